def matmul_kernel(
    a_ptr,
    b_ptr,
    c_ptr,
    M,
    N,
    K,
    stride_am,
    stride_ak,
    stride_bk,
    stride_bn,
    stride_cm,
    stride_cn,
    BLOCK_M: tl.constexpr,
    BLOCK_N: tl.constexpr,
    BLOCK_K: tl.constexpr,
    GROUP_M: tl.constexpr,
):
    pid = tl.program_id(axis=0)
    num_pid_m = tl.cdiv(M, BLOCK_M)
    num_pid_n = tl.cdiv(N, BLOCK_N)
    num_pid_in_group = GROUP_M * num_pid_n
    group_id = pid // num_pid_in_group
    first_pid_m = group_id * GROUP_M
    group_size_m = min(num_pid_m - first_pid_m, GROUP_M)
    pid_m = first_pid_m + ((pid % num_pid_in_group) % group_size_m)
    pid_n = (pid % num_pid_in_group) // group_size_m

    offs_am = (pid_m * BLOCK_M + tl.arange(0, BLOCK_M)) % M
    offs_bn = (pid_n * BLOCK_N + tl.arange(0, BLOCK_N)) % N
    offs_k = tl.arange(0, BLOCK_K)
    a_ptrs = a_ptr + offs_am[:, None] * stride_am + offs_k[None, :] * stride_ak
    b_ptrs = b_ptr + offs_k[:, None] * stride_bk + offs_bn[None, :] * stride_bn

    acc = tl.zeros((BLOCK_M, BLOCK_N), dtype=tl.float32)
    for kk in range(0, tl.cdiv(K, BLOCK_K)):
        a = tl.load(a_ptrs, mask=offs_k[None, :] < K - kk * BLOCK_K, other=0.0)
        b = tl.load(b_ptrs, mask=offs_k[:, None] < K - kk * BLOCK_K, other=0.0)
        acc = tl.dot(a, b, acc)
        a_ptrs += BLOCK_K * stride_ak
        b_ptrs += BLOCK_K * stride_bk

    c = acc.to(c_ptr.dtype.element_ty)
    offs_cm = pid_m * BLOCK_M + tl.arange(0, BLOCK_M)
    offs_cn = pid_n * BLOCK_N + tl.arange(0, BLOCK_N)
    c_ptrs = c_ptr + offs_cm[:, None] * stride_cm + offs_cn[None, :] * stride_cn
    mask = (offs_cm[:, None] < M) & (offs_cn[None, :] < N)
    tl.store(c_ptrs, c, mask=mask)

# config = {"BLOCK_K": 64, "BLOCK_M": 512, "BLOCK_N": 256, "GROUP_M": 8, "arch": "sm_90", "dtype": "fp8e4m3", "num_ctas": 1, "num_stages": 2, "num_warps": 8}
# arch = sm_90


// ===== COMPILED SASS (sm_90a) =====

	.target	sm_90a

	.elftype	@"ET_EXEC"


//--------------------- .note.nv.tkinfo           --------------------------
	.section	.note.nv.tkinfo,"",@"SHT_NOTE"
	.sectionflags	@"SHF_NOTE_NV_TKINFO"
	.tkinfo
        /*0018*/ 	.word	0x00000002
        /*0030*/ 	.string	""
        /*0030*/ 	.string	"ptxas"
        /*0030*/ 	.string	"Cuda compilation tools, release 13.0, V13.0.88"
        /*0030*/ 	.string	"Build cuda_13.0.r13.0/compiler.36424714_0"
        /*0030*/ 	.string	"-v  -suppress-debug-info  -lineinfo  -arch sm_90a "



//--------------------- .note.nv.cuinfo           --------------------------
	.section	.note.nv.cuinfo,"",@"SHT_NOTE"
	.sectionflags	@"SHF_NOTE_NV_CUINFO"
        /*0018*/ 	.short	0x0002
        /*001a*/ 	.short	0x005a
        /*001c*/ 	.short	0x0082
	.zero		2


//--------------------- .nv.info                  --------------------------
	.section	.nv.info,"",@"SHT_CUDA_INFO"
	.align	4


	//----- nvinfo : EIATTR_REGCOUNT
	.align		4
        /*0000*/ 	.byte	0x04, 0x2f
        /*0002*/ 	.short	(.L_1 - .L_0)
	.align		4
.L_0:
        /*0004*/ 	.word	index@(matmul_kernel)
        /*0008*/ 	.word	0x000000ff


	//----- nvinfo : EIATTR_FRAME_SIZE
	.align		4
.L_1:
        /*000c*/ 	.byte	0x04, 0x11
        /*000e*/ 	.short	(.L_3 - .L_2)
	.align		4
.L_2:
        /*0010*/ 	.word	index@(matmul_kernel)
        /*0014*/ 	.word	0x00001738


	//----- nvinfo : EIATTR_MIN_STACK_SIZE
	.align		4
.L_3:
        /*0018*/ 	.byte	0x04, 0x12
        /*001a*/ 	.short	(.L_5 - .L_4)
	.align		4
.L_4:
        /*001c*/ 	.word	index@(matmul_kernel)
        /*0020*/ 	.word	0x00001738
.L_5:


//--------------------- .nv.compat                --------------------------
	.section	.nv.compat,"",@"SHT_CUDA_COMPAT_INFO"
	.align	4
        /*0000*/ 	.byte	0x02, 0x09, 0x01, 0x00, 0x02, 0x02, 0x04, 0x00, 0x02, 0x05, 0x05, 0x00, 0x03, 0x07, 0x01, 0x01
        /*0010*/ 	.byte	0x02, 0x03, 0x00, 0x00, 0x02, 0x06, 0x01, 0x00, 0x04, 0x0b, 0x08, 0x00, 0x00, 0x00, 0x00, 0x00
        /*0020*/ 	.byte	0x00, 0x00, 0x00, 0x00


//--------------------- .nv.info.matmul_kernel    --------------------------
	.section	.nv.info.matmul_kernel,"",@"SHT_CUDA_INFO"
	.sectionflags	@""
	.align	4


	//----- nvinfo : EIATTR_CUDA_API_VERSION
	.align		4
        /*0000*/ 	.byte	0x04, 0x37
        /*0002*/ 	.short	(.L_7 - .L_6)
.L_6:
        /*0004*/ 	.word	0x00000082


	//----- nvinfo : EIATTR_KPARAM_INFO
	.align		4
.L_7:
        /*0008*/ 	.byte	0x04, 0x17
        /*000a*/ 	.short	(.L_9 - .L_8)
.L_8:
        /*000c*/ 	.word	0x00000000
        /*0010*/ 	.short	0x000d
        /*0012*/ 	.short	0x0048
        /*0014*/ 	.byte	0x00, 0xf4, 0x21, 0x00


	//----- nvinfo : EIATTR_KPARAM_INFO
	.align		4
.L_9:
        /*0018*/ 	.byte	0x04, 0x17
        /*001a*/ 	.short	(.L_11 - .L_10)
.L_10:
        /*001c*/ 	.word	0x00000000
        /*0020*/ 	.short	0x000c
        /*0022*/ 	.short	0x0040
        /*0024*/ 	.byte	0x00, 0xf4, 0x21, 0x00


	//----- nvinfo : EIATTR_KPARAM_INFO
	.align		4
.L_11:
        /*0028*/ 	.byte	0x04, 0x17
        /*002a*/ 	.short	(.L_13 - .L_12)
.L_12:
        /*002c*/ 	.word	0x00000000
        /*0030*/ 	.short	0x000b
        /*0032*/ 	.short	0x0038
        /*0034*/ 	.byte	0x00, 0xf0, 0x11, 0x00


	//----- nvinfo : EIATTR_KPARAM_INFO
	.align		4
.L_13:
        /*0038*/ 	.byte	0x04, 0x17
        /*003a*/ 	.short	(.L_15 - .L_14)
.L_14:
        /*003c*/ 	.word	0x00000000
        /*0040*/ 	.short	0x000a
        /*0042*/ 	.short	0x0034
        /*0044*/ 	.byte	0x00, 0xf0, 0x11, 0x00


	//----- nvinfo : EIATTR_KPARAM_INFO
	.align		4
.L_15:
        /*0048*/ 	.byte	0x04, 0x17
        /*004a*/ 	.short	(.L_17 - .L_16)
.L_16:
        /*004c*/ 	.word	0x00000000
        /*0050*/ 	.short	0x0009
        /*0052*/ 	.short	0x0030
        /*0054*/ 	.byte	0x00, 0xf0, 0x11, 0x00


	//----- nvinfo : EIATTR_KPARAM_INFO
	.align		4
.L_17:
        /*0058*/ 	.byte	0x04, 0x17
        /*005a*/ 	.short	(.L_19 - .L_18)
.L_18:
        /*005c*/ 	.word	0x00000000
        /*0060*/ 	.short	0x0008
        /*0062*/ 	.short	0x002c
        /*0064*/ 	.byte	0x00, 0xf0, 0x11, 0x00


	//----- nvinfo : EIATTR_KPARAM_INFO
	.align		4
.L_19:
        /*0068*/ 	.byte	0x04, 0x17
        /*006a*/ 	.short	(.L_21 - .L_20)
.L_20:
        /*006c*/ 	.word	0x00000000
        /*0070*/ 	.short	0x0007
        /*0072*/ 	.short	0x0028
        /*0074*/ 	.byte	0x00, 0xf0, 0x11, 0x00


	//----- nvinfo : EIATTR_KPARAM_INFO
	.align		4
.L_21:
        /*0078*/ 	.byte	0x04, 0x17
        /*007a*/ 	.short	(.L_23 - .L_22)
.L_22:
        /*007c*/ 	.word	0x00000000
        /*0080*/ 	.short	0x0006
        /*0082*/ 	.short	0x0024
        /*0084*/ 	.byte	0x00, 0xf0, 0x11, 0x00


	//----- nvinfo : EIATTR_KPARAM_INFO
	.align		4
.L_23:
        /*0088*/ 	.byte	0x04, 0x17
        /*008a*/ 	.short	(.L_25 - .L_24)
.L_24:
        /*008c*/ 	.word	0x00000000
        /*0090*/ 	.short	0x0005
        /*0092*/ 	.short	0x0020
        /*0094*/ 	.byte	0x00, 0xf0, 0x11, 0x00


	//----- nvinfo : EIATTR_KPARAM_INFO
	.align		4
.L_25:
        /*0098*/ 	.byte	0x04, 0x17
        /*009a*/ 	.short	(.L_27 - .L_26)
.L_26:
        /*009c*/ 	.word	0x00000000
        /*00a0*/ 	.short	0x0004
        /*00a2*/ 	.short	0x001c
        /*00a4*/ 	.byte	0x00, 0xf0, 0x11, 0x00


	//----- nvinfo : EIATTR_KPARAM_INFO
	.align		4
.L_27:
        /*00a8*/ 	.byte	0x04, 0x17
        /*00aa*/ 	.short	(.L_29 - .L_28)
.L_28:
        /*00ac*/ 	.word	0x00000000
        /*00b0*/ 	.short	0x0003
        /*00b2*/ 	.short	0x0018
        /*00b4*/ 	.byte	0x00, 0xf0, 0x11, 0x00


	//----- nvinfo : EIATTR_KPARAM_INFO
	.align		4
.L_29:
        /*00b8*/ 	.byte	0x04, 0x17
        /*00ba*/ 	.short	(.L_31 - .L_30)
.L_30:
        /*00bc*/ 	.word	0x00000000
        /*00c0*/ 	.short	0x0002
        /*00c2*/ 	.short	0x0010
        /*00c4*/ 	.byte	0x00, 0xf4, 0x21, 0x00


	//----- nvinfo : EIATTR_KPARAM_INFO
	.align		4
.L_31:
        /*00c8*/ 	.byte	0x04, 0x17
        /*00ca*/ 	.short	(.L_33 - .L_32)
.L_32:
        /*00cc*/ 	.word	0x00000000
        /*00d0*/ 	.short	0x0001
        /*00d2*/ 	.short	0x0008
        /*00d4*/ 	.byte	0x00, 0xf4, 0x21, 0x00


	//----- nvinfo : EIATTR_KPARAM_INFO
	.align		4
.L_33:
        /*00d8*/ 	.byte	0x04, 0x17
        /*00da*/ 	.short	(.L_35 - .L_34)
.L_34:
        /*00dc*/ 	.word	0x00000000
        /*00e0*/ 	.short	0x0000
        /*00e2*/ 	.short	0x0000
        /*00e4*/ 	.byte	0x00, 0xf4, 0x21, 0x00


	//----- nvinfo : EIATTR_SPARSE_MMA_MASK
	.align		4
.L_35:
        /*00e8*/ 	.byte	0x03, 0x50
        /*00ea*/ 	.short	0x0000


	//----- nvinfo : EIATTR_MAXREG_COUNT
	.align		4
        /*00ec*/ 	.byte	0x03, 0x1b
        /*00ee*/ 	.short	0x00ff


	//----- nvinfo : EIATTR_NUM_BARRIERS
	.align		4
        /*00f0*/ 	.byte	0x02, 0x4c
        /*00f2*/ 	.byte	0x01
	.zero		1


	//----- nvinfo : EIATTR_ANNOTATIONS
	.align		4
        /*00f4*/ 	.byte	0x04, 0x55
        /*00f6*/ 	.short	(.L_37 - .L_36)


	//   ....[0]....
.L_36:
        /*00f8*/ 	.word	0x00000001
        /*00fc*/ 	.byte	0x50, 0x05, 0x00, 0x00, 0x01, 0x00, 0x00, 0x00, 0x90, 0x05, 0x00, 0x00, 0x01, 0x00, 0x00, 0x00
        /* <DEDUP_REMOVED lines=2564> */
        /*a14c*/ 	.byte	0x10, 0x0a, 0x04, 0x00, 0x01, 0x00, 0x00, 0x00, 0xc0, 0x0c, 0x04, 0x00


	//----- nvinfo : EIATTR_MERCURY_ISA_VERSION
	.align		4
.L_37:
        /*a158*/ 	.byte	0x03, 0x5f
        /*a15a*/ 	.short	0x0101


	//----- nvinfo : EIATTR_EXIT_INSTR_OFFSETS
	.align		4
        /*a15c*/ 	.byte	0x04, 0x1c
        /*a15e*/ 	.short	(.L_39 - .L_38)


	//   ....[0]....
.L_38:
        /*a160*/ 	.word	0x00040cb0


	//   ....[1]....
        /*a164*/ 	.word	0x00040ce0


	//----- nvinfo : EIATTR_REQNTID
	.align		4
.L_39:
        /*a168*/ 	.byte	0x04, 0x10
        /*a16a*/ 	.short	(.L_41 - .L_40)
.L_40:
        /*a16c*/ 	.word	0x00000100
        /*a170*/ 	.word	0x00000001
        /*a174*/ 	.word	0x00000001


	//----- nvinfo : EIATTR_CBANK_PARAM_SIZE
	.align		4
.L_41:
        /*a178*/ 	.byte	0x03, 0x19
        /*a17a*/ 	.short	0x0050


	//----- nvinfo : EIATTR_PARAM_CBANK
	.align		4
        /*a17c*/ 	.byte	0x04, 0x0a
        /*a17e*/ 	.short	(.L_43 - .L_42)
	.align		4
.L_42:
        /*a180*/ 	.word	index@(.nv.constant0.matmul_kernel)
        /*a184*/ 	.short	0x0210
        /*a186*/ 	.short	0x0050


	//----- nvinfo : EIATTR_SW_WAR
	.align		4
.L_43:
        /*a188*/ 	.byte	0x04, 0x36
        /*a18a*/ 	.short	(.L_45 - .L_44)
.L_44:
        /*a18c*/ 	.word	0x00000008
.L_45:


//--------------------- .nv.callgraph             --------------------------
	.section	.nv.callgraph,"",@"SHT_CUDA_CALLGRAPH"
	.align	4
	.sectionentsize	8
	.align		4
        /*0000*/ 	.word	0x00000000
	.align		4
        /*0004*/ 	.word	0xffffffff
	.align		4
        /*0008*/ 	.word	0x00000000
	.align		4
        /*000c*/ 	.word	0xfffffffe
	.align		4
        /*0010*/ 	.word	0x00000000
	.align		4
        /*0014*/ 	.word	0xfffffffd
	.align		4
        /*0018*/ 	.word	0x00000000
	.align		4
        /*001c*/ 	.word	0xfffffffc


//--------------------- .text.matmul_kernel       --------------------------
	.section	.text.matmul_kernel,"ax",@progbits
	.align	128
        .global         matmul_kernel
        .type           matmul_kernel,@function
        .size           matmul_kernel,(.L_x_4 - matmul_kernel)
        .other          matmul_kernel,@"STO_CUDA_ENTRY STV_DEFAULT"
matmul_kernel:
.text.matmul_kernel:
[----:B------:R-:W0:Y:S08]  /*0000*/  LDC R1, c[0x0][0x28] ;  /* 0x00000a00ff017b82 */ /* 0x000e300000000800 */
[----:B------:R-:W1:Y:S01]  /*0010*/  LDC.64 R6, c[0x0][0x228] ;  /* 0x00008a00ff067b82 */ /* 0x000e620000000a00 */
[----:B------:R-:W2:Y:S01]  /*0020*/  S2R R5, SR_CTAID.X ;  /* 0x0000000000057919 */ /* 0x000ea20000002500 */
[----:B------:R-:W-:Y:S01]  /*0030*/  UMOV UR4, 0x400 ;  /* 0x0000040000047882 */ /* 0x000fe20000000000 */
[----:B------:R-:W-:Y:S01]  /*0040*/  ULDC.64 UR6, c[0x0][0x208] ;  /* 0x0000820000067ab9 */ /* 0x000fe20000000a00 */
[----:B0-----:R-:W-:Y:S01]  /*0050*/  VIADD R1, R1, 0xffffe8c8 ;  /* 0xffffe8c801017836 */ /* 0x001fe20000000000 */
[----:B------:R-:W0:Y:S03]  /*0060*/  S2R R153, SR_TID.X ;  /* 0x0000000000997919 */ /* 0x000e260000002100 */
[----:B------:R-:W3:Y:S01]  /*0070*/  S2UR UR5, SR_CgaCtaId ;  /* 0x00000000000579c3 */ /* 0x000ee20000008800 */
[----:B-1----:R-:W-:-:S05]  /*0080*/  VIADD R0, R7, 0xff ;  /* 0x000000ff07007836 */ /* 0x002fca0000000000 */
[----:B------:R-:W-:Y:S01]  /*0090*/  SHF.R.S32.HI R3, RZ, 0x1f, R0 ;  /* 0x0000001fff037819 */ /* 0x000fe20000011400 */
[----:B---3--:R-:W-:-:S03]  /*00a0*/  ULEA UR4, UR5, UR4, 0x18 ;  /* 0x0000000405047291 */ /* 0x008fc6000f8ec03f */
[----:B------:R-:W-:Y:S02]  /*00b0*/  LEA.HI R3, R3, R0, RZ, 0x8 ;  /* 0x0000000003037211 */ /* 0x000fe400078f40ff */
[----:B--2---:R-:W-:Y:S02]  /*00c0*/  IABS R10, R5 ;  /* 0x00000005000a7213 */ /* 0x004fe40000000000 */
[----:B------:R-:W-:-:S05]  /*00d0*/  SHF.R.S32.HI R3, RZ, 0x8, R3 ;  /* 0x00000008ff037819 */ /* 0x000fca0000011403 */
[----:B------:R-:W-:-:S05]  /*00e0*/  IMAD.SHL.U32 R4, R3, 0x8, RZ ;  /* 0x0000000803047824 */ /* 0x000fca00078e00ff */
[-C--:B------:R-:W-:Y:S02]  /*00f0*/  IABS R9, R4.reuse ;  /* 0x0000000400097213 */ /* 0x080fe40000000000 */
[----:B------:R-:W-:Y:S02]  /*0100*/  IABS R12, R4 ;  /* 0x00000004000c7213 */ /* 0x000fe40000000000 */
[----:B------:R-:W1:Y:S08]  /*0110*/  I2F.RP R0, R9 ;  /* 0x0000000900007306 */ /* 0x000e700000209400 */
[----:B-1----:R-:W1:Y:S02]  /*0120*/  MUFU.RCP R0, R0 ;  /* 0x0000000000007308 */ /* 0x002e640000001000 */
[----:B-1----:R-:W-:-:S02]  /*0130*/  VIADD R2, R0, 0xffffffe ;  /* 0x0ffffffe00027836 */ /* 0x002fc40000000000 */
[----:B------:R-:W-:-:S04]  /*0140*/  IMAD.MOV R0, RZ, RZ, -R12 ;  /* 0x000000ffff007224 */ /* 0x000fc800078e0a0c */
[----:B------:R1:W2:Y:S02]  /*0150*/  F2I.FTZ.U32.TRUNC.NTZ R3, R2 ;  /* 0x0000000200037305 */ /* 0x0002a4000021f000 */
[----:B-1----:R-:W-:Y:S02]  /*0160*/  IMAD.MOV.U32 R2, RZ, RZ, RZ ;  /* 0x000000ffff027224 */ /* 0x002fe400078e00ff */
[----:B--2---:R-:W-:-:S04]  /*0170*/  IMAD.MOV R8, RZ, RZ, -R3 ;  /* 0x000000ffff087224 */ /* 0x004fc800078e0a03 */
[----:B------:R-:W-:Y:S02]  /*0180*/  IMAD R11, R8, R9, RZ ;  /* 0x00000009080b7224 */ /* 0x000fe400078e02ff */
[----:B------:R-:W-:Y:S02]  /*0190*/  IMAD.MOV.U32 R8, RZ, RZ, R10 ;  /* 0x000000ffff087224 */ /* 0x000fe400078e000a */
[----:B------:R-:W-:-:S06]  /*01a0*/  IMAD.HI.U32 R3, R3, R11, R2 ;  /* 0x0000000b03037227 */ /* 0x000fcc00078e0002 */
[----:B------:R-:W-:-:S04]  /*01b0*/  IMAD.HI.U32 R3, R3, R8, RZ ;  /* 0x0000000803037227 */ /* 0x000fc800078e00ff */
[----:B------:R-:W-:-:S05]  /*01c0*/  IMAD R0, R3, R0, R8 ;  /* 0x0000000003007224 */ /* 0x000fca00078e0208 */
[----:B------:R-:W-:-:S13]  /*01d0*/  ISETP.GT.U32.AND P1, PT, R9, R0, PT ;  /* 0x000000000900720c */ /* 0x000fda0003f24070 */
[----:B------:R-:W-:Y:S02]  /*01e0*/  @!P1 IMAD.IADD R0, R0, 0x1, -R9 ;  /* 0x0000000100009824 */ /* 0x000fe400078e0a09 */
[----:B------:R-:W-:Y:S01]  /*01f0*/  @!P1 VIADD R3, R3, 0x1 ;  /* 0x0000000103039836 */ /* 0x000fe20000000000 */
[----:B------:R-:W-:Y:S02]  /*0200*/  ISETP.NE.AND P1, PT, R4, RZ, PT ;  /* 0x000000ff0400720c */ /* 0x000fe40003f25270 */
[----:B------:R-:W-:Y:S02]  /*0210*/  ISETP.GE.U32.AND P0, PT, R0, R9, PT ;  /* 0x000000090000720c */ /* 0x000fe40003f06070 */
[----:B------:R-:W-:-:S04]  /*0220*/  LOP3.LUT R0, R5, R4, RZ, 0x3c, !PT ;  /* 0x0000000405007212 */ /* 0x000fc800078e3cff */
[----:B------:R-:W-:Y:S01]  /*0230*/  ISETP.GE.AND P2, PT, R0, RZ, PT ;  /* 0x000000ff0000720c */ /* 0x000fe20003f46270 */
[----:B------:R-:W-:-:S06]  /*0240*/  VIADD R0, R6, 0x1ff ;  /* 0x000001ff06007836 */ /* 0x000fcc0000000000 */
[----:B------:R-:W-:-:S04]  /*0250*/  @P0 VIADD R3, R3, 0x1 ;  /* 0x0000000103030836 */ /* 0x000fc80000000000 */
[----:B------:R-:W-:Y:S01]  /*0260*/  IMAD.MOV.U32 R2, RZ, RZ, R3 ;  /* 0x000000ffff027224 */ /* 0x000fe200078e0003 */
[----:B------:R-:W-:-:S03]  /*0270*/  SHF.R.S32.HI R3, RZ, 0x1f, R0 ;  /* 0x0000001fff037819 */ /* 0x000fc60000011400 */
[----:B------:R-:W-:Y:S01]  /*0280*/  @!P2 IMAD.MOV R2, RZ, RZ, -R2 ;  /* 0x000000ffff02a224 */ /* 0x000fe200078e0a02 */
[----:B------:R-:W-:Y:S02]  /*0290*/  @!P1 LOP3.LUT R2, RZ, R4, RZ, 0x33, !PT ;  /* 0x00000004ff029212 */ /* 0x000fe400078e33ff */
[----:B------:R-:W-:-:S03]  /*02a0*/  LEA.HI R3, R3, R0, RZ, 0x9 ;  /* 0x0000000003037211 */ /* 0x000fc600078f48ff */
[----:B------:R-:W-:Y:S02]  /*02b0*/  IMAD.SHL.U32 R8, R2, 0x8, RZ ;  /* 0x0000000802087824 */ /* 0x000fe400078e00ff */
[----:B------:R-:W-:-:S03]  /*02c0*/  IMAD.MOV R2, RZ, RZ, -R2 ;  /* 0x000000ffff027224 */ /* 0x000fc600078e0a02 */
[----:B------:R-:W-:Y:S01]  /*02d0*/  LEA.HI.SX32 R3, R3, -R8, 0x17 ;  /* 0x8000000803037211 */ /* 0x000fe200078fbaff */
[----:B------:R-:W-:-:S03]  /*02e0*/  IMAD R4, R4, R2, R5 ;  /* 0x0000000204047224 */ /* 0x000fc600078e0205 */
[----:B------:R-:W-:Y:S02]  /*02f0*/  VIMNMX R13, R3, 0x8, PT ;  /* 0x00000008030d7848 */ /* 0x000fe40003fe0100 */
[----:B------:R-:W-:Y:S02]  /*0300*/  IABS R11, R4 ;  /* 0x00000004000b7213 */ /* 0x000fe40000000000 */
[----:B------:R-:W-:-:S04]  /*0310*/  IABS R9, R13 ;  /* 0x0000000d00097213 */ /* 0x000fc80000000000 */
[----:B------:R-:W1:Y:S08]  /*0320*/  I2F.RP R0, R9 ;  /* 0x0000000900007306 */ /* 0x000e700000209400 */
[----:B-1----:R-:W1:Y:S02]  /*0330*/  MUFU.RCP R0, R0 ;  /* 0x0000000000007308 */ /* 0x002e640000001000 */
[----:B-1----:R-:W-:-:S06]  /*0340*/  VIADD R3, R0, 0xffffffe ;  /* 0x0ffffffe00037836 */ /* 0x002fcc0000000000 */
[----:B------:R-:W1:Y:S02]  /*0350*/  F2I.FTZ.U32.TRUNC.NTZ R3, R3 ;  /* 0x0000000300037305 */ /* 0x000e64000021f000 */
[----:B-1----:R-:W-:-:S04]  /*0360*/  IMAD.MOV R10, RZ, RZ, -R3 ;  /* 0x000000ffff0a7224 */ /* 0x002fc800078e0a03 */
[----:B------:R-:W-:Y:S01]  /*0370*/  IMAD.MOV.U32 R2, RZ, RZ, R10 ;  /* 0x000000ffff027224 */ /* 0x000fe200078e000a */
[----:B------:R-:W-:-:S03]  /*0380*/  IABS R10, R13 ;  /* 0x0000000d000a7213 */ /* 0x000fc60000000000 */
[----:B------:R-:W-:Y:S02]  /*0390*/  IMAD R5, R2, R9, RZ ;  /* 0x0000000902057224 */ /* 0x000fe400078e02ff */
[----:B------:R-:W-:Y:S02]  /*03a0*/  IMAD.MOV.U32 R2, RZ, RZ, RZ ;  /* 0x000000ffff027224 */ /* 0x000fe400078e00ff */
[----:B------:R-:W-:Y:S02]  /*03b0*/  IMAD.MOV R0, RZ, RZ, -R10 ;  /* 0x000000ffff007224 */ /* 0x000fe400078e0a0a */
        /* <DEDUP_REMOVED lines=8> */
[----:B------:R-:W1:Y:S01]  /*0440*/  LDC R9, c[0x0][0x230] ;  /* 0x00008c00ff097b82 */ /* 0x000e620000000800 */
[----:B------:R-:W-:-:S04]  /*0450*/  LOP3.LUT R0, R4, R13, RZ, 0x3c, !PT ;  /* 0x0000000d04007212 */ /* 0x000fc800078e3cff */
[----:B------:R-:W-:-:S06]  /*0460*/  ISETP.GE.AND P2, PT, R0, RZ, PT ;  /* 0x000000ff0000720c */ /* 0x000fcc0003f46270 */
[----:B------:R-:W-:-:S07]  /*0470*/  @P0 VIADD R2, R2, 0x1 ;  /* 0x0000000102020836 */ /* 0x000fce0000000000 */
[----:B------:R-:W-:Y:S01]  /*0480*/  @!P2 IMAD.MOV R2, RZ, RZ, -R2 ;  /* 0x000000ffff02a224 */ /* 0x000fe200078e0a02 */
[----:B------:R-:W-:Y:S01]  /*0490*/  @!P1 LOP3.LUT R2, RZ, R13, RZ, 0x33, !PT ;  /* 0x0000000dff029212 */ /* 0x000fe200078e33ff */
[----:B-1----:R-:W-:-:S04]  /*04a0*/  VIADD R9, R9, 0x3f ;  /* 0x0000003f09097836 */ /* 0x002fc80000000000 */
[----:B------:R-:W-:Y:S02]  /*04b0*/  IMAD.MOV R0, RZ, RZ, -R2 ;  /* 0x000000ffff007224 */ /* 0x000fe400078e0a02 */
[----:B------:R-:W-:Y:S01]  /*04c0*/  IMAD.SHL.U32 R2, R2, 0x100, RZ ;  /* 0x0000010002027824 */ /* 0x000fe200078e00ff */
[----:B------:R-:W-:Y:S01]  /*04d0*/  ISETP.GT.AND P0, PT, R9, 0x3f, PT ;  /* 0x0000003f0900780c */ /* 0x000fe20003f04270 */
[----:B------:R-:W-:-:S04]  /*04e0*/  IMAD R0, R13, R0, R4 ;  /* 0x000000000d007224 */ /* 0x000fc800078e0204 */
[----:B------:R-:W-:Y:S01]  /*04f0*/  IMAD.IADD R3, R8, 0x1, R0 ;  /* 0x0000000108037824 */ /* 0x000fe200078e0200 */
[----:B0-----:R-:W-:-:S05]  /*0500*/  LOP3.LUT R8, R153, 0xff, RZ, 0xc0, !PT ;  /* 0x000000ff99087812 */ /* 0x001fca00078ec0ff */
[----:B------:R-:W-:-:S04]  /*0510*/  IMAD R3, R3, 0x200, R8 ;  /* 0x0000020003037824 */ /* 0x000fc800078e0208 */
[----:B------:R-:W-:Y:S01]  /*0520*/  VIADD R4, R3, 0x100 ;  /* 0x0000010003047836 */ /* 0x000fe20000000000 */
[----:B------:R-:W-:Y:S06]  /*0530*/  @P0 BRA `(.L_x_0) ;  /* 0x0000001c000c0947 */ /* 0x000fec0003800000 */
[----:B------:R-:W-:Y:S01]  /*0540*/  IMAD.SHL.U32 R0, R153, 0x8, RZ ;  /* 0x0000000899007824 */ /* 0x000fe200078e00ff */
[----:B------:R1:W-:Y:S01]  /*0550*/  STL [R1+0x400], RZ ;  /* 0x000400ff01007387 */ /* 0x0003e20000100800 */
[----:B------:R-:W-:Y:S02]  /*0560*/  CS2R R24, SRZ ;  /* 0x0000000000187805 */ /* 0x000fe4000001ff00 */
[----:B------:R-:W-:Y:S02]  /*0570*/  CS2R R26, SRZ ;  /* 0x00000000001a7805 */ /* 0x000fe4000001ff00 */
[----:B------:R-:W-:Y:S01]  /*0580*/  CS2R R28, SRZ ;  /* 0x00000000001c7805 */ /* 0x000fe2000001ff00 */
[----:B------:R1:W-:Y:S01]  /*0590*/  STL [R1+0xe60], R0 ;  /* 0x000e600001007387 */ /* 0x0003e20000100800 */
[----:B------:R-:W-:Y:S02]  /*05a0*/  CS2R R30, SRZ ;  /* 0x00000000001e7805 */ /* 0x000fe4000001ff00 */
[----:B------:R-:W-:-:S02]  /*05b0*/  CS2R R32, SRZ ;  /* 0x0000000000207805 */ /* 0x000fc4000001ff00 */
[----:B------:R-:W-:Y:S01]  /*05c0*/  CS2R R34, SRZ ;  /* 0x0000000000227805 */ /* 0x000fe2000001ff00 */
[----:B------:R1:W-:Y:S01]  /*05d0*/  STL [R1+0x404], RZ ;  /* 0x000404ff01007387 */ /* 0x0003e20000100800 */
[----:B------:R-:W-:Y:S02]  /*05e0*/  CS2R R36, SRZ ;  /* 0x0000000000247805 */ /* 0x000fe4000001ff00 */
[----:B------:R-:W-:Y:S02]  /*05f0*/  CS2R R38, SRZ ;  /* 0x0000000000267805 */ /* 0x000fe4000001ff00 */
[----:B------:R-:W-:Y:S01]  /*0600*/  CS2R R40, SRZ ;  /* 0x0000000000287805 */ /* 0x000fe2000001ff00 */
[----:B------:R1:W-:Y:S01]  /*0610*/  STL [R1+0x408], RZ ;  /* 0x000408ff01007387 */ /* 0x0003e20000100800 */
        /* <DEDUP_REMOVED lines=72> */
[----:B------:R-:W-:-:S03]  /*0aa0*/  CS2R R150, SRZ ;  /* 0x0000000000967805 */ /* 0x000fc6000001ff00 */
[----:B------:R1:W-:Y:S04]  /*0ab0*/  STL [R1+0x454], RZ ;  /* 0x000454ff01007387 */ /* 0x0003e80000100800 */
        /* <DEDUP_REMOVED lines=234> */
[----:B------:R1:W-:Y:S04]  /*1960*/  STL [R1], RZ ;  /* 0x000000ff01007387 */ /* 0x0003e80000100800 */
        /* <DEDUP_REMOVED lines=126> */
[----:B------:R1:W-:Y:S01]  /*2150*/  STL [R1+0x1fc], RZ ;  /* 0x0001fcff01007387 */ /* 0x0003e20000100800 */
[----:B------:R-:W-:Y:S05]  /*2160*/  BRA `(.L_x_1) ;  /* 0x0000017400c07947 */ /* 0x000fea0003800000 */
.L_x_0:
[----:B------:R-:W-:Y:S01]  /*2170*/  IABS R17, R6 ;  /* 0x0000000600117213 */ /* 0x000fe20000000000 */
[C---:B------:R-:W-:Y:S01]  /*2180*/  IMAD.SHL.U32 R77, R153.reuse, 0x8, RZ ;  /* 0x00000008994d7824 */ /* 0x040fe200078e00ff */
[----:B------:R-:W-:Y:S01]  /*2190*/  IABS R5, R7 ;  /* 0x0000000700057213 */ /* 0x000fe20000000000 */
[----:B------:R-:W-:Y:S01]  /*21a0*/  ULDC UR11, c[0x0][0x23c] ;  /* 0x00008f00000b7ab9 */ /* 0x000fe20000000800 */
[----:B------:R-:W0:Y:S01]  /*21b0*/  I2F.RP R14, R17 ;  /* 0x00000011000e7306 */ /* 0x000e220000209400 */
[----:B------:R-:W-:Y:S01]  /*21c0*/  SHF.R.S32.HI R0, RZ, 0x1f, R9 ;  /* 0x0000001fff007819 */ /* 0x000fe20000011409 */
[----:B------:R-:W-:Y:S01]  /*21d0*/  ULDC UR12, c[0x0][0x240] ;  /* 0x00009000000c7ab9 */ /* 0x000fe20000000800 */
[----:B------:R-:W-:Y:S01]  /*21e0*/  LEA.HI R63, R153, R2, RZ, 0x1a ;  /* 0x00000002993f7211 */ /* 0x000fe200078fd0ff */
[----:B------:R-:W-:Y:S01]  /*21f0*/  ULDC.64 UR8, c[0x0][0x218] ;  /* 0x0000860000087ab9 */ /* 0x000fe20000000a00 */
[----:B------:R-:W-:Y:S01]  /*2200*/  LEA.HI R0, R0, R9, RZ, 0x6 ;  /* 0x0000000900007211 */ /* 0x000fe200078f30ff */
[----:B------:R-:W-:Y:S01]  /*2210*/  STL [R1+0xe60], R77 ;  /* 0x000e604d01007387 */ /* 0x000fe20000100800 */
[----:B------:R-:W-:Y:S01]  /*2220*/  ULDC UR5, c[0x0][0x234] ;  /* 0x00008d0000057ab9 */ /* 0x000fe20000000800 */
[----:B------:R-:W1:Y:S01]  /*2230*/  I2F.RP R15, R5 ;  /* 0x00000005000f7306 */ /* 0x000e620000209400 */
[C---:B------:R-:W-:Y:S01]  /*2240*/  VIADD R69, R63.reuse, 0xbc ;  /* 0x000000bc3f457836 */ /* 0x040fe20000000000 */
[----:B------:R-:W-:Y:S01]  /*2250*/  ULDC UR13, c[0x0][0x238] ;  /* 0x00008e00000d7ab9 */ /* 0x000fe20000000800 */
[C---:B------:R-:W-:Y:S01]  /*2260*/  VIADD R65, R63.reuse, 0xdc ;  /* 0x000000dc3f417836 */ /* 0x040fe20000000000 */
[----:B------:R-:W-:Y:S01]  /*2270*/  UIMAD UR22, UR13, 0x3f, URZ ;  /* 0x0000003f0d1678a4 */ /* 0x000fe2000f8e023f */
[C---:B------:R-:W-:Y:S01]  /*2280*/  VIADD R67, R63.reuse, 0xcc ;  /* 0x000000cc3f437836 */ /* 0x040fe20000000000 */
[----:B------:R-:W-:Y:S01]  /*2290*/  IABS R61, R69 ;  /* 0x00000045003d7213 */ /* 0x000fe20000000000 */
[----:B------:R-:W-:Y:S01]  /*22a0*/  VIADD R75, R63, 0x1c ;  /* 0x0000001c3f4b7836 */ /* 0x000fe20000000000 */
[----:B0-----:R-:W0:Y:S01]  /*22b0*/  MUFU.RCP R14, R14 ;  /* 0x0000000e000e7308 */ /* 0x001e220000001000 */
[----:B------:R-:W-:Y:S01]  /*22c0*/  UMOV UR18, 0xfffffffe ;  /* 0xfffffffe00127882 */ /* 0x000fe20000000000 */
[----:B------:R-:W-:Y:S01]  /*22d0*/  UMOV UR19, 0x7fffffdf ;  /* 0x7fffffdf00137882 */ /* 0x000fe20000000000 */
[----:B------:R-:W-:Y:S01]  /*22e0*/  UIMAD UR25, UR13, 0x3e, URZ ;  /* 0x0000003e0d1978a4 */ /* 0x000fe2000f8e023f */
[----:B------:R-:W-:Y:S01]  /*22f0*/  IABS R86, R75 ;  /* 0x0000004b00567213 */ /* 0x000fe20000000000 */
[----:B------:R-:W-:Y:S01]  /*2300*/  UIMAD UR24, UR13, 0x3d, URZ ;  /* 0x0000003d0d1878a4 */ /* 0x000fe2000f8e023f */
[----:B------:R-:W-:Y:S01]  /*2310*/  IMAD.MOV.U32 R207, RZ, RZ, RZ ;  /* 0x000000ffffcf7224 */ /* 0x000fe200078e00ff */
[----:B------:R-:W-:Y:S01]  /*2320*/  USHF.R.S32.HI UR23, URZ, 0x1f, UR25 ;  /* 0x0000001f3f177899 */ /* 0x000fe20008011419 */
[----:B-1----:R-:W1:Y:S01]  /*2330*/  MUFU.RCP R15, R15 ;  /* 0x0000000f000f7308 */ /* 0x002e620000001000 */
[----:B------:R-:W-:Y:S01]  /*2340*/  UIMAD UR27, UR13, 0x3c, URZ ;  /* 0x0000003c0d1b78a4 */ /* 0x000fe2000f8e023f */
[----:B------:R-:W-:Y:S01]  /*2350*/  CS2R R100, SRZ ;  /* 0x0000000000647805 */ /* 0x000fe2000001ff00 */
[----:B------:R-:W-:Y:S01]  /*2360*/  UIMAD UR26, UR13, 0x3b, URZ ;  /* 0x0000003b0d1a78a4 */ /* 0x000fe2000f8e023f */
[----:B------:R-:W-:Y:S01]  /*2370*/  CS2R R102, SRZ ;  /* 0x0000000000667805 */ /* 0x000fe2000001ff00 */
[----:B------:R-:W-:Y:S01]  /*2380*/  UIMAD UR29, UR13, 0x3a, URZ ;  /* 0x0000003a0d1d78a4 */ /* 0x000fe2000f8e023f */
[----:B------:R-:W-:Y:S01]  /*2390*/  CS2R R104, SRZ ;  /* 0x0000000000687805 */ /* 0x000fe2000001ff00 */
[----:B------:R-:W-:Y:S01]  /*23a0*/  UIMAD UR28, UR13, 0x39, URZ ;  /* 0x000000390d1c78a4 */ /* 0x000fe2000f8e023f */
[----:B------:R-:W-:Y:S01]  /*23b0*/  CS2R R106, SRZ ;  /* 0x00000000006a7805 */ /* 0x000fe2000001ff00 */
[----:B0-----:R-:W-:Y:S01]  /*23c0*/  VIADD R10, R14, 0xffffffe ;  /* 0x0ffffffe0e0a7836 */ /* 0x001fe20000000000 */
[----:B------:R-:W-:Y:S01]  /*23d0*/  IABS R14, R3 ;  /* 0x00000003000e7213 */ /* 0x000fe20000000000 */
[----:B------:R-:W-:Y:S01]  /*23e0*/  UIMAD UR31, UR13, 0x38, URZ ;  /* 0x000000380d1f78a4 */ /* 0x000fe2000f8e023f */
[----:B------:R-:W-:Y:S01]  /*23f0*/  CS2R R108, SRZ ;  /* 0x00000000006c7805 */ /* 0x000fe2000001ff00 */
[----:B------:R0:W2:Y:S01]  /*2400*/  F2I.FTZ.U32.TRUNC.NTZ R11, R10 ;  /* 0x0000000a000b7305 */ /* 0x0000a2000021f000 */
[----:B------:R-:W-:Y:S01]  /*2410*/  UIMAD UR30, UR13, 0x37, URZ ;  /* 0x000000370d1e78a4 */ /* 0x000fe2000f8e023f */
[----:B------:R-:W-:Y:S01]  /*2420*/  CS2R R110, SRZ ;  /* 0x00000000006e7805 */ /* 0x000fe2000001ff00 */
[----:B------:R-:W-:Y:S01]  /*2430*/  UIMAD UR33, UR13, 0x36, URZ ;  /* 0x000000360d2178a4 */ /* 0x000fe2000f8e023f */
[----:B-1----:R-:W-:Y:S01]  /*2440*/  VIADD R12, R15, 0xffffffe ;  /* 0x0ffffffe0f0c7836 */ /* 0x002fe20000000000 */
[----:B------:R-:W-:Y:S01]  /*2450*/  SHF.R.U32.HI R15, RZ, 0x5, R153 ;  /* 0x00000005ff0f7819 */ /* 0x000fe20000011699 */
[----:B------:R-:W-:Y:S01]  /*2460*/  UIMAD UR32, UR13, 0x35, URZ ;  /* 0x000000350d2078a4 */ /* 0x000fe2000f8e023f */
[----:B------:R-:W-:Y:S01]  /*2470*/  CS2R R112, SRZ ;  /* 0x0000000000707805 */ /* 0x000fe2000001ff00 */
[----:B------:R-:W1:Y:S01]  /*2480*/  F2I.FTZ.U32.TRUNC.NTZ R13, R12 ;  /* 0x0000000c000d7305 */ /* 0x000e62000021f000 */
[----:B0-----:R-:W-:Y:S01]  /*2490*/  IMAD.MOV.U32 R10, RZ, RZ, RZ ;  /* 0x000000ffff0a7224 */ /* 0x001fe200078e00ff */
[----:B------:R-:W-:Y:S01]  /*24a0*/  R2UR UR10, R15 ;  /* 0x000000000f0a72ca */ /* 0x000fe200000e0000 */
[----:B------:R-:W-:Y:S01]  /*24b0*/  UIMAD UR35, UR13, 0x34, URZ ;  /* 0x000000340d2378a4 */ /* 0x000fe2000f8e023f */
[----:B------:R-:W-:Y:S01]  /*24c0*/  CS2R R114, SRZ ;  /* 0x0000000000727805 */ /* 0x000fe2000001ff00 */
[----:B------:R-:W-:Y:S01]  /*24d0*/  UIMAD UR34, UR13, 0x33, URZ ;  /* 0x000000330d2278a4 */ /* 0x000fe2000f8e023f */
[----:B------:R-:W-:Y:S01]  /*24e0*/  CS2R R116, SRZ ;  /* 0x0000000000747805 */ /* 0x000fe2000001ff00 */
[--C-:B--2---:R-:W-:Y:S01]  /*24f0*/  IMAD.MOV R16, RZ, RZ, -R11.reuse ;  /* 0x000000ffff107224 */ /* 0x104fe200078e0a0b */
[----:B------:R-:W-:Y:S01]  /*2500*/  UIMAD UR36, UR13, 0x32, URZ ;  /* 0x000000320d2478a4 */ /* 0x000fe2000f8e023f */
[----:B------:R-:W-:Y:S01]  /*2510*/  CS2R R118, SRZ ;  /* 0x0000000000767805 */ /* 0x000fe2000001ff00 */
[----:B------:R-:W-:Y:S01]  /*2520*/  UIMAD UR45, UR13, 0x30, URZ ;  /* 0x000000300d2d78a4 */ /* 0x000fe2000f8e023f */
[----:B------:R-:W-:Y:S01]  /*2530*/  IMAD R9, R16, R17, RZ ;  /* 0x0000001110097224 */ /* 0x000fe200078e02ff */
[----:B------:R-:W-:Y:S01]  /*2540*/  IABS R16, R4 ;  /* 0x0000000400107213 */ /* 0x000fe20000000000 */
[----:B------:R-:W-:Y:S01]  /*2550*/  UIMAD UR37, UR13, 0x2f, URZ ;  /* 0x0000002f0d2578a4 */ /* 0x000fe2000f8e023f */
[----:B------:R-:W-:Y:S01]  /*2560*/  CS2R R120, SRZ ;  /* 0x0000000000787805 */ /* 0x000fe2000001ff00 */
[----:B------:R-:W-:Y:S01]  /*2570*/  IMAD.HI.U32 R10, R11, R9, R10 ;  /* 0x000000090b0a7227 */ /* 0x000fe200078e000a */
[----:B------:R-:W-:Y:S01]  /*2580*/  SHF.R.U32.HI R11, RZ, 0x6, R153 ;  /* 0x00000006ff0b7819 */ /* 0x000fe20000011699 */
[----:B------:R-:W-:Y:S01]  /*2590*/  UIMAD UR53, UR13, 0x2e, URZ ;  /* 0x0000002e0d3578a4 */ /* 0x000fe2000f8e023f */
[----:B------:R-:W-:Y:S01]  /*25a0*/  CS2R R122, SRZ ;  /* 0x00000000007a7805 */ /* 0x000fe2000001ff00 */
[--C-:B-1----:R-:W-:Y:S01]  /*25b0*/  IMAD.MOV R12, RZ, RZ, -R13.reuse ;  /* 0x000000ffff0c7224 */ /* 0x102fe200078e0a0d */
[----:B------:R-:W-:Y:S01]  /*25c0*/  SGXT.U32 R11, R11, 0x2 ;  /* 0x000000020b0b781a */ /* 0x000fe20000000000 */
[C---:B------:R-:W-:Y:S01]  /*25d0*/  IMAD.HI.U32 R9, R10.reuse, R14, RZ ;  /* 0x0000000e0a097227 */ /* 0x040fe200078e00ff */
[----:B------:R-:W-:Y:S01]  /*25e0*/  UIMAD UR41, UR13, 0x2d, URZ ;  /* 0x0000002d0d2978a4 */ /* 0x000fe2000f8e023f */
[----:B------:R-:W-:Y:S01]  /*25f0*/  CS2R R124, SRZ ;  /* 0x00000000007c7805 */ /* 0x000fe2000001ff00 */
[----:B------:R-:W-:Y:S01]  /*2600*/  UIMAD UR49, UR13, 0x2c, URZ ;  /* 0x0000002c0d3178a4 */ /* 0x000fe2000f8e023f */
[----:B------:R-:W-:Y:S01]  /*2610*/  IMAD.HI.U32 R10, R10, R16, RZ ;  /* 0x000000100a0a7227 */ /* 0x000fe200078e00ff */
[----:B------:R-:W-:Y:S01]  /*2620*/  UIMAD UR57, UR13, 0x2b, URZ ;  /* 0x0000002b0d3978a4 */ /* 0x000fe2000f8e023f */
[----:B------:R-:W-:Y:S01]  /*2630*/  CS2R R126, SRZ ;  /* 0x00000000007e7805 */ /* 0x000fe2000001ff00 */
[----:B------:R-:W-:Y:S01]  /*2640*/  UIMAD UR39, UR13, 0x2a, URZ ;  /* 0x0000002a0d2778a4 */ /* 0x000fe2000f8e023f */
[----:B------:R-:W-:Y:S01]  /*2650*/  IMAD R19, R12, R5, RZ ;  /* 0x000000050c137224 */ /* 0x000fe200078e02ff */
[----:B------:R-:W-:Y:S01]  /*2660*/  UIMAD UR43, UR13, 0x29, URZ ;  /* 0x000000290d2b78a4 */ /* 0x000fe2000f8e023f */
[----:B------:R-:W-:Y:S01]  /*2670*/  IMAD.MOV.U32 R12, RZ, RZ, RZ ;  /* 0x000000ffff0c7224 */ /* 0x000fe200078e00ff */
[----:B------:R-:W-:Y:S01]  /*2680*/  UIMAD UR47, UR13, 0x28, URZ ;  /* 0x000000280d2f78a4 */ /* 0x000fe2000f8e023f */
[----:B------:R-:W-:Y:S01]  /*2690*/  IMAD.MOV R18, RZ, RZ, -R10 ;  /* 0x000000ffff127224 */ /* 0x000fe200078e0a0a */
[----:B------:R-:W-:Y:S01]  /*26a0*/  UIMAD UR51, UR13, 0x27, URZ ;  /* 0x000000270d3378a4 */ /* 0x000fe2000f8e023f */
[----:B------:R-:W-:Y:S01]  /*26b0*/  IMAD.HI.U32 R10, R13, R19, R12 ;  /* 0x000000130d0a7227 */ /* 0x000fe200078e000c */
[----:B------:R-:W-:Y:S01]  /*26c0*/  UIMAD UR55, UR13, 0x26, URZ ;  /* 0x000000260d3778a4 */ /* 0x000fe2000f8e023f */
[----:B------:R-:W-:Y:S01]  /*26d0*/  CS2R R128, SRZ ;  /* 0x0000000000807805 */ /* 0x000fe2000001ff00 */
[----:B------:R-:W-:Y:S01]  /*26e0*/  UIMAD UR59, UR13, 0x25, URZ ;  /* 0x000000250d3b78a4 */ /* 0x000fe2000f8e023f */
[C---:B------:R-:W-:Y:S01]  /*26f0*/  IMAD R12, R17.reuse, R18, R16 ;  /* 0x00000012110c7224 */ /* 0x040fe200078e0210 */
[----:B------:R-:W-:Y:S01]  /*2700*/  UIMAD UR38, UR13, 0x24, URZ ;  /* 0x000000240d2678a4 */ /* 0x000fe2000f8e023f */
[----:B------:R-:W-:Y:S01]  /*2710*/  IMAD.MOV R15, RZ, RZ, -R9 ;  /* 0x000000ffff0f7224 */ /* 0x000fe200078e0a09 */
[----:B------:R-:W-:Y:S01]  /*2720*/  LOP3.LUT R9, R2, R11, RZ, 0xfc, !PT ;  /* 0x0000000b02097212 */ /* 0x000fe200078efcff */
[----:B------:R-:W-:Y:S01]  /*2730*/  UIMAD UR40, UR13, 0x23, URZ ;  /* 0x000000230d2878a4 */ /* 0x000fe2000f8e023f */
[C---:B------:R-:W-:Y:S01]  /*2740*/  ISETP.GT.U32.AND P1, PT, R17.reuse, R12, PT ;  /* 0x0000000c1100720c */ /* 0x040fe20003f24070 */
[----:B------:R-:W-:Y:S01]  /*2750*/  IMAD R11, R17, R15, R14 ;  /* 0x0000000f110b7224 */ /* 0x000fe200078e020e */
[C---:B------:R-:W-:Y:S01]  /*2760*/  LOP3.LUT R13, R9.reuse, 0xf8, RZ, 0xfc, !PT ;  /* 0x000000f8090d7812 */ /* 0x040fe200078efcff */
[----:B------:R-:W-:Y:S01]  /*2770*/  UIMAD UR42, UR13, 0x22, URZ ;  /* 0x000000220d2a78a4 */ /* 0x000fe2000f8e023f */
[----:B------:R-:W-:Y:S01]  /*2780*/  LOP3.LUT R14, R9, 0xf4, RZ, 0xfc, !PT ;  /* 0x000000f4090e7812 */ /* 0x000fe200078efcff */
[----:B------:R-:W-:Y:S01]  /*2790*/  UIMAD UR44, UR13, 0x21, URZ ;  /* 0x000000210d2c78a4 */ /* 0x000fe2000f8e023f */
[----:B------:R-:W-:Y:S01]  /*27a0*/  ISETP.GT.U32.AND P0, PT, R17, R11, PT ;  /* 0x0000000b1100720c */ /* 0x000fe20003f04070 */
[----:B------:R-:W-:Y:S01]  /*27b0*/  USHF.L.U32 UR46, UR13, 0x5, URZ ;  /* 0x000000050d2e7899 */ /* 0x000fe2000800063f */
[----:B------:R-:W-:Y:S01]  /*27c0*/  IABS R18, R13 ;  /* 0x0000000d00127213 */ /* 0x000fe20000000000 */
[----:B------:R-:W-:Y:S01]  /*27d0*/  UIMAD UR48, UR13, 0x1f, URZ ;  /* 0x0000001f0d3078a4 */ /* 0x000fe2000f8e023f */
[----:B------:R-:W-:Y:S01]  /*27e0*/  ISETP.GE.AND P5, PT, R13, RZ, PT ;  /* 0x000000ff0d00720c */ /* 0x000fe20003fa6270 */
[----:B------:R-:W-:Y:S01]  /*27f0*/  UIMAD UR50, UR13, 0x1e, URZ ;  /* 0x0000001e0d3278a4 */ /* 0x000fe2000f8e023f */
[----:B------:R-:W-:Y:S01]  /*2800*/  ISETP.GE.AND P2, PT, R14, RZ, PT ;  /* 0x000000ff0e00720c */ /* 0x000fe20003f46270 */
[--C-:B------:R-:W-:Y:S01]  /*2810*/  @!P1 IMAD.IADD R12, R12, 0x1, -R17.reuse ;  /* 0x000000010c0c9824 */ /* 0x100fe200078e0a11 */
[----:B------:R-:W-:Y:S01]  /*2820*/  LOP3.LUT R15, R9, 0xf0, RZ, 0xfc, !PT ;  /* 0x000000f0090f7812 */ /* 0x000fe200078efcff */
[----:B------:R-:W-:Y:S01]  /*2830*/  IMAD.HI.U32 R13, R10, R18, RZ ;  /* 0x000000120a0d7227 */ /* 0x000fe200078e00ff */
[----:B------:R-:W-:Y:S01]  /*2840*/  IABS R14, R14 ;  /* 0x0000000e000e7213 */ /* 0x000fe20000000000 */
[----:B------:R-:W-:Y:S01]  /*2850*/  UIMAD UR52, UR13, 0x1d, URZ ;  /* 0x0000001d0d3478a4 */ /* 0x000fe2000f8e023f */
[----:B------:R-:W-:Y:S01]  /*2860*/  ISETP.GT.U32.AND P6, PT, R17, R12, PT ;  /* 0x0000000c1100720c */ /* 0x000fe20003fc4070 */
[----:B------:R-:W-:Y:S01]  /*2870*/  @!P0 IMAD.IADD R11, R11, 0x1, -R17 ;  /* 0x000000010b0b8824 */ /* 0x000fe200078e0a11 */
[----:B------:R-:W-:Y:S01]  /*2880*/  LOP3.LUT R16, R9, 0xe8, RZ, 0xfc, !PT ;  /* 0x000000e809107812 */ /* 0x000fe200078efcff */
[----:B------:R-:W-:Y:S01]  /*2890*/  IMAD.MOV R13, RZ, RZ, -R13 ;  /* 0x000000ffff0d7224 */ /* 0x000fe200078e0a0d */
[----:B------:R-:W-:Y:S01]  /*28a0*/  ISETP.GE.AND P3, PT, R15, RZ, PT ;  /* 0x000000ff0f00720c */ /* 0x000fe20003f66270 */
[----:B------:R-:W-:Y:S01]  /*28b0*/  UIMAD UR54, UR13, 0x1c, URZ ;  /* 0x0000001c0d3678a4 */ /* 0x000fe2000f8e023f */
[----:B------:R-:W-:Y:S01]  /*28c0*/  IABS R20, R15 ;  /* 0x0000000f00147213 */ /* 0x000fe20000000000 */
[----:B------:R-:W-:Y:S01]  /*28d0*/  IMAD.MOV.U32 R15, RZ, RZ, R14 ;  /* 0x000000ffff0f7224 */ /* 0x000fe200078e000e */
[----:B------:R-:W-:Y:S01]  /*28e0*/  ISETP.GT.U32.AND P1, PT, R17, R11, PT ;  /* 0x0000000b1100720c */ /* 0x000fe20003f24070 */
[----:B------:R-:W-:Y:S01]  /*28f0*/  UIMAD UR56, UR13, 0x1b, URZ ;  /* 0x0000001b0d3878a4 */ /* 0x000fe2000f8e023f */
[----:B------:R-:W-:Y:S01]  /*2900*/  ISETP.GE.AND P4, PT, R16, RZ, PT ;  /* 0x000000ff1000720c */ /* 0x000fe20003f86270 */
[----:B------:R-:W-:Y:S01]  /*2910*/  IMAD.HI.U32 R14, R10, R15, RZ ;  /* 0x0000000f0a0e7227 */ /* 0x000fe200078e00ff */
[----:B------:R-:W-:Y:S01]  /*2920*/  IABS R19, R16 ;  /* 0x0000001000137213 */ /* 0x000fe20000000000 */
[----:B------:R-:W-:Y:S01]  /*2930*/  UIMAD UR58, UR13, 0x1a, URZ ;  /* 0x0000001a0d3a78a4 */ /* 0x000fe2000f8e023f */
[----:B------:R-:W-:Y:S01]  /*2940*/  ISETP.GE.AND P0, PT, R3, RZ, PT ;  /* 0x000000ff0300720c */ /* 0x000fe20003f06270 */
[----:B------:R-:W-:Y:S01]  /*2950*/  IMAD R16, R5, R13, R18 ;  /* 0x0000000d05107224 */ /* 0x000fe200078e0212 */
[C---:B------:R-:W-:Y:S01]  /*2960*/  LOP3.LUT R25, R9.reuse, 0xe4, RZ, 0xfc, !PT ;  /* 0x000000e409197812 */ /* 0x040fe200078efcff */
[----:B------:R-:W-:Y:S01]  /*2970*/  @!P6 IMAD.IADD R12, R12, 0x1, -R17 ;  /* 0x000000010c0ce824 */ /* 0x000fe200078e0a11 */
[----:B------:R-:W-:Y:S01]  /*2980*/  ISETP.GE.AND P6, PT, R4, RZ, PT ;  /* 0x000000ff0400720c */ /* 0x000fe20003fc6270 */
[C---:B------:R-:W-:Y:S01]  /*2990*/  IMAD.HI.U32 R13, R10.reuse, R20, RZ ;  /* 0x000000140a0d7227 */ /* 0x040fe200078e00ff */
[----:B------:R-:W-:Y:S01]  /*29a0*/  IABS R22, R25 ;  /* 0x0000001900167213 */ /* 0x000fe20000000000 */
[----:B------:R-:W-:Y:S01]  /*29b0*/  UIMAD UR60, UR13, 0x19, URZ ;  /* 0x000000190d3c78a4 */ /* 0x000fe2000f8e023f */
[C---:B------:R-:W-:Y:S01]  /*29c0*/  LOP3.LUT R27, R9.reuse, 0xe0, RZ, 0xfc, !PT ;  /* 0x000000e0091b7812 */ /* 0x040fe200078efcff */
[----:B------:R-:W-:Y:S01]  /*29d0*/  IMAD.MOV R14, RZ, RZ, -R14 ;  /* 0x000000ffff0e7224 */ /* 0x000fe200078e0a0e */
[C---:B------:R-:W-:Y:S01]  /*29e0*/  LOP3.LUT R28, R9.reuse, 0xd8, RZ, 0xfc, !PT ;  /* 0x000000d8091c7812 */ /* 0x040fe200078efcff */
[----:B------:R-:W-:Y:S01]  /*29f0*/  IMAD.MOV R13, RZ, RZ, -R13 ;  /* 0x000000ffff0d7224 */ /* 0x000fe200078e0a0d */
[----:B------:R-:W-:Y:S01]  /*2a00*/  LOP3.LUT R30, R9, 0xd0, RZ, 0xfc, !PT ;  /* 0x000000d0091e7812 */ /* 0x000fe200078efcff */
[----:B------:R-:W-:Y:S01]  /*2a10*/  IMAD R18, R5, R14, R15 ;  /* 0x0000000e05127224 */ /* 0x000fe200078e020f */
[----:B------:R-:W-:Y:S01]  /*2a20*/  LOP3.LUT R29, R9, 0xd4, RZ, 0xfc, !PT ;  /* 0x000000d4091d7812 */ /* 0x000fe200078efcff */
[----:B------:R-:W-:Y:S01]  /*2a30*/  @!P1 IMAD.IADD R11, R11, 0x1, -R17 ;  /* 0x000000010b0b9824 */ /* 0x000fe200078e0a11 */
[C---:B------:R-:W-:Y:S01]  /*2a40*/  ISETP.GT.U32.AND P1, PT, R5.reuse, R16, PT ;  /* 0x000000100500720c */ /* 0x040fe20003f24070 */
[----:B------:R-:W-:Y:S01]  /*2a50*/  IMAD R20, R5, R13, R20 ;  /* 0x0000000d05147224 */ /* 0x000fe200078e0214 */
[----:B------:R-:W-:Y:S01]  /*2a60*/  IABS R23, R30 ;  /* 0x0000001e00177213 */ /* 0x000fe20000000000 */
[----:B------:R-:W-:Y:S01]  /*2a70*/  IMAD.HI.U32 R14, R10, R19, RZ ;  /* 0x000000130a0e7227 */ /* 0x000fe200078e00ff */
[----:B------:R-:W-:Y:S01]  /*2a80*/  IABS R21, R29 ;  /* 0x0000001d00157213 */ /* 0x000fe20000000000 */
[----:B------:R-:W-:Y:S01]  /*2a90*/  UIMAD UR61, UR13, 0x18, URZ ;  /* 0x000000180d3d78a4 */ /* 0x000fe2000f8e023f */
[C---:B------:R-:W-:Y:S01]  /*2aa0*/  LOP3.LUT R32, R9.reuse, 0xc4, RZ, 0xfc, !PT ;  /* 0x000000c409207812 */ /* 0x040fe200078efcff */
[----:B------:R-:W-:Y:S01]  /*2ab0*/  IMAD.MOV.U32 R13, RZ, RZ, R12 ;  /* 0x000000ffff0d7224 */ /* 0x000fe200078e000c */
[C---:B------:R-:W-:Y:S01]  /*2ac0*/  LOP3.LUT R31, R9.reuse, 0xc8, RZ, 0xfc, !PT ;  /* 0x000000c8091f7812 */ /* 0x040fe200078efcff */
[----:B------:R-:W-:Y:S01]  /*2ad0*/  @!P0 IMAD.MOV R11, RZ, RZ, -R11 ;  /* 0x000000ffff0b8224 */ /* 0x000fe200078e0a0b */
[----:B------:R-:W-:Y:S01]  /*2ae0*/  ISETP.NE.AND P0, PT, R6, RZ, PT ;  /* 0x000000ff0600720c */ /* 0x000fe20003f05270 */
[----:B------:R-:W-:Y:S01]  /*2af0*/  IMAD.MOV R14, RZ, RZ, -R14 ;  /* 0x000000ffff0e7224 */ /* 0x000fe200078e0a0e */
[----:B------:R-:W-:Y:S01]  /*2b00*/  LOP3.LUT R6, RZ, R6, RZ, 0x33, !PT ;  /* 0x00000006ff067212 */ /* 0x000fe200078e33ff */
[----:B------:R-:W-:Y:S01]  /*2b10*/  @!P6 IMAD.MOV R13, RZ, RZ, -R13 ;  /* 0x000000ffff0de224 */ /* 0x000fe200078e0a0d */
[----:B------:R-:W-:Y:S01]  /*2b20*/  LOP3.LUT R36, R9, 0x98, RZ, 0xfc, !PT ;  /* 0x0000009809247812 */ /* 0x000fe200078efcff */
[C---:B------:R-:W-:Y:S01]  /*2b30*/  IMAD R17, R5.reuse, R14, R19 ;  /* 0x0000000e05117224 */ /* 0x040fe200078e0213 */
[----:B------:R-:W-:Y:S01]  /*2b40*/  SEL R12, R6, R11, !P0 ;  /* 0x0000000b060c7207 */ /* 0x000fe20004000000 */
[----:B------:R-:W-:Y:S01]  /*2b50*/  IMAD.HI.U32 R15, R10, R22, RZ ;  /* 0x000000160a0f7227 */ /* 0x000fe200078e00ff */
[----:B------:R-:W-:Y:S01]  /*2b60*/  SEL R14, R6, R13, !P0 ;  /* 0x0000000d060e7207 */ /* 0x000fe20004000000 */
[----:B------:R-:W-:Y:S01]  /*2b70*/  UIMAD UR14, UR13, 0x15, URZ ;  /* 0x000000150d0e78a4 */ /* 0x000fe2000f8e023f */
[C---:B------:R-:W-:Y:S01]  /*2b80*/  ISETP.GT.U32.AND P0, PT, R5.reuse, R18, PT ;  /* 0x000000120500720c */ /* 0x040fe20003f04070 */
[----:B------:R-:W-:Y:S01]  /*2b90*/  @!P1 IMAD.IADD R16, R16, 0x1, -R5 ;  /* 0x0000000110109824 */ /* 0x000fe200078e0a05 */
[C---:B------:R-:W-:Y:S01]  /*2ba0*/  ISETP.GT.U32.AND P1, PT, R5.reuse, R20, PT ;  /* 0x000000140500720c */ /* 0x040fe20003f24070 */
[----:B------:R-:W-:Y:S01]  /*2bb0*/  IMAD.MOV R15, RZ, RZ, -R15 ;  /* 0x000000ffff0f7224 */ /* 0x000fe200078e0a0f */
[----:B------:R-:W-:Y:S01]  /*2bc0*/  IABS R19, R28 ;  /* 0x0000001c00137213 */ /* 0x000fe20000000000 */
[C---:B------:R-:W-:Y:S01]  /*2bd0*/  IMAD.HI.U32 R13, R10.reuse, R23, RZ ;  /* 0x000000170a0d7227 */ /* 0x040fe200078e00ff */
[----:B------:R-:W-:Y:S01]  /*2be0*/  ISETP.GT.U32.AND P6, PT, R5, R16, PT ;  /* 0x000000100500720c */ /* 0x000fe20003fc4070 */
[----:B------:R-:W-:Y:S01]  /*2bf0*/  UIMAD UR15, UR13, 0x14, URZ ;  /* 0x000000140d0f78a4 */ /* 0x000fe2000f8e023f */
[----:B------:R-:W-:Y:S01]  /*2c00*/  LOP3.LUT R37, R9, 0x94, RZ, 0xfc, !PT ;  /* 0x0000009409257812 */ /* 0x000fe200078efcff */
[C---:B------:R-:W-:Y:S01]  /*2c10*/  IMAD R22, R5.reuse, R15, R22 ;  /* 0x0000000f05167224 */ /* 0x040fe200078e0216 */
[----:B------:R-:W-:Y:S01]  /*2c20*/  IABS R15, R27 ;  /* 0x0000001b000f7213 */ /* 0x000fe20000000000 */
[----:B------:R-:W-:Y:S01]  /*2c30*/  IMAD.HI.U32 R11, R10, R21, RZ ;  /* 0x000000150a0b7227 */ /* 0x000fe200078e00ff */
[----:B------:R-:W-:Y:S01]  /*2c40*/  IABS R33, R36 ;  /* 0x0000002400217213 */ /* 0x000fe20000000000 */
[----:B------:R-:W-:Y:S01]  /*2c50*/  UIMAD UR16, UR13, 0x13, URZ ;  /* 0x000000130d1078a4 */ /* 0x000fe2000f8e023f */
[----:B------:R-:W-:Y:S01]  /*2c60*/  IABS R34, R37 ;  /* 0x0000002500227213 */ /* 0x000fe20000000000 */
[--C-:B------:R-:W-:Y:S01]  /*2c70*/  @!P0 IMAD.IADD R18, R18, 0x1, -R5.reuse ;  /* 0x0000000112128824 */ /* 0x100fe200078e0a05 */
[----:B------:R-:W-:Y:S01]  /*2c80*/  ISETP.GT.U32.AND P0, PT, R5, R22, PT ;  /* 0x000000160500720c */ /* 0x000fe20003f04070 */
[----:B------:R-:W-:Y:S01]  /*2c90*/  IMAD.HI.U32 R6, R10, R15, RZ ;  /* 0x0000000f0a067227 */ /* 0x000fe200078e00ff */
[C---:B------:R-:W-:Y:S01]  /*2ca0*/  LOP3.LUT R35, R9.reuse, 0xa0, RZ, 0xfc, !PT ;  /* 0x000000a009237812 */ /* 0x040fe200078efcff */
[----:B------:R-:W-:Y:S01]  /*2cb0*/  UIMAD UR17, UR13, 0x12, URZ ;  /* 0x000000120d1178a4 */ /* 0x000fe2000f8e023f */
[----:B------:R-:W-:Y:S01]  /*2cc0*/  LOP3.LUT R41, R9, 0x80, RZ, 0xfc, !PT ;  /* 0x0000008009297812 */ /* 0x000fe200078efcff */
[--C-:B------:R-:W-:Y:S01]  /*2cd0*/  @!P1 IMAD.IADD R20, R20, 0x1, -R5.reuse ;  /* 0x0000000114149824 */ /* 0x100fe200078e0a05 */
[----:B------:R-:W-:Y:S01]  /*2ce0*/  ISETP.GT.U32.AND P1, PT, R5, R18, PT ;  /* 0x000000120500720c */ /* 0x000fe20003f24070 */
[----:B------:R-:W-:Y:S01]  /*2cf0*/  IMAD.MOV R6, RZ, RZ, -R6 ;  /* 0x000000ffff067224 */ /* 0x000fe200078e0a06 */
[----:B------:R-:W-:Y:S01]  /*2d00*/  LOP3.LUT R42, R9, 0x78, RZ, 0xfc, !PT ;  /* 0x00000078092a7812 */ /* 0x000fe200078efcff */
[----:B------:R-:W-:Y:S01]  /*2d10*/  @!P6 IMAD.IADD R16, R16, 0x1, -R5 ;  /* 0x000000011010e824 */ /* 0x000fe200078e0a05 */
[C---:B------:R-:W-:Y:S01]  /*2d20*/  ISETP.GT.U32.AND P6, PT, R5.reuse, R17, PT ;  /* 0x000000110500720c */ /* 0x040fe20003fc4070 */
[----:B------:R-:W-:Y:S01]  /*2d30*/  IMAD R15, R5, R6, R15 ;  /* 0x00000006050f7224 */ /* 0x000fe200078e020f */
[----:B------:R-:W-:Y:S01]  /*2d40*/  IABS R38, R41 ;  /* 0x0000002900267213 */ /* 0x000fe20000000000 */
[----:B------:R-:W-:Y:S01]  /*2d50*/  IMAD.HI.U32 R6, R10, R19, RZ ;  /* 0x000000130a067227 */ /* 0x000fe200078e00ff */
[C---:B------:R-:W-:Y:S01]  /*2d60*/  LOP3.LUT R40, R9.reuse, 0x84, RZ, 0xfc, !PT ;  /* 0x0000008409287812 */ /* 0x040fe200078efcff */
[----:B------:R-:W-:Y:S01]  /*2d70*/  UIMAD UR20, UR13, 0x11, URZ ;  /* 0x000000110d1478a4 */ /* 0x000fe2000f8e023f */
[----:B------:R-:W-:Y:S01]  /*2d80*/  IABS R39, R42 ;  /* 0x0000002a00277213 */ /* 0x000fe20000000000 */
[----:B------:R-:W-:Y:S01]  /*2d90*/  IMAD.MOV R6, RZ, RZ, -R6 ;  /* 0x000000ffff067224 */ /* 0x000fe200078e0a06 */
[C---:B------:R-:W-:Y:S01]  /*2da0*/  LOP3.LUT R45, R9.reuse, 0x70, RZ, 0xfc, !PT ;  /* 0x00000070092d7812 */ /* 0x040fe200078efcff */
[----:B------:R-:W-:Y:S01]  /*2db0*/  @!P1 IMAD.IADD R18, R18, 0x1, -R5 ;  /* 0x0000000112129824 */ /* 0x000fe200078e0a05 */
[C---:B------:R-:W-:Y:S01]  /*2dc0*/  LOP3.LUT R44, R9.reuse, 0x74, RZ, 0xfc, !PT ;  /* 0x00000074092c7812 */ /* 0x040fe200078efcff */
[----:B------:R-:W-:Y:S01]  /*2dd0*/  IMAD.MOV R26, RZ, RZ, -R13 ;  /* 0x000000ffff1a7224 */ /* 0x000fe200078e0a0d */
[C---:B------:R-:W-:Y:S01]  /*2de0*/  LOP3.LUT R46, R9.reuse, 0x68, RZ, 0xfc, !PT ;  /* 0x00000068092e7812 */ /* 0x040fe200078efcff */
[----:B------:R-:W-:Y:S01]  /*2df0*/  IMAD.MOV R24, RZ, RZ, -R11 ;  /* 0x000000ffff187224 */ /* 0x000fe200078e0a0b */
[----:B------:R-:W-:Y:S01]  /*2e00*/  LOP3.LUT R48, R9, 0x60, RZ, 0xfc, !PT ;  /* 0x0000006009307812 */ /* 0x000fe200078efcff */
[----:B------:R-:W-:Y:S01]  /*2e10*/  IMAD R13, R5, R6, R19 ;  /* 0x00000006050d7224 */ /* 0x000fe200078e0213 */
[----:B------:R-:W-:Y:S01]  /*2e20*/  LOP3.LUT R47, R9, 0x64, RZ, 0xfc, !PT ;  /* 0x00000064092f7812 */ /* 0x000fe200078efcff */
[--C-:B------:R-:W-:Y:S01]  /*2e30*/  @!P6 IMAD.IADD R17, R17, 0x1, -R5.reuse ;  /* 0x000000011111e824 */ /* 0x100fe200078e0a05 */
[C---:B------:R-:W-:Y:S01]  /*2e40*/  ISETP.GT.U32.AND P6, PT, R5.reuse, R15, PT ;  /* 0x0000000f0500720c */ /* 0x040fe20003fc4070 */
[----:B------:R-:W-:Y:S01]  /*2e50*/  @!P0 IMAD.IADD R22, R22, 0x1, -R5 ;  /* 0x0000000116168824 */ /* 0x000fe200078e0a05 */
[C---:B------:R-:W-:Y:S01]  /*2e60*/  ISETP.GT.U32.AND P0, PT, R5.reuse, R20, PT ;  /* 0x000000140500720c */ /* 0x040fe20003f04070 */
[----:B------:R-:W-:Y:S01]  /*2e70*/  IMAD.MOV.U32 R6, RZ, RZ, R18 ;  /* 0x000000ffff067224 */ /* 0x000fe200078e0012 */
[C---:B------:R-:W-:Y:S01]  /*2e80*/  ISETP.GT.U32.AND P1, PT, R5.reuse, R17, PT ;  /* 0x000000110500720c */ /* 0x040fe20003f24070 */
[----:B------:R-:W-:Y:S01]  /*2e90*/  IMAD.MOV.U32 R11, RZ, RZ, R16 ;  /* 0x000000ffff0b7224 */ /* 0x000fe200078e0010 */
[----:B------:R-:W-:Y:S01]  /*2ea0*/  IABS R43, R47 ;  /* 0x0000002f002b7213 */ /* 0x000fe20000000000 */
[C---:B------:R-:W-:Y:S01]  /*2eb0*/  IMAD R19, R5.reuse, R24, R21 ;  /* 0x0000001805137224 */ /* 0x040fe200078e0215 */
[----:B------:R-:W-:Y:S01]  /*2ec0*/  IABS R21, R32 ;  /* 0x0000002000157213 */ /* 0x000fe20000000000 */
[----:B------:R-:W-:Y:S01]  /*2ed0*/  @!P2 IMAD.MOV R6, RZ, RZ, -R6 ;  /* 0x000000ffff06a224 */ /* 0x000fe200078e0a06 */
[C---:B------:R-:W-:Y:S01]  /*2ee0*/  ISETP.GT.U32.AND P2, PT, R5.reuse, R13, PT ;  /* 0x0000000d0500720c */ /* 0x040fe20003f44070 */
[----:B------:R-:W-:Y:S01]  /*2ef0*/  @!P5 IMAD.MOV R11, RZ, RZ, -R11 ;  /* 0x000000ffff0bd224 */ /* 0x000fe200078e0a0b */
[----:B------:R-:W-:Y:S01]  /*2f00*/  ISETP.GT.U32.AND P5, PT, R5, R22, PT ;  /* 0x000000160500720c */ /* 0x000fe20003fa4070 */
[----:B------:R-:W-:Y:S01]  /*2f10*/  IMAD.HI.U32 R18, R10, R21, RZ ;  /* 0x000000150a127227 */ /* 0x000fe200078e00ff */
[C---:B------:R-:W-:Y:S01]  /*2f20*/  LOP3.LUT R49, R9.reuse, 0x50, RZ, 0xfc, !PT ;  /* 0x0000005009317812 */ /* 0x040fe200078efcff */
[----:B------:R-:W-:Y:S01]  /*2f30*/  USHF.L.U32 UR21, UR13, 0x4, URZ ;  /* 0x000000040d157899 */ /* 0x000fe2000800063f */
[C---:B------:R-:W-:Y:S01]  /*2f40*/  LOP3.LUT R50, R9.reuse, 0x48, RZ, 0xfc, !PT ;  /* 0x0000004809327812 */ /* 0x040fe200078efcff */
[----:B------:R-:W-:Y:S01]  /*2f50*/  IMAD.MOV R18, RZ, RZ, -R18 ;  /* 0x000000ffff127224 */ /* 0x000fe200078e0a12 */
[----:B------:R-:W-:Y:S01]  /*2f60*/  LOP3.LUT R52, R9, 0x44, RZ, 0xfc, !PT ;  /* 0x0000004409347812 */ /* 0x000fe200078efcff */
[--C-:B------:R-:W-:Y:S01]  /*2f70*/  @!P6 IMAD.IADD R15, R15, 0x1, -R5.reuse ;  /* 0x000000010f0fe824 */ /* 0x100fe200078e0a05 */
[----:B------:R-:W-:Y:S01]  /*2f80*/  LOP3.LUT R53, R9, 0x40, RZ, 0xfc, !PT ;  /* 0x0000004009357812 */ /* 0x000fe200078efcff */
[----:B------:R-:W-:Y:S01]  /*2f90*/  @!P0 IMAD.IADD R20, R20, 0x1, -R5 ;  /* 0x0000000114148824 */ /* 0x000fe200078e0a05 */
[C---:B------:R-:W-:Y:S01]  /*2fa0*/  ISETP.GT.U32.AND P0, PT, R5.reuse, R19, PT ;  /* 0x000000130500720c */ /* 0x040fe20003f04070 */
[C---:B------:R-:W-:Y:S01]  /*2fb0*/  IMAD R24, R5.reuse, R26, R23 ;  /* 0x0000001a05187224 */ /* 0x040fe200078e0217 */
[C---:B------:R-:W-:Y:S01]  /*2fc0*/  ISETP.GT.U32.AND P6, PT, R5.reuse, R15, PT ;  /* 0x0000000f0500720c */ /* 0x040fe20003fc4070 */
[----:B------:R-:W-:Y:S01]  /*2fd0*/  IMAD R21, R5, R18, R21 ;  /* 0x0000001205157224 */ /* 0x000fe200078e0215 */
[----:B------:R-:W-:Y:S01]  /*2fe0*/  IABS R26, R31 ;  /* 0x0000001f001a7213 */ /* 0x000fe20000000000 */
[--C-:B------:R-:W-:Y:S01]  /*2ff0*/  @!P2 IMAD.IADD R13, R13, 0x1, -R5.reuse ;  /* 0x000000010d0da824 */ /* 0x100fe200078e0a05 */
[----:B------:R-:W-:Y:S01]  /*3000*/  ISETP.GE.AND P2, PT, R28, RZ, PT ;  /* 0x000000ff1c00720c */ /* 0x000fe20003f46270 */
[----:B------:R-:W-:Y:S01]  /*3010*/  IMAD.MOV.U32 R18, RZ, RZ, R20 ;  /* 0x000000ffff127224 */ /* 0x000fe200078e0014 */
[----:B------:R-:W-:Y:S01]  /*3020*/  LOP3.LUT R54, R9, 0x38, RZ, 0xfc, !PT ;  /* 0x0000003809367812 */ /* 0x000fe200078efcff */
[--C-:B------:R-:W-:Y:S01]  /*3030*/  @!P5 IMAD.IADD R22, R22, 0x1, -R5.reuse ;  /* 0x000000011616d824 */ /* 0x100fe200078e0a05 */
[C---:B------:R-:W-:Y:S01]  /*3040*/  ISETP.GT.U32.AND P5, PT, R5.reuse, R24, PT ;  /* 0x000000180500720c */ /* 0x040fe20003fa4070 */
[----:B------:R-:W-:Y:S01]  /*3050*/  @!P3 IMAD.MOV R18, RZ, RZ, -R18 ;  /* 0x000000ffff12b224 */ /* 0x000fe200078e0a12 */
[----:B------:R-:W-:Y:S01]  /*3060*/  ISETP.GT.U32.AND P3, PT, R5, R13, PT ;  /* 0x0000000d0500720c */ /* 0x000fe20003f64070 */
[----:B------:R-:W-:Y:S01]  /*3070*/  @!P1 IMAD.IADD R17, R17, 0x1, -R5 ;  /* 0x0000000111119824 */ /* 0x000fe200078e0a05 */
[----:B------:R-:W-:Y:S01]  /*3080*/  ISETP.GE.AND P1, PT, R25, RZ, PT ;  /* 0x000000ff1900720c */ /* 0x000fe20003f26270 */
[----:B------:R-:W-:Y:S01]  /*3090*/  IMAD.HI.U32 R16, R10, R26, RZ ;  /* 0x0000001a0a107227 */ /* 0x000fe200078e00ff */
[----:B------:R-:W-:-:S02]  /*30a0*/  LOP3.LUT R25, R9, 0xc0, RZ, 0xfc, !PT ;  /* 0x000000c009197812 */ /* 0x000fc400078efcff */
[----:B------:R-:W-:Y:S02]  /*30b0*/  CS2R R130, SRZ ;  /* 0x0000000000827805 */ /* 0x000fe4000001ff00 */
[----:B------:R-:W-:Y:S01]  /*30c0*/  IABS R51, R54 ;  /* 0x0000003600337213 */ /* 0x000fe20000000000 */
[----:B------:R-:W-:Y:S01]  /*30d0*/  IMAD.MOV R16, RZ, RZ, -R16 ;  /* 0x000000ffff107224 */ /* 0x000fe200078e0a10 */
[----:B------:R-:W-:Y:S01]  /*30e0*/  IABS R28, R25 ;  /* 0x00000019001c7213 */ /* 0x000fe20000000000 */
[--C-:B------:R-:W-:Y:S01]  /*30f0*/  @!P6 IMAD.IADD R15, R15, 0x1, -R5.reuse ;  /* 0x000000010f0fe824 */ /* 0x100fe200078e0a05 */
[----:B------:R-:W-:Y:S01]  /*3100*/  ISETP.GE.AND P6, PT, R27, RZ, PT ;  /* 0x000000ff1b00720c */ /* 0x000fe20003fc6270 */
[--C-:B------:R-:W-:Y:S01]  /*3110*/  @!P5 IMAD.IADD R24, R24, 0x1, -R5.reuse ;  /* 0x000000011818d824 */ /* 0x100fe200078e0a05 */
[----:B------:R-:W-:Y:S01]  /*3120*/  LOP3.LUT R27, R9, 0xb8, RZ, 0xfc, !PT ;  /* 0x000000b8091b7812 */ /* 0x000fe200078efcff */
[----:B------:R-:W-:Y:S01]  /*3130*/  IMAD R26, R5, R16, R26 ;  /* 0x00000010051a7224 */ /* 0x000fe200078e021a */
[----:B------:R-:W-:Y:S01]  /*3140*/  LOP3.LUT R55, R9, 0x30, RZ, 0xfc, !PT ;  /* 0x0000003009377812 */ /* 0x000fe200078efcff */
[----:B------:R-:W-:Y:S01]  /*3150*/  IMAD.MOV.U32 R16, RZ, RZ, R22 ;  /* 0x000000ffff107224 */ /* 0x000fe200078e0016 */
[----:B------:R-:W-:Y:S01]  /*3160*/  IABS R23, R27 ;  /* 0x0000001b00177213 */ /* 0x000fe20000000000 */
[----:B------:R-:W-:Y:S01]  /*3170*/  @!P3 IMAD.IADD R13, R13, 0x1, -R5 ;  /* 0x000000010d0db824 */ /* 0x000fe200078e0a05 */
[C---:B------:R-:W-:Y:S01]  /*3180*/  ISETP.GT.U32.AND P3, PT, R5.reuse, R21, PT ;  /* 0x000000150500720c */ /* 0x040fe20003f64070 */
[----:B------:R-:W-:Y:S01]  /*3190*/  @!P4 IMAD.MOV R17, RZ, RZ, -R17 ;  /* 0x000000ffff11c224 */ /* 0x000fe200078e0a11 */
[C---:B------:R-:W-:Y:S01]  /*31a0*/  ISETP.GT.U32.AND P4, PT, R5.reuse, R24, PT ;  /* 0x000000180500720c */ /* 0x040fe20003f84070 */
[----:B------:R-:W-:Y:S01]  /*31b0*/  @!P1 IMAD.MOV R16, RZ, RZ, -R16 ;  /* 0x000000ffff109224 */ /* 0x000fe200078e0a10 */
[----:B------:R-:W-:Y:S01]  /*31c0*/  ISETP.GT.U32.AND P1, PT, R5, R26, PT ;  /* 0x0000001a0500720c */ /* 0x000fe20003f24070 */
[----:B------:R-:W-:Y:S01]  /*31d0*/  @!P6 IMAD.MOV R15, RZ, RZ, -R15 ;  /* 0x000000ffff0fe224 */ /* 0x000fe200078e0a0f */
[----:B------:R-:W-:Y:S01]  /*31e0*/  ISETP.GE.AND P6, PT, R30, RZ, PT ;  /* 0x000000ff1e00720c */ /* 0x000fe20003fc6270 */
[----:B------:R-:W-:Y:S01]  /*31f0*/  IMAD.HI.U32 R20, R10, R28, RZ ;  /* 0x0000001c0a147227 */ /* 0x000fe200078e00ff */
[----:B------:R-:W-:-:S02]  /*3200*/  LOP3.LUT R57, R9, 0x28, RZ, 0xfc, !PT ;  /* 0x0000002809397812 */ /* 0x000fc400078efcff */
[----:B------:R-:W-:Y:S02]  /*3210*/  CS2R R132, SRZ ;  /* 0x0000000000847805 */ /* 0x000fe4000001ff00 */
[----:B------:R-:W-:Y:S01]  /*3220*/  LOP3.LUT R58, R9, 0x24, RZ, 0xfc, !PT ;  /* 0x00000024093a7812 */ /* 0x000fe200078efcff */
[--C-:B------:R-:W-:Y:S01]  /*3230*/  @!P0 IMAD.IADD R19, R19, 0x1, -R5.reuse ;  /* 0x0000000113138824 */ /* 0x100fe200078e0a05 */
[----:B------:R-:W-:Y:S01]  /*3240*/  ISETP.GE.AND P0, PT, R29, RZ, PT ;  /* 0x000000ff1d00720c */ /* 0x000fe20003f06270 */
[--C-:B------:R-:W-:Y:S01]  /*3250*/  @!P3 IMAD.IADD R21, R21, 0x1, -R5.reuse ;  /* 0x000000011515b824 */ /* 0x100fe200078e0a05 */
[----:B------:R-:W-:Y:S01]  /*3260*/  LOP3.LUT R59, R9, 0x20, RZ, 0xfc, !PT ;  /* 0x00000020093b7812 */ /* 0x000fe200078efcff */
[----:B------:R-:W-:Y:S01]  /*3270*/  IMAD.MOV R20, RZ, RZ, -R20 ;  /* 0x000000ffff147224 */ /* 0x000fe200078e0a14 */
[C---:B------:R-:W-:Y:S01]  /*3280*/  ISETP.GT.U32.AND P5, PT, R5.reuse, R19, PT ;  /* 0x000000130500720c */ /* 0x040fe20003fa4070 */
[--C-:B------:R-:W-:Y:S01]  /*3290*/  @!P4 IMAD.IADD R24, R24, 0x1, -R5.reuse ;  /* 0x000000011818c824 */ /* 0x100fe200078e0a05 */
[C---:B------:R-:W-:Y:S01]  /*32a0*/  ISETP.GT.U32.AND P3, PT, R5.reuse, R21, PT ;  /* 0x000000150500720c */ /* 0x040fe20003f64070 */
[----:B------:R-:W-:Y:S01]  /*32b0*/  @!P1 IMAD.IADD R26, R26, 0x1, -R5 ;  /* 0x000000011a1a9824 */ /* 0x000fe200078e0a05 */
[----:B------:R-:W-:Y:S01]  /*32c0*/  ISETP.GE.AND P4, PT, R32, RZ, PT ;  /* 0x000000ff2000720c */ /* 0x000fe20003f86270 */
[----:B------:R-:W-:Y:S01]  /*32d0*/  IMAD R28, R5, R20, R28 ;  /* 0x00000014051c7224 */ /* 0x000fe200078e021c */
[----:B------:R-:W-:Y:S01]  /*32e0*/  LOP3.LUT R32, R9, 0xa8, RZ, 0xfc, !PT ;  /* 0x000000a809207812 */ /* 0x000fe200078efcff */
[----:B------:R-:W-:Y:S01]  /*32f0*/  IMAD.HI.U32 R22, R10, R23, RZ ;  /* 0x000000170a167227 */ /* 0x000fe200078e00ff */
[----:B------:R-:W-:-:S02]  /*3300*/  ISETP.GE.AND P1, PT, R25, RZ, PT ;  /* 0x000000ff1900720c */ /* 0x000fc40003f26270 */
[----:B------:R-:W-:Y:S02]  /*3310*/  CS2R R134, SRZ ;  /* 0x0000000000867805 */ /* 0x000fe4000001ff00 */
[----:B------:R-:W-:Y:S01]  /*3320*/  IABS R56, R59 ;  /* 0x0000003b00387213 */ /* 0x000fe20000000000 */
[----:B------:R-:W-:Y:S01]  /*3330*/  IMAD.MOV.U32 R20, RZ, RZ, R24 ;  /* 0x000000ffff147224 */ /* 0x000fe200078e0018 */
[----:B------:R-:W-:Y:S01]  /*3340*/  LOP3.LUT R24, R9, 0xb0, RZ, 0xfc, !PT ;  /* 0x000000b009187812 */ /* 0x000fe200078efcff */
[----:B------:R-:W-:Y:S01]  /*3350*/  @!P2 IMAD.MOV R13, RZ, RZ, -R13 ;  /* 0x000000ffff0da224 */ /* 0x000fe200078e0a0d */
[C---:B------:R-:W-:Y:S01]  /*3360*/  ISETP.GT.U32.AND P2, PT, R5.reuse, R26, PT ;  /* 0x0000001a0500720c */ /* 0x040fe20003f44070 */
[----:B------:R-:W-:Y:S01]  /*3370*/  IMAD.MOV R22, RZ, RZ, -R22 ;  /* 0x000000ffff167224 */ /* 0x000fe200078e0a16 */
[----:B------:R-:W-:Y:S01]  /*3380*/  IABS R29, R24 ;  /* 0x00000018001d7213 */ /* 0x000fe20000000000 */
[----:B------:R-:W-:Y:S01]  /*3390*/  @!P6 IMAD.MOV R20, RZ, RZ, -R20 ;  /* 0x000000ffff14e224 */ /* 0x000fe200078e0a14 */
[C---:B------:R-:W-:Y:S01]  /*33a0*/  ISETP.GT.U32.AND P6, PT, R5.reuse, R28, PT ;  /* 0x0000001c0500720c */ /* 0x040fe20003fc4070 */
[----:B------:R-:W-:Y:S01]  /*33b0*/  IMAD R23, R5, R22, R23 ;  /* 0x0000001605177224 */ /* 0x000fe200078e0217 */
[----:B------:R-:W-:Y:S01]  /*33c0*/  LOP3.LUT R22, R9, 0xb4, RZ, 0xfc, !PT ;  /* 0x000000b409167812 */ /* 0x000fe200078efcff */
[--C-:B------:R-:W-:Y:S01]  /*33d0*/  @!P5 IMAD.IADD R19, R19, 0x1, -R5.reuse ;  /* 0x000000011313d824 */ /* 0x100fe200078e0a05 */
[----:B------:R-:W-:Y:S01]  /*33e0*/  ISETP.GE.AND P5, PT, R31, RZ, PT ;  /* 0x000000ff1f00720c */ /* 0x000fe20003fa6270 */
[----:B------:R-:W-:Y:S01]  /*33f0*/  @!P3 IMAD.IADD R21, R21, 0x1, -R5 ;  /* 0x000000011515b824 */ /* 0x000fe200078e0a05 */
[----:B------:R-:W-:Y:S01]  /*3400*/  ISETP.GT.U32.AND P3, PT, R5, R23, PT ;  /* 0x000000170500720c */ /* 0x000fe20003f64070 */
[----:B------:R-:W-:Y:S01]  /*3410*/  @!P0 IMAD.MOV R19, RZ, RZ, -R19 ;  /* 0x000000ffff138224 */ /* 0x000fe200078e0a13 */
[----:B------:R-:W-:Y:S01]  /*3420*/  ISETP.GE.AND P0, PT, R27, RZ, PT ;  /* 0x000000ff1b00720c */ /* 0x000fe20003f06270 */
[----:B------:R-:W-:Y:S01]  /*3430*/  @!P2 IMAD.IADD R26, R26, 0x1, -R5 ;  /* 0x000000011a1aa824 */ /* 0x000fe200078e0a05 */
[----:B------:R-:W-:Y:S01]  /*3440*/  ISETP.GE.AND P2, PT, R22, RZ, PT ;  /* 0x000000ff1600720c */ /* 0x000fe20003f46270 */
[----:B------:R-:W-:Y:S01]  /*3450*/  IMAD.HI.U32 R25, R10, R29, RZ ;  /* 0x0000001d0a197227 */ /* 0x000fe200078e00ff */
[----:B------:R-:W-:-:S02]  /*3460*/  IABS R27, R22 ;  /* 0x00000016001b7213 */ /* 0x000fc40000000000 */
[----:B------:R-:W-:Y:S02]  /*3470*/  CS2R R136, SRZ ;  /* 0x0000000000887805 */ /* 0x000fe4000001ff00 */
[----:B------:R-:W-:Y:S01]  /*3480*/  IABS R31, R32 ;  /* 0x00000020001f7213 */ /* 0x000fe20000000000 */
[--C-:B------:R-:W-:Y:S01]  /*3490*/  @!P6 IMAD.IADD R28, R28, 0x1, -R5.reuse ;  /* 0x000000011c1ce824 */ /* 0x100fe200078e0a05 */
[C---:B------:R-:W-:Y:S01]  /*34a0*/  LOP3.LUT R71, R9.reuse, 0x8, RZ, 0xfc, !PT ;  /* 0x0000000809477812 */ /* 0x040fe200078efcff */
[----:B------:R-:W-:Y:S01]  /*34b0*/  IMAD.MOV.U32 R22, RZ, RZ, R26 ;  /* 0x000000ffff167224 */ /* 0x000fe200078e001a */
[----:B------:R-:W-:Y:S01]  /*34c0*/  LOP3.LUT R73, R9, 0x4, RZ, 0xfc, !PT ;  /* 0x0000000409497812 */ /* 0x000fe200078efcff */
[----:B------:R-:W-:Y:S01]  /*34d0*/  @!P3 IMAD.IADD R23, R23, 0x1, -R5 ;  /* 0x000000011717b824 */ /* 0x000fe200078e0a05 */
[C---:B------:R-:W-:Y:S01]  /*34e0*/  ISETP.GT.U32.AND P6, PT, R5.reuse, R28, PT ;  /* 0x0000001c0500720c */ /* 0x040fe20003fc4070 */
[----:B------:R-:W-:Y:S01]  /*34f0*/  @!P5 IMAD.MOV R22, RZ, RZ, -R22 ;  /* 0x000000ffff16d224 */ /* 0x000fe200078e0a16 */
[----:B------:R-:W-:Y:S01]  /*3500*/  ISETP.GE.AND P5, PT, R24, RZ, PT ;  /* 0x000000ff1800720c */ /* 0x000fe20003fa6270 */
[----:B------:R-:W-:Y:S01]  /*3510*/  IMAD.HI.U32 R24, R10, R27, RZ ;  /* 0x0000001b0a187227 */ /* 0x000fe200078e00ff */
[----:B------:R-:W-:-:S02]  /*3520*/  ISETP.GT.U32.AND P3, PT, R5, R23, PT ;  /* 0x000000170500720c */ /* 0x000fc40003f64070 */
[----:B------:R-:W-:Y:S02]  /*3530*/  CS2R R138, SRZ ;  /* 0x00000000008a7805 */ /* 0x000fe4000001ff00 */
[----:B------:R-:W-:Y:S01]  /*3540*/  IABS R66, R71 ;  /* 0x0000004700427213 */ /* 0x000fe20000000000 */
[----:B------:R-:W-:Y:S01]  /*3550*/  IMAD.MOV R24, RZ, RZ, -R24 ;  /* 0x000000ffff187224 */ /* 0x000fe200078e0a18 */
[----:B------:R-:W-:Y:S01]  /*3560*/  IABS R68, R73 ;  /* 0x0000004900447213 */ /* 0x000fe20000000000 */
[----:B------:R-:W-:Y:S01]  /*3570*/  IMAD.HI.U32 R26, R10, R31, RZ ;  /* 0x0000001f0a1a7227 */ /* 0x000fe200078e00ff */
[----:B------:R-:W-:Y:S02]  /*3580*/  CS2R R140, SRZ ;  /* 0x00000000008c7805 */ /* 0x000fe4000001ff00 */
[----:B------:R-:W-:Y:S02]  /*3590*/  CS2R R142, SRZ ;  /* 0x00000000008e7805 */ /* 0x000fe4000001ff00 */
[----:B------:R-:W-:Y:S01]  /*35a0*/  CS2R R144, SRZ ;  /* 0x0000000000907805 */ /* 0x000fe2000001ff00 */
[----:B------:R-:W-:Y:S01]  /*35b0*/  IMAD.MOV R30, RZ, RZ, -R25 ;  /* 0x000000ffff1e7224 */ /* 0x000fe200078e0a19 */
[----:B------:R-:W-:Y:S01]  /*35c0*/  CS2R R146, SRZ ;  /* 0x0000000000927805 */ /* 0x000fe2000001ff00 */
[C---:B------:R-:W-:Y:S01]  /*35d0*/  IMAD R25, R5.reuse, R24, R27 ;  /* 0x0000001805197224 */ /* 0x040fe200078e021b */
[----:B------:R-:W-:Y:S01]  /*35e0*/  CS2R R148, SRZ ;  /* 0x0000000000947805 */ /* 0x000fe2000001ff00 */
[----:B------:R-:W-:Y:S01]  /*35f0*/  IMAD.MOV R24, RZ, RZ, -R26 ;  /* 0x000000ffff187224 */ /* 0x000fe200078e0a1a */
[----:B------:R-:W-:Y:S01]  /*3600*/  CS2R R150, SRZ ;  /* 0x0000000000967805 */ /* 0x000fe2000001ff00 */
[----:B------:R-:W-:Y:S01]  /*3610*/  @!P6 IMAD.IADD R28, R28, 0x1, -R5 ;  /* 0x000000011c1ce824 */ /* 0x000fe200078e0a05 */
[C---:B------:R-:W-:Y:S01]  /*3620*/  ISETP.GT.U32.AND P6, PT, R5.reuse, R25, PT ;  /* 0x000000190500720c */ /* 0x040fe20003fc4070 */
[----:B------:R-:W-:-:S02]  /*3630*/  IMAD R27, R5, R24, R31 ;  /* 0x00000018051b7224 */ /* 0x000fc400078e021f */
[----:B------:R-:W-:Y:S01]  /*3640*/  IMAD R26, R5, R30, R29 ;  /* 0x0000001e051a7224 */ /* 0x000fe200078e021d */
[----:B------:R-:W-:Y:S01]  /*3650*/  LOP3.LUT R30, R9, 0xa4, RZ, 0xfc, !PT ;  /* 0x000000a4091e7812 */ /* 0x000fe200078efcff */
[----:B------:R-:W-:Y:S02]  /*3660*/  IMAD.MOV.U32 R24, RZ, RZ, R28 ;  /* 0x000000ffff187224 */ /* 0x000fe400078e001c */
[----:B------:R-:W-:Y:S01]  /*3670*/  @!P3 IMAD.IADD R23, R23, 0x1, -R5 ;  /* 0x000000011717b824 */ /* 0x000fe200078e0a05 */
[C---:B------:R-:W-:Y:S01]  /*3680*/  ISETP.GT.U32.AND P3, PT, R5.reuse, R26, PT ;  /* 0x0000001a0500720c */ /* 0x040fe20003f64070 */
[----:B------:R-:W-:Y:S01]  /*3690*/  @!P1 IMAD.MOV R24, RZ, RZ, -R24 ;  /* 0x000000ffff189224 */ /* 0x000fe200078e0a18 */
[----:B------:R-:W-:Y:S01]  /*36a0*/  ISETP.GT.U32.AND P1, PT, R5, R27, PT ;  /* 0x0000001b0500720c */ /* 0x000fe20003f24070 */
[----:B------:R-:W-:Y:S01]  /*36b0*/  @!P0 IMAD.MOV R23, RZ, RZ, -R23 ;  /* 0x000000ffff178224 */ /* 0x000fe200078e0a17 */
[----:B------:R-:W-:Y:S01]  /*36c0*/  IABS R29, R30 ;  /* 0x0000001e001d7213 */ /* 0x000fe20000000000 */
[----:B------:R-:W-:Y:S01]  /*36d0*/  @!P6 IMAD.IADD R25, R25, 0x1, -R5 ;  /* 0x000000011919e824 */ /* 0x000fe200078e0a05 */
[----:B------:R-:W-:Y:S01]  /*36e0*/  ISETP.GE.AND P0, PT, R30, RZ, PT ;  /* 0x000000ff1e00720c */ /* 0x000fe20003f06270 */
[----:B------:R-:W-:-:S03]  /*36f0*/  IMAD.HI.U32 R30, R10, R33, RZ ;  /* 0x000000210a1e7227 */ /* 0x000fc600078e00ff */
[----:B------:R-:W-:Y:S01]  /*3700*/  ISETP.GT.U32.AND P6, PT, R5, R25, PT ;  /* 0x000000190500720c */ /* 0x000fe20003fc4070 */
[----:B------:R-:W-:-:S04]  /*3710*/  IMAD.HI.U32 R28, R10, R29, RZ ;  /* 0x0000001d0a1c7227 */ /* 0x000fc800078e00ff */
[--C-:B------:R-:W-:Y:S02]  /*3720*/  @!P3 IMAD.IADD R26, R26, 0x1, -R5.reuse ;  /* 0x000000011a1ab824 */ /* 0x100fe400078e0a05 */
[----:B------:R-:W-:Y:S02]  /*3730*/  @!P1 IMAD.IADD R27, R27, 0x1, -R5 ;  /* 0x000000011b1b9824 */ /* 0x000fe400078e0a05 */
[----:B------:R-:W-:Y:S01]  /*3740*/  @!P4 IMAD.MOV R21, RZ, RZ, -R21 ;  /* 0x000000ffff15c224 */ /* 0x000fe200078e0a15 */
[C---:B------:R-:W-:Y:S01]  /*3750*/  ISETP.GT.U32.AND P3, PT, R5.reuse, R26, PT ;  /* 0x0000001a0500720c */ /* 0x040fe20003f64070 */
[----:B------:R-:W-:Y:S01]  /*3760*/  IMAD.MOV R28, RZ, RZ, -R28 ;  /* 0x000000ffff1c7224 */ /* 0x000fe200078e0a1c */
[----:B------:R-:W-:Y:S01]  /*3770*/  ISETP.GT.U32.AND P1, PT, R5, R27, PT ;  /* 0x0000001b0500720c */ /* 0x000fe20003f24070 */
[----:B------:R-:W-:Y:S01]  /*3780*/  IMAD.HI.U32 R31, R10, R34, RZ ;  /* 0x000000220a1f7227 */ /* 0x000fe200078e00ff */
[----:B------:R-:W-:Y:S02]  /*3790*/  ISETP.GE.AND P4, PT, R32, RZ, PT ;  /* 0x000000ff2000720c */ /* 0x000fe40003f86270 */
[----:B------:R-:W-:Y:S01]  /*37a0*/  IABS R32, R35 ;  /* 0x0000002300207213 */ /* 0x000fe20000000000 */
[----:B------:R-:W-:-:S02]  /*37b0*/  IMAD.MOV R30, RZ, RZ, -R30 ;  /* 0x000000ffff1e7224 */ /* 0x000fc400078e0a1e */
[C---:B------:R-:W-:Y:S02]  /*37c0*/  IMAD R28, R5.reuse, R28, R29 ;  /* 0x0000001c051c7224 */ /* 0x040fe400078e021d */
[----:B------:R-:W-:Y:S02]  /*37d0*/  IMAD.MOV R31, RZ, RZ, -R31 ;  /* 0x000000ffff1f7224 */ /* 0x000fe400078e0a1f */
[----:B------:R-:W-:Y:S02]  /*37e0*/  IMAD R30, R5, R30, R33 ;  /* 0x0000001e051e7224 */ /* 0x000fe400078e0221 */
[----:B------:R-:W-:-:S04]  /*37f0*/  IMAD.HI.U32 R29, R10, R32, RZ ;  /* 0x000000200a1d7227 */ /* 0x000fc800078e00ff */
[--C-:B------:R-:W-:Y:S01]  /*3800*/  @!P6 IMAD.IADD R25, R25, 0x1, -R5.reuse ;  /* 0x000000011919e824 */ /* 0x100fe200078e0a05 */
[----:B------:R-:W-:Y:S01]  /*3810*/  ISETP.GT.U32.AND P6, PT, R5, R28, PT ;  /* 0x0000001c0500720c */ /* 0x000fe20003fc4070 */
[--C-:B------:R-:W-:Y:S01]  /*3820*/  @!P3 IMAD.IADD R26, R26, 0x1, -R5.reuse ;  /* 0x000000011a1ab824 */ /* 0x100fe200078e0a05 */
[----:B------:R-:W-:Y:S01]  /*3830*/  ISETP.GE.AND P3, PT, R35, RZ, PT ;  /* 0x000000ff2300720c */ /* 0x000fe20003f66270 */
[----:B------:R-:W-:Y:S01]  /*3840*/  IMAD R31, R5, R31, R34 ;  /* 0x0000001f051f7224 */ /* 0x000fe200078e0222 */
[----:B------:R-:W-:Y:S01]  /*3850*/  LOP3.LUT R35, R9, 0x90, RZ, 0xfc, !PT ;  /* 0x0000009009237812 */ /* 0x000fe200078efcff */
[----:B------:R-:W-:Y:S01]  /*3860*/  @!P1 IMAD.IADD R27, R27, 0x1, -R5 ;  /* 0x000000011b1b9824 */ /* 0x000fe200078e0a05 */
[C---:B------:R-:W-:Y:S01]  /*3870*/  ISETP.GT.U32.AND P1, PT, R5.reuse, R30, PT ;  /* 0x0000001e0500720c */ /* 0x040fe20003f24070 */
[----:B------:R-:W-:Y:S01]  /*3880*/  IMAD.MOV R29, RZ, RZ, -R29 ;  /* 0x000000ffff1d7224 */ /* 0x000fe200078e0a1d */
[----:B------:R-:W-:Y:S01]  /*3890*/  IABS R33, R35 ;  /* 0x0000002300217213 */ /* 0x000fe20000000000 */
[----:B------:R-:W-:Y:S01]  /*38a0*/  @!P4 IMAD.MOV R27, RZ, RZ, -R27 ;  /* 0x000000ffff1bc224 */ /* 0x000fe200078e0a1b */
[C---:B------:R-:W-:Y:S01]  /*38b0*/  ISETP.GT.U32.AND P4, PT, R5.reuse, R31, PT ;  /* 0x0000001f0500720c */ /* 0x040fe20003f84070 */
[----:B------:R-:W-:-:S02]  /*38c0*/  IMAD R29, R5, R29, R32 ;  /* 0x0000001d051d7224 */ /* 0x000fc400078e0220 */
[----:B------:R-:W-:Y:S02]  /*38d0*/  @!P2 IMAD.MOV R25, RZ, RZ, -R25 ;  /* 0x000000ffff19a224 */ /* 0x000fe400078e0a19 */
[----:B------:R-:W-:Y:S01]  /*38e0*/  @!P5 IMAD.MOV R26, RZ, RZ, -R26 ;  /* 0x000000ffff1ad224 */ /* 0x000fe200078e0a1a */
[----:B------:R-:W-:Y:S01]  /*38f0*/  ISETP.GT.U32.AND P2, PT, R5, R29, PT ;  /* 0x0000001d0500720c */ /* 0x000fe20003f44070 */
[----:B------:R-:W-:Y:S01]  /*3900*/  IMAD.HI.U32 R32, R10, R33, RZ ;  /* 0x000000210a207227 */ /* 0x000fe200078e00ff */
[----:B------:R-:W-:Y:S02]  /*3910*/  ISETP.GE.AND P5, PT, R36, RZ, PT ;  /* 0x000000ff2400720c */ /* 0x000fe40003fa6270 */
[----:B------:R-:W-:Y:S01]  /*3920*/  LOP3.LUT R36, R9, 0x88, RZ, 0xfc, !PT ;  /* 0x0000008809247812 */ /* 0x000fe200078efcff */
[--C-:B------:R-:W-:Y:S02]  /*3930*/  @!P6 IMAD.IADD R28, R28, 0x1, -R5.reuse ;  /* 0x000000011c1ce824 */ /* 0x100fe400078e0a05 */
[--C-:B------:R-:W-:Y:S01]  /*3940*/  @!P1 IMAD.IADD R30, R30, 0x1, -R5.reuse ;  /* 0x000000011e1e9824 */ /* 0x100fe200078e0a05 */
[----:B------:R-:W-:Y:S01]  /*3950*/  IABS R34, R36 ;  /* 0x0000002400227213 */ /* 0x000fe20000000000 */
[----:B------:R-:W-:Y:S01]  /*3960*/  IMAD.MOV R32, RZ, RZ, -R32 ;  /* 0x000000ffff207224 */ /* 0x000fe200078e0a20 */
[----:B------:R-:W-:Y:S01]  /*3970*/  ISETP.GT.U32.AND P6, PT, R5, R28, PT ;  /* 0x0000001c0500720c */ /* 0x000fe20003fc4070 */
[----:B------:R-:W-:Y:S01]  /*3980*/  @!P4 IMAD.IADD R31, R31, 0x1, -R5 ;  /* 0x000000011f1fc824 */ /* 0x000fe200078e0a05 */
[C---:B------:R-:W-:Y:S01]  /*3990*/  ISETP.GT.U32.AND P4, PT, R5.reuse, R30, PT ;  /* 0x0000001e0500720c */ /* 0x040fe20003f84070 */
[----:B------:R-:W-:-:S02]  /*39a0*/  IMAD R32, R5, R32, R33 ;  /* 0x0000002005207224 */ /* 0x000fc400078e0221 */
[----:B------:R-:W-:-:S04]  /*39b0*/  IMAD.HI.U32 R33, R10, R34, RZ ;  /* 0x000000220a217227 */ /* 0x000fc800078e00ff */
[----:B------:R-:W-:Y:S01]  /*39c0*/  @!P2 IMAD.IADD R29, R29, 0x1, -R5 ;  /* 0x000000011d1da824 */ /* 0x000fe200078e0a05 */
[----:B------:R-:W-:Y:S01]  /*39d0*/  ISETP.GE.AND P2, PT, R35, RZ, PT ;  /* 0x000000ff2300720c */ /* 0x000fe20003f46270 */
[----:B------:R-:W-:Y:S02]  /*39e0*/  IMAD.MOV R33, RZ, RZ, -R33 ;  /* 0x000000ffff217224 */ /* 0x000fe400078e0a21 */
[--C-:B------:R-:W-:Y:S01]  /*39f0*/  @!P6 IMAD.IADD R28, R28, 0x1, -R5.reuse ;  /* 0x000000011c1ce824 */ /* 0x100fe200078e0a05 */
[C---:B------:R-:W-:Y:S01]  /*3a00*/  ISETP.GT.U32.AND P1, PT, R5.reuse, R29, PT ;  /* 0x0000001d0500720c */ /* 0x040fe20003f24070 */
[----:B------:R-:W-:Y:S01]  /*3a10*/  IMAD R33, R5, R33, R34 ;  /* 0x0000002105217224 */ /* 0x000fe200078e0222 */
[----:B------:R-:W-:Y:S01]  /*3a20*/  ISETP.GE.AND P6, PT, R37, RZ, PT ;  /* 0x000000ff2500720c */ /* 0x000fe20003fc6270 */
[----:B------:R-:W-:Y:S01]  /*3a30*/  @!P4 IMAD.IADD R30, R30, 0x1, -R5 ;  /* 0x000000011e1ec824 */ /* 0x000fe200078e0a05 */
[----:B------:R-:W-:Y:S01]  /*3a40*/  IABS R37, R40 ;  /* 0x0000002800257213 */ /* 0x000fe20000000000 */
[----:B------:R-:W-:Y:S01]  /*3a50*/  @!P0 IMAD.MOV R28, RZ, RZ, -R28 ;  /* 0x000000ffff1c8224 */ /* 0x000fe200078e0a1c */
[C---:B------:R-:W-:Y:S01]  /*3a60*/  ISETP.GT.U32.AND P4, PT, R5.reuse, R33, PT ;  /* 0x000000210500720c */ /* 0x040fe20003f84070 */
[----:B------:R-:W-:Y:S01]  /*3a70*/  IMAD.HI.U32 R35, R10, R38, RZ ;  /* 0x000000260a237227 */ /* 0x000fe200078e00ff */
[----:B------:R-:W-:-:S03]  /*3a80*/  ISETP.GT.U32.AND P0, PT, R5, R31, PT ;  /* 0x0000001f0500720c */ /* 0x000fc60003f04070 */
[----:B------:R-:W-:Y:S02]  /*3a90*/  IMAD.MOV R35, RZ, RZ, -R35 ;  /* 0x000000ffff237224 */ /* 0x000fe400078e0a23 */
[----:B------:R-:W-:Y:S01]  /*3aa0*/  @!P1 IMAD.IADD R29, R29, 0x1, -R5 ;  /* 0x000000011d1d9824 */ /* 0x000fe200078e0a05 */
[----:B------:R-:W-:Y:S01]  /*3ab0*/  ISETP.GT.U32.AND P1, PT, R5, R32, PT ;  /* 0x000000200500720c */ /* 0x000fe20003f24070 */
[----:B------:R-:W-:-:S04]  /*3ac0*/  IMAD.HI.U32 R34, R10, R37, RZ ;  /* 0x000000250a227227 */ /* 0x000fc800078e00ff */
[--C-:B------:R-:W-:Y:S02]  /*3ad0*/  @!P4 IMAD.IADD R33, R33, 0x1, -R5.reuse ;  /* 0x000000012121c824 */ /* 0x100fe400078e0a05 */
[----:B------:R-:W-:Y:S01]  /*3ae0*/  @!P0 IMAD.IADD R31, R31, 0x1, -R5 ;  /* 0x000000011f1f8824 */ /* 0x000fe200078e0a05 */
[----:B------:R-:W-:Y:S01]  /*3af0*/  ISETP.GE.AND P0, PT, R36, RZ, PT ;  /* 0x000000ff2400720c */ /* 0x000fe20003f06270 */
[----:B------:R-:W-:Y:S01]  /*3b00*/  IMAD.HI.U32 R36, R10, R39, RZ ;  /* 0x000000270a247227 */ /* 0x000fe200078e00ff */
[----:B------:R-:W-:-:S03]  /*3b10*/  ISETP.GT.U32.AND P4, PT, R5, R33, PT ;  /* 0x000000210500720c */ /* 0x000fc60003f84070 */
[----:B------:R-:W-:Y:S01]  /*3b20*/  @!P1 IMAD.IADD R32, R32, 0x1, -R5 ;  /* 0x0000000120209824 */ /* 0x000fe200078e0a05 */
[----:B------:R-:W-:Y:S01]  /*3b30*/  ISETP.GE.AND P1, PT, R40, RZ, PT ;  /* 0x000000ff2800720c */ /* 0x000fe20003f26270 */
[----:B------:R-:W-:Y:S02]  /*3b40*/  IMAD.MOV R36, RZ, RZ, -R36 ;  /* 0x000000ffff247224 */ /* 0x000fe400078e0a24 */
[C---:B------:R-:W-:Y:S02]  /*3b50*/  IMAD R35, R5.reuse, R35, R38 ;  /* 0x0000002305237224 */ /* 0x040fe400078e0226 */
[----:B------:R-:W-:Y:S01]  /*3b60*/  @!P3 IMAD.MOV R29, RZ, RZ, -R29 ;  /* 0x000000ffff1db224 */ /* 0x000fe200078e0a1d */
[C---:B------:R-:W-:Y:S01]  /*3b70*/  ISETP.GT.U32.AND P3, PT, R5.reuse, R32, PT ;  /* 0x000000200500720c */ /* 0x040fe20003f64070 */
[----:B------:R-:W-:Y:S02]  /*3b80*/  IMAD.MOV R34, RZ, RZ, -R34 ;  /* 0x000000ffff227224 */ /* 0x000fe400078e0a22 */
[C---:B------:R-:W-:Y:S01]  /*3b90*/  IMAD R36, R5.reuse, R36, R39 ;  /* 0x0000002405247224 */ /* 0x040fe200078e0227 */
[----:B------:R-:W-:Y:S01]  /*3ba0*/  IABS R39, R44 ;  /* 0x0000002c00277213 */ /* 0x000fe20000000000 */
[----:B------:R-:W-:Y:S01]  /*3bb0*/  @!P6 IMAD.MOV R31, RZ, RZ, -R31 ;  /* 0x000000ffff1fe224 */ /* 0x000fe200078e0a1f */
[C---:B------:R-:W-:Y:S01]  /*3bc0*/  ISETP.GT.U32.AND P6, PT, R5.reuse, R35, PT ;  /* 0x000000230500720c */ /* 0x040fe20003fc4070 */
[----:B------:R-:W-:-:S02]  /*3bd0*/  IMAD R34, R5, R34, R37 ;  /* 0x0000002205227224 */ /* 0x000fc400078e0225 */
[--C-:B------:R-:W-:Y:S01]  /*3be0*/  @!P4 IMAD.IADD R33, R33, 0x1, -R5.reuse ;  /* 0x000000012121c824 */ /* 0x100fe200078e0a05 */
[C---:B------:R-:W-:Y:S01]  /*3bf0*/  ISETP.GT.U32.AND P4, PT, R5.reuse, R36, PT ;  /* 0x000000240500720c */ /* 0x040fe20003f84070 */
[----:B------:R-:W-:Y:S01]  /*3c00*/  @!P5 IMAD.MOV R30, RZ, RZ, -R30 ;  /* 0x000000ffff1ed224 */ /* 0x000fe200078e0a1e */
[----:B------:R-:W-:Y:S01]  /*3c10*/  ISETP.GT.U32.AND P5, PT, R5, R34, PT ;  /* 0x000000220500720c */ /* 0x000fe20003fa4070 */
[----:B------:R-:W-:Y:S01]  /*3c20*/  @!P3 IMAD.IADD R32, R32, 0x1, -R5 ;  /* 0x000000012020b824 */ /* 0x000fe200078e0a05 */
[----:B------:R-:W-:Y:S01]  /*3c30*/  ISETP.GE.AND P3, PT, R41, RZ, PT ;  /* 0x000000ff2900720c */ /* 0x000fe20003f66270 */
[----:B------:R-:W-:Y:S01]  /*3c40*/  IMAD.HI.U32 R37, R10, R39, RZ ;  /* 0x000000270a257227 */ /* 0x000fe200078e00ff */
[----:B------:R-:W-:-:S03]  /*3c50*/  IABS R41, R45 ;  /* 0x0000002d00297213 */ /* 0x000fc60000000000 */
[----:B------:R-:W-:Y:S02]  /*3c60*/  @!P6 IMAD.IADD R35, R35, 0x1, -R5 ;  /* 0x000000012323e824 */ /* 0x000fe400078e0a05 */
[----:B------:R-:W-:-:S04]  /*3c70*/  IMAD.HI.U32 R38, R10, R41, RZ ;  /* 0x000000290a267227 */ /* 0x000fc800078e00ff */
[--C-:B------:R-:W-:Y:S01]  /*3c80*/  @!P4 IMAD.IADD R36, R36, 0x1, -R5.reuse ;  /* 0x000000012424c824 */ /* 0x100fe200078e0a05 */
[C---:B------:R-:W-:Y:S01]  /*3c90*/  ISETP.GT.U32.AND P4, PT, R5.reuse, R35, PT ;  /* 0x000000230500720c */ /* 0x040fe20003f84070 */
[----:B------:R-:W-:Y:S01]  /*3ca0*/  @!P5 IMAD.IADD R34, R34, 0x1, -R5 ;  /* 0x000000012222d824 */ /* 0x000fe200078e0a05 */
[----:B------:R-:W-:Y:S01]  /*3cb0*/  ISETP.GE.AND P5, PT, R42, RZ, PT ;  /* 0x000000ff2a00720c */ /* 0x000fe20003fa6270 */
[----:B------:R-:W-:Y:S01]  /*3cc0*/  IMAD.MOV R38, RZ, RZ, -R38 ;  /* 0x000000ffff267224 */ /* 0x000fe200078e0a26 */
[----:B------:R-:W-:Y:S01]  /*3cd0*/  IABS R42, R46 ;  /* 0x0000002e002a7213 */ /* 0x000fe20000000000 */
[----:B------:R-:W-:Y:S01]  /*3ce0*/  IMAD.MOV R40, RZ, RZ, -R37 ;  /* 0x000000ffff287224 */ /* 0x000fe200078e0a25 */
[C---:B------:R-:W-:Y:S01]  /*3cf0*/  ISETP.GT.U32.AND P6, PT, R5.reuse, R34, PT ;  /* 0x000000220500720c */ /* 0x040fe20003fc4070 */
[C---:B------:R-:W-:Y:S01]  /*3d00*/  IMAD R38, R5.reuse, R38, R41 ;  /* 0x0000002605267224 */ /* 0x040fe200078e0229 */
[----:B------:R-:W-:Y:S01]  /*3d10*/  IABS R41, R48 ;  /* 0x0000003000297213 */ /* 0x000fe20000000000 */
[----:B------:R-:W-:-:S02]  /*3d20*/  IMAD R37, R5, R40, R39 ;  /* 0x0000002805257224 */ /* 0x000fc400078e0227 */
[----:B------:R-:W-:-:S04]  /*3d30*/  IMAD.HI.U32 R39, R10, R42, RZ ;  /* 0x0000002a0a277227 */ /* 0x000fc800078e00ff */
[----:B------:R-:W-:Y:S01]  /*3d40*/  @!P4 IMAD.IADD R35, R35, 0x1, -R5 ;  /* 0x000000012323c824 */ /* 0x000fe200078e0a05 */
[C---:B------:R-:W-:Y:S01]  /*3d50*/  ISETP.GT.U32.AND P4, PT, R5.reuse, R38, PT ;  /* 0x000000260500720c */ /* 0x040fe20003f84070 */
[----:B------:R-:W-:Y:S02]  /*3d60*/  IMAD.MOV R39, RZ, RZ, -R39 ;  /* 0x000000ffff277224 */ /* 0x000fe400078e0a27 */
[----:B------:R-:W-:Y:S01]  /*3d70*/  @!P6 IMAD.IADD R34, R34, 0x1, -R5 ;  /* 0x000000012222e824 */ /* 0x000fe200078e0a05 */
[C---:B------:R-:W-:Y:S01]  /*3d80*/  ISETP.GT.U32.AND P6, PT, R5.reuse, R37, PT ;  /* 0x000000250500720c */ /* 0x040fe20003fc4070 */
[C---:B------:R-:W-:Y:S02]  /*3d90*/  IMAD R39, R5.reuse, R39, R42 ;  /* 0x0000002705277224 */ /* 0x040fe400078e022a */
[----:B------:R-:W-:Y:S02]  /*3da0*/  IMAD.MOV.U32 R42, RZ, RZ, R41 ;  /* 0x000000ffff2a7224 */ /* 0x000fe400078e0029 */
[----:B------:R-:W-:Y:S01]  /*3db0*/  @!P2 IMAD.MOV R32, RZ, RZ, -R32 ;  /* 0x000000ffff20a224 */ /* 0x000fe200078e0a20 */
[----:B------:R-:W-:Y:S01]  /*3dc0*/  ISETP.GT.U32.AND P2, PT, R5, R36, PT ;  /* 0x000000240500720c */ /* 0x000fe20003f44070 */
[----:B------:R-:W-:-:S04]  /*3dd0*/  IMAD.HI.U32 R41, R10, R42, RZ ;  /* 0x0000002a0a297227 */ /* 0x000fc800078e00ff */
[--C-:B------:R-:W-:Y:S02]  /*3de0*/  @!P4 IMAD.IADD R38, R38, 0x1, -R5.reuse ;  /* 0x000000012626c824 */ /* 0x100fe400078e0a05 */
[----:B------:R-:W-:Y:S01]  /*3df0*/  @!P6 IMAD.IADD R37, R37, 0x1, -R5 ;  /* 0x000000012525e824 */ /* 0x000fe200078e0a05 */
[----:B------:R-:W-:Y:S01]  /*3e00*/  ISETP.GE.AND P6, PT, R45, RZ, PT ;  /* 0x000000ff2d00720c */ /* 0x000fe20003fc6270 */
[----:B------:R-:W-:Y:S01]  /*3e10*/  @!P1 IMAD.MOV R34, RZ, RZ, -R34 ;  /* 0x000000ffff229224 */ /* 0x000fe200078e0a22 */
[C---:B------:R-:W-:Y:S01]  /*3e20*/  ISETP.GT.U32.AND P4, PT, R5.reuse, R38, PT ;  /* 0x000000260500720c */ /* 0x040fe20003f84070 */
[----:B------:R-:W-:Y:S01]  /*3e30*/  IMAD.MOV R41, RZ, RZ, -R41 ;  /* 0x000000ffff297224 */ /* 0x000fe200078e0a29 */
[C---:B------:R-:W-:Y:S01]  /*3e40*/  ISETP.GT.U32.AND P1, PT, R5.reuse, R39, PT ;  /* 0x000000270500720c */ /* 0x040fe20003f24070 */
[----:B------:R-:W-:Y:S01]  /*3e50*/  @!P0 IMAD.MOV R33, RZ, RZ, -R33 ;  /* 0x000000ffff218224 */ /* 0x000fe200078e0a21 */
[C---:B------:R-:W-:Y:S01]  /*3e60*/  ISETP.GT.U32.AND P0, PT, R5.reuse, R37, PT ;  /* 0x000000250500720c */ /* 0x040fe20003f04070 */
[----:B------:R-:W-:-:S02]  /*3e70*/  IMAD R41, R5, R41, R42 ;  /* 0x0000002905297224 */ /* 0x000fc400078e022a */
[----:B------:R-:W-:Y:S01]  /*3e80*/  @!P2 IMAD.IADD R36, R36, 0x1, -R5 ;  /* 0x000000012424a824 */ /* 0x000fe200078e0a05 */
[----:B------:R-:W-:Y:S01]  /*3e90*/  ISETP.GE.AND P2, PT, R44, RZ, PT ;  /* 0x000000ff2c00720c */ /* 0x000fe20003f46270 */
[----:B------:R-:W-:Y:S01]  /*3ea0*/  IMAD.HI.U32 R40, R10, R43, RZ ;  /* 0x0000002b0a287227 */ /* 0x000fe200078e00ff */
[----:B------:R-:W-:-:S03]  /*3eb0*/  LOP3.LUT R44, R9, 0x58, RZ, 0xfc, !PT ;  /* 0x00000058092c7812 */ /* 0x000fc600078efcff */
[--C-:B------:R-:W-:Y:S02]  /*3ec0*/  @!P4 IMAD.IADD R38, R38, 0x1, -R5.reuse ;  /* 0x000000012626c824 */ /* 0x100fe400078e0a05 */
[--C-:B------:R-:W-:Y:S02]  /*3ed0*/  @!P1 IMAD.IADD R39, R39, 0x1, -R5.reuse ;  /* 0x0000000127279824 */ /* 0x100fe400078e0a05 */
[----:B------:R-:W-:Y:S01]  /*3ee0*/  @!P6 IMAD.MOV R38, RZ, RZ, -R38 ;  /* 0x000000ffff26e224 */ /* 0x000fe200078e0a26 */
[C---:B------:R-:W-:Y:S01]  /*3ef0*/  ISETP.GT.U32.AND P6, PT, R5.reuse, R41, PT ;  /* 0x000000290500720c */ /* 0x040fe20003fc4070 */
[----:B------:R-:W-:Y:S01]  /*3f00*/  IMAD.MOV R40, RZ, RZ, -R40 ;  /* 0x000000ffff287224 */ /* 0x000fe200078e0a28 */
[----:B------:R-:W-:Y:S01]  /*3f10*/  ISETP.GT.U32.AND P1, PT, R5, R39, PT ;  /* 0x000000270500720c */ /* 0x000fe20003f24070 */
[----:B------:R-:W-:Y:S01]  /*3f20*/  @!P0 IMAD.IADD R37, R37, 0x1, -R5 ;  /* 0x0000000125258824 */ /* 0x000fe200078e0a05 */
[----:B------:R-:W-:Y:S01]  /*3f30*/  ISETP.GE.AND P0, PT, R48, RZ, PT ;  /* 0x000000ff3000720c */ /* 0x000fe20003f06270 */
[----:B------:R-:W-:Y:S01]  /*3f40*/  IMAD R40, R5, R40, R43 ;  /* 0x0000002805287224 */ /* 0x000fe200078e022b */
[----:B------:R-:W-:Y:S01]  /*3f50*/  IABS R43, R44 ;  /* 0x0000002c002b7213 */ /* 0x000fe20000000000 */
[----:B------:R-:W-:Y:S01]  /*3f60*/  @!P2 IMAD.MOV R37, RZ, RZ, -R37 ;  /* 0x000000ffff25a224 */ /* 0x000fe200078e0a25 */
[----:B------:R-:W-:Y:S01]  /*3f70*/  ISETP.GE.AND P2, PT, R44, RZ, PT ;  /* 0x000000ff2c00720c */ /* 0x000fe20003f46270 */
[----:B------:R-:W-:Y:S01]  /*3f80*/  @!P3 IMAD.MOV R35, RZ, RZ, -R35 ;  /* 0x000000ffff23b224 */ /* 0x000fe200078e0a23 */
[----:B------:R-:W-:Y:S01]  /*3f90*/  LOP3.LUT R44, R9, 0x54, RZ, 0xfc, !PT ;  /* 0x00000054092c7812 */ /* 0x000fe200078efcff */
[----:B------:R-:W-:Y:S01]  /*3fa0*/  IMAD.HI.U32 R42, R10, R43, RZ ;  /* 0x0000002b0a2a7227 */ /* 0x000fe200078e00ff */
[----:B------:R-:W-:-:S02]  /*3fb0*/  ISETP.GE.AND P3, PT, R46, RZ, PT ;  /* 0x000000ff2e00720c */ /* 0x000fc40003f66270 */
[----:B------:R-:W-:Y:S01]  /*3fc0*/  ISETP.GT.U32.AND P4, PT, R5, R40, PT ;  /* 0x000000280500720c */ /* 0x000fe20003f84070 */
[--C-:B------:R-:W-:Y:S01]  /*3fd0*/  @!P6 IMAD.IADD R41, R41, 0x1, -R5.reuse ;  /* 0x000000012929e824 */ /* 0x100fe200078e0a05 */
[----:B------:R-:W-:Y:S01]  /*3fe0*/  IABS R45, R44 ;  /* 0x0000002c002d7213 */ /* 0x000fe20000000000 */
[----:B------:R-:W-:Y:S01]  /*3ff0*/  @!P5 IMAD.MOV R36, RZ, RZ, -R36 ;  /* 0x000000ffff24d224 */ /* 0x000fe200078e0a24 */
[----:B------:R-:W-:Y:S01]  /*4000*/  ISETP.GE.AND P5, PT, R47, RZ, PT ;  /* 0x000000ff2f00720c */ /* 0x000fe20003fa6270 */
[----:B------:R-:W-:Y:S01]  /*4010*/  IMAD.MOV R42, RZ, RZ, -R42 ;  /* 0x000000ffff2a7224 */ /* 0x000fe200078e0a2a */
[----:B------:R-:W-:Y:S01]  /*4020*/  IABS R47, R49 ;  /* 0x00000031002f7213 */ /* 0x000fe20000000000 */
[----:B------:R-:W-:Y:S01]  /*4030*/  @!P1 IMAD.IADD R39, R39, 0x1, -R5 ;  /* 0x0000000127279824 */ /* 0x000fe200078e0a05 */
[C---:B------:R-:W-:Y:S01]  /*4040*/  ISETP.GT.U32.AND P6, PT, R5.reuse, R41, PT ;  /* 0x000000290500720c */ /* 0x040fe20003fc4070 */
[----:B------:R-:W-:Y:S01]  /*4050*/  IMAD R42, R5, R42, R43 ;  /* 0x0000002a052a7224 */ /* 0x000fe200078e022b */
[----:B------:R-:W-:Y:S01]  /*4060*/  ISETP.GE.AND P1, PT, R44, RZ, PT ;  /* 0x000000ff2c00720c */ /* 0x000fe20003f26270 */
[----:B------:R-:W-:Y:S01]  /*4070*/  IMAD.HI.U32 R43, R10, R45, RZ ;  /* 0x0000002d0a2b7227 */ /* 0x000fe200078e00ff */
[----:B------:R-:W-:-:S03]  /*4080*/  IABS R48, R50 ;  /* 0x0000003200307213 */ /* 0x000fc60000000000 */
[----:B------:R-:W-:-:S04]  /*4090*/  IMAD.HI.U32 R44, R10, R47, RZ ;  /* 0x0000002f0a2c7227 */ /* 0x000fc800078e00ff */
[----:B------:R-:W-:Y:S02]  /*40a0*/  IMAD.MOV R46, RZ, RZ, -R43 ;  /* 0x000000ffff2e7224 */ /* 0x000fe400078e0a2b */
[----:B------:R-:W-:Y:S02]  /*40b0*/  IMAD.MOV R44, RZ, RZ, -R44 ;  /* 0x000000ffff2c7224 */ /* 0x000fe400078e0a2c */
[----:B------:R-:W-:Y:S01]  /*40c0*/  @!P3 IMAD.MOV R39, RZ, RZ, -R39 ;  /* 0x000000ffff27b224 */ /* 0x000fe200078e0a27 */
[C---:B------:R-:W-:Y:S01]  /*40d0*/  ISETP.GT.U32.AND P3, PT, R5.reuse, R42, PT ;  /* 0x0000002a0500720c */ /* 0x040fe20003f64070 */
[----:B------:R-:W-:Y:S02]  /*40e0*/  @!P4 IMAD.IADD R40, R40, 0x1, -R5 ;  /* 0x000000012828c824 */ /* 0x000fe400078e0a05 */
[C---:B------:R-:W-:Y:S02]  /*40f0*/  IMAD R43, R5.reuse, R46, R45 ;  /* 0x0000002e052b7224 */ /* 0x040fe400078e022d */
[C---:B------:R-:W-:Y:S01]  /*4100*/  IMAD R44, R5.reuse, R44, R47 ;  /* 0x0000002c052c7224 */ /* 0x040fe200078e022f */
[----:B------:R-:W-:Y:S01]  /*4110*/  ISETP.GT.U32.AND P4, PT, R5, R40, PT ;  /* 0x000000280500720c */ /* 0x000fe20003f84070 */
[----:B------:R-:W-:Y:S01]  /*4120*/  @!P6 IMAD.IADD R41, R41, 0x1, -R5 ;  /* 0x000000012929e824 */ /* 0x000fe200078e0a05 */
[----:B------:R-:W-:Y:S01]  /*4130*/  ISETP.GT.U32.AND P6, PT, R5, R43, PT ;  /* 0x0000002b0500720c */ /* 0x000fe20003fc4070 */
[----:B------:R-:W-:-:S04]  /*4140*/  IMAD.HI.U32 R45, R10, R48, RZ ;  /* 0x000000300a2d7227 */ /* 0x000fc800078e00ff */
[----:B------:R-:W-:Y:S01]  /*4150*/  @!P0 IMAD.MOV R41, RZ, RZ, -R41 ;  /* 0x000000ffff298224 */ /* 0x000fe200078e0a29 */
[C---:B------:R-:W-:Y:S01]  /*4160*/  ISETP.GT.U32.AND P0, PT, R5.reuse, R44, PT ;  /* 0x0000002c0500720c */ /* 0x040fe20003f04070 */
[----:B------:R-:W-:Y:S02]  /*4170*/  @!P3 IMAD.IADD R42, R42, 0x1, -R5 ;  /* 0x000000012a2ab824 */ /* 0x000fe400078e0a05 */
[----:B------:R-:W-:Y:S02]  /*4180*/  IMAD.MOV R45, RZ, RZ, -R45 ;  /* 0x000000ffff2d7224 */ /* 0x000fe400078e0a2d */
[--C-:B------:R-:W-:Y:S01]  /*4190*/  @!P4 IMAD.IADD R40, R40, 0x1, -R5.reuse ;  /* 0x000000012828c824 */ /* 0x100fe200078e0a05 */
[----:B------:R-:W-:Y:S01]  /*41a0*/  ISETP.GT.U32.AND P3, PT, R5, R42, PT ;  /* 0x0000002a0500720c */ /* 0x000fe20003f64070 */
[--C-:B------:R-:W-:Y:S01]  /*41b0*/  @!P6 IMAD.IADD R43, R43, 0x1, -R5.reuse ;  /* 0x000000012b2be824 */ /* 0x100fe200078e0a05 */
[----:B------:R-:W-:Y:S01]  /*41c0*/  ISETP.GE.AND P4, PT, R49, RZ, PT ;  /* 0x000000ff3100720c */ /* 0x000fe20003f86270 */
[----:B------:R-:W-:Y:S01]  /*41d0*/  @!P5 IMAD.MOV R40, RZ, RZ, -R40 ;  /* 0x000000ffff28d224 */ /* 0x000fe200078e0a28 */
[----:B------:R-:W-:Y:S01]  /*41e0*/  IABS R49, R52 ;  /* 0x0000003400317213 */ /* 0x000fe20000000000 */
[C---:B------:R-:W-:Y:S01]  /*41f0*/  IMAD R45, R5.reuse, R45, R48 ;  /* 0x0000002d052d7224 */ /* 0x040fe200078e0230 */
[----:B------:R-:W-:Y:S01]  /*4200*/  ISETP.GE.AND P5, PT, R50, RZ, PT ;  /* 0x000000ff3200720c */ /* 0x000fe20003fa6270 */
[----:B------:R-:W-:Y:S01]  /*4210*/  @!P0 IMAD.IADD R44, R44, 0x1, -R5 ;  /* 0x000000012c2c8824 */ /* 0x000fe200078e0a05 */
[----:B------:R-:W-:Y:S01]  /*4220*/  IABS R50, R53 ;  /* 0x0000003500327213 */ /* 0x000fe20000000000 */
[----:B------:R-:W-:Y:S01]  /*4230*/  IMAD.HI.U32 R46, R10, R49, RZ ;  /* 0x000000310a2e7227 */ /* 0x000fe200078e00ff */
[----:B------:R-:W-:-:S02]  /*4240*/  ISETP.GT.U32.AND P6, PT, R5, R43, PT ;  /* 0x0000002b0500720c */ /* 0x000fc40003fc4070 */
[----:B------:R-:W-:Y:S01]  /*4250*/  ISETP.GT.U32.AND P0, PT, R5, R44, PT ;  /* 0x0000002c0500720c */ /* 0x000fe20003f04070 */
[----:B------:R-:W-:-:S04]  /*4260*/  IMAD.HI.U32 R47, R10, R50, RZ ;  /* 0x000000320a2f7227 */ /* 0x000fc800078e00ff */
[----:B------:R-:W-:Y:S02]  /*4270*/  IMAD.MOV R46, RZ, RZ, -R46 ;  /* 0x000000ffff2e7224 */ /* 0x000fe400078e0a2e */
[----:B------:R-:W-:Y:S01]  /*4280*/  @!P3 IMAD.IADD R42, R42, 0x1, -R5 ;  /* 0x000000012a2ab824 */ /* 0x000fe200078e0a05 */
[C---:B------:R-:W-:Y:S01]  /*4290*/  ISETP.GT.U32.AND P3, PT, R5.reuse, R45, PT ;  /* 0x0000002d0500720c */ /* 0x040fe20003f64070 */
[----:B------:R-:W-:Y:S02]  /*42a0*/  IMAD.MOV R47, RZ, RZ, -R47 ;  /* 0x000000ffff2f7224 */ /* 0x000fe400078e0a2f */
[----:B------:R-:W-:Y:S01]  /*42b0*/  IMAD R46, R5, R46, R49 ;  /* 0x0000002e052e7224 */ /* 0x000fe200078e0231 */
[----:B------:R-:W-:Y:S01]  /*42c0*/  LOP3.LUT R49, R9, 0x34, RZ, 0xfc, !PT ;  /* 0x0000003409317812 */ /* 0x000fe200078efcff */
[--C-:B------:R-:W-:Y:S01]  /*42d0*/  @!P6 IMAD.IADD R43, R43, 0x1, -R5.reuse ;  /* 0x000000012b2be824 */ /* 0x100fe200078e0a05 */
[----:B------:R-:W-:Y:S01]  /*42e0*/  ISETP.GE.AND P6, PT, R53, RZ, PT ;  /* 0x000000ff3500720c */ /* 0x000fe20003fc6270 */
[C---:B------:R-:W-:Y:S01]  /*42f0*/  IMAD R47, R5.reuse, R47, R50 ;  /* 0x0000002f052f7224 */ /* 0x040fe200078e0232 */
[----:B------:R-:W-:Y:S01]  /*4300*/  IABS R50, R49 ;  /* 0x0000003100327213 */ /* 0x000fe20000000000 */
[----:B------:R-:W-:Y:S01]  /*4310*/  @!P0 IMAD.IADD R44, R44, 0x1, -R5 ;  /* 0x000000012c2c8824 */ /* 0x000fe200078e0a05 */
[C---:B------:R-:W-:Y:S01]  /*4320*/  ISETP.GT.U32.AND P0, PT, R5.reuse, R46, PT ;  /* 0x0000002e0500720c */ /* 0x040fe20003f04070 */
[----:B------:R-:W-:Y:S01]  /*4330*/  @!P1 IMAD.MOV R43, RZ, RZ, -R43 ;  /* 0x000000ffff2b9224 */ /* 0x000fe200078e0a2b */
[----:B------:R-:W-:Y:S01]  /*4340*/  ISETP.GT.U32.AND P1, PT, R5, R47, PT ;  /* 0x0000002f0500720c */ /* 0x000fe20003f24070 */
[----:B------:R-:W-:Y:S01]  /*4350*/  @!P3 IMAD.IADD R45, R45, 0x1, -R5 ;  /* 0x000000012d2db824 */ /* 0x000fe200078e0a05 */
[----:B------:R-:W-:Y:S01]  /*4360*/  IABS R53, R57 ;  /* 0x0000003900357213 */ /* 0x000fe20000000000 */
[----:B------:R-:W-:-:S03]  /*4370*/  IMAD.HI.U32 R48, R10, R51, RZ ;  /* 0x000000330a307227 */ /* 0x000fc600078e00ff */
[----:B------:R-:W-:Y:S01]  /*4380*/  ISETP.GT.U32.AND P3, PT, R5, R45, PT ;  /* 0x0000002d0500720c */ /* 0x000fe20003f64070 */
[----:B------:R-:W-:Y:S01]  /*4390*/  @!P2 IMAD.MOV R42, RZ, RZ, -R42 ;  /* 0x000000ffff2aa224 */ /* 0x000fe200078e0a2a */
[----:B------:R-:W-:Y:S01]  /*43a0*/  ISETP.GE.AND P2, PT, R52, RZ, PT ;  /* 0x000000ff3400720c */ /* 0x000fe20003f46270 */
[----:B------:R-:W-:Y:S01]  /*43b0*/  IMAD.MOV R48, RZ, RZ, -R48 ;  /* 0x000000ffff307224 */ /* 0x000fe200078e0a30 */
[----:B------:R-:W-:Y:S01]  /*43c0*/  IABS R52, R55 ;  /* 0x0000003700347213 */ /* 0x000fe20000000000 */
[--C-:B------:R-:W-:Y:S01]  /*43d0*/  @!P0 IMAD.IADD R46, R46, 0x1, -R5.reuse ;  /* 0x000000012e2e8824 */ /* 0x100fe200078e0a05 */
[----:B------:R-:W-:Y:S01]  /*43e0*/  ISETP.GE.AND P0, PT, R49, RZ, PT ;  /* 0x000000ff3100720c */ /* 0x000fe20003f06270 */
[----:B------:R-:W-:Y:S02]  /*43f0*/  @!P1 IMAD.IADD R47, R47, 0x1, -R5 ;  /* 0x000000012f2f9824 */ /* 0x000fe400078e0a05 */
[----:B------:R-:W-:Y:S01]  /*4400*/  IMAD.HI.U32 R49, R10, R50, RZ ;  /* 0x000000320a317227 */ /* 0x000fe200078e00ff */
[----:B------:R-:W-:-:S03]  /*4410*/  ISETP.GT.U32.AND P1, PT, R5, R46, PT ;  /* 0x0000002e0500720c */ /* 0x000fc60003f24070 */
[----:B------:R-:W-:Y:S02]  /*4420*/  IMAD.MOV R49, RZ, RZ, -R49 ;  /* 0x000000ffff317224 */ /* 0x000fe400078e0a31 */
[----:B------:R-:W-:Y:S02]  /*4430*/  @!P3 IMAD.IADD R45, R45, 0x1, -R5 ;  /* 0x000000012d2db824 */ /* 0x000fe400078e0a05 */
[C---:B------:R-:W-:Y:S02]  /*4440*/  IMAD R48, R5.reuse, R48, R51 ;  /* 0x0000003005307224 */ /* 0x040fe400078e0233 */
[C---:B------:R-:W-:Y:S02]  /*4450*/  IMAD R50, R5.reuse, R49, R50 ;  /* 0x0000003105327224 */ /* 0x040fe400078e0232 */
[----:B------:R-:W-:Y:S01]  /*4460*/  IMAD.HI.U32 R51, R10, R52, RZ ;  /* 0x000000340a337227 */ /* 0x000fe200078e00ff */
[----:B------:R-:W-:-:S03]  /*4470*/  ISETP.GT.U32.AND P3, PT, R5, R48, PT ;  /* 0x000000300500720c */ /* 0x000fc60003f64070 */
[----:B------:R-:W-:Y:S01]  /*4480*/  @!P5 IMAD.MOV R45, RZ, RZ, -R45 ;  /* 0x000000ffff2dd224 */ /* 0x000fe200078e0a2d */
[C---:B------:R-:W-:Y:S01]  /*4490*/  ISETP.GT.U32.AND P5, PT, R5.reuse, R47, PT ;  /* 0x0000002f0500720c */ /* 0x040fe20003fa4070 */
[----:B------:R-:W-:Y:S01]  /*44a0*/  @!P1 IMAD.IADD R46, R46, 0x1, -R5 ;  /* 0x000000012e2e9824 */ /* 0x000fe200078e0a05 */
[C---:B------:R-:W-:Y:S01]  /*44b0*/  ISETP.GT.U32.AND P1, PT, R5.reuse, R50, PT ;  /* 0x000000320500720c */ /* 0x040fe20003f24070 */
[----:B------:R-:W-:Y:S02]  /*44c0*/  IMAD.MOV R51, RZ, RZ, -R51 ;  /* 0x000000ffff337224 */ /* 0x000fe400078e0a33 */
[----:B------:R-:W-:Y:S02]  /*44d0*/  @!P2 IMAD.MOV R46, RZ, RZ, -R46 ;  /* 0x000000ffff2ea224 */ /* 0x000fe400078e0a2e */
[----:B------:R-:W-:Y:S02]  /*44e0*/  IMAD R49, R5, R51, R52 ;  /* 0x0000003305317224 */ /* 0x000fe400078e0234 */
[----:B------:R-:W-:-:S04]  /*44f0*/  IMAD.HI.U32 R51, R10, R53, RZ ;  /* 0x000000350a337227 */ /* 0x000fc800078e00ff */
[----:B------:R-:W-:Y:S02]  /*4500*/  IMAD.MOV R52, RZ, RZ, -R51 ;  /* 0x000000ffff347224 */ /* 0x000fe400078e0a33 */
[--C-:B------:R-:W-:Y:S01]  /*4510*/  @!P5 IMAD.IADD R47, R47, 0x1, -R5.reuse ;  /* 0x000000012f2fd824 */ /* 0x100fe200078e0a05 */
[----:B------:R-:W-:Y:S01]  /*4520*/  ISETP.GT.U32.AND P5, PT, R5, R49, PT ;  /* 0x000000310500720c */ /* 0x000fe20003fa4070 */
[----:B------:R-:W-:Y:S01]  /*4530*/  @!P1 IMAD.IADD R50, R50, 0x1, -R5 ;  /* 0x0000000132329824 */ /* 0x000fe200078e0a05 */
[----:B------:R-:W-:Y:S01]  /*4540*/  ISETP.GE.AND P1, PT, R57, RZ, PT ;  /* 0x000000ff3900720c */ /* 0x000fe20003f26270 */
[C---:B------:R-:W-:Y:S01]  /*4550*/  IMAD R52, R5.reuse, R52, R53 ;  /* 0x0000003405347224 */ /* 0x040fe200078e0235 */
[----:B------:R-:W-:Y:S01]  /*4560*/  IABS R57, R65 ;  /* 0x0000004100397213 */ /* 0x000fe20000000000 */
[----:B------:R-:W-:Y:S01]  /*4570*/  @!P6 IMAD.MOV R47, RZ, RZ, -R47 ;  /* 0x000000ffff2fe224 */ /* 0x000fe200078e0a2f */
[C---:B------:R-:W-:Y:S01]  /*4580*/  ISETP.GT.U32.AND P2, PT, R5.reuse, R50, PT ;  /* 0x000000320500720c */ /* 0x040fe20003f44070 */
[----:B------:R-:W-:Y:S01]  /*4590*/  @!P4 IMAD.MOV R44, RZ, RZ, -R44 ;  /* 0x000000ffff2cc224 */ /* 0x000fe200078e0a2c */
[----:B------:R-:W-:Y:S01]  /*45a0*/  ISETP.GT.U32.AND P6, PT, R5, R52, PT ;  /* 0x000000340500720c */ /* 0x000fe20003fc4070 */
[----:B------:R-:W-:Y:S01]  /*45b0*/  @!P3 IMAD.IADD R48, R48, 0x1, -R5 ;  /* 0x000000013030b824 */ /* 0x000fe200078e0a05 */
[----:B------:R-:W-:Y:S01]  /*45c0*/  ISETP.GE.AND P4, PT, R54, RZ, PT ;  /* 0x000000ff3600720c */ /* 0x000fe20003f86270 */
[----:B------:R-:W-:Y:S01]  /*45d0*/  IMAD.HI.U32 R53, R10, R56, RZ ;  /* 0x000000380a357227 */ /* 0x000fe200078e00ff */
[----:B------:R-:W-:-:S02]  /*45e0*/  IABS R54, R58 ;  /* 0x0000003a00367213 */ /* 0x000fc40000000000 */
[----:B------:R-:W-:Y:S01]  /*45f0*/  ISETP.GT.U32.AND P3, PT, R5, R48, PT ;  /* 0x000000300500720c */ /* 0x000fe20003f64070 */
[----:B------:R-:W-:Y:S02]  /*4600*/  @!P5 IMAD.IADD R49, R49, 0x1, -R5 ;  /* 0x000000013131d824 */ /* 0x000fe400078e0a05 */
[----:B------:R-:W-:-:S03]  /*4610*/  IMAD.HI.U32 R51, R10, R54, RZ ;  /* 0x000000360a337227 */ /* 0x000fc600078e00ff */
[----:B------:R-:W-:Y:S01]  /*4620*/  ISETP.GT.U32.AND P5, PT, R5, R49, PT ;  /* 0x000000310500720c */ /* 0x000fe20003fa4070 */
[--C-:B------:R-:W-:Y:S01]  /*4630*/  @!P2 IMAD.IADD R50, R50, 0x1, -R5.reuse ;  /* 0x000000013232a824 */ /* 0x100fe200078e0a05 */
[----:B------:R-:W-:Y:S01]  /*4640*/  ISETP.GE.AND P2, PT, R59, RZ, PT ;  /* 0x000000ff3b00720c */ /* 0x000fe20003f46270 */
[----:B------:R-:W-:Y:S01]  /*4650*/  @!P6 IMAD.IADD R52, R52, 0x1, -R5 ;  /* 0x000000013434e824 */ /* 0x000fe200078e0a05 */
[----:B------:R-:W-:Y:S01]  /*4660*/  IABS R59, R67 ;  /* 0x00000043003b7213 */ /* 0x000fe20000000000 */
[----:B------:R-:W-:Y:S02]  /*4670*/  IMAD.MOV R51, RZ, RZ, -R51 ;  /* 0x000000ffff337224 */ /* 0x000fe400078e0a33 */
[----:B------:R-:W-:Y:S01]  /*4680*/  @!P0 IMAD.MOV R50, RZ, RZ, -R50 ;  /* 0x000000ffff328224 */ /* 0x000fe200078e0a32 */
[C---:B------:R-:W-:Y:S01]  /*4690*/  ISETP.GT.U32.AND P0, PT, R5.reuse, R52, PT ;  /* 0x000000340500720c */ /* 0x040fe20003f04070 */
[----:B------:R-:W-:Y:S01]  /*46a0*/  IMAD R54, R5, R51, R54 ;  /* 0x0000003305367224 */ /* 0x000fe200078e0236 */
[----:B------:R-:W-:Y:S01]  /*46b0*/  LOP3.LUT R51, R9, 0x18, RZ, 0xfc, !PT ;  /* 0x0000001809337812 */ /* 0x000fe200078efcff */
[----:B------:R-:W-:-:S02]  /*46c0*/  IMAD.MOV R53, RZ, RZ, -R53 ;  /* 0x000000ffff357224 */ /* 0x000fc400078e0a35 */
[--C-:B------:R-:W-:Y:S01]  /*46d0*/  @!P5 IMAD.IADD R49, R49, 0x1, -R5.reuse ;  /* 0x000000013131d824 */ /* 0x100fe200078e0a05 */
[C---:B------:R-:W-:Y:S01]  /*46e0*/  ISETP.GT.U32.AND P5, PT, R5.reuse, R54, PT ;  /* 0x000000360500720c */ /* 0x040fe20003fa4070 */
[----:B------:R-:W-:Y:S01]  /*46f0*/  IMAD R56, R5, R53, R56 ;  /* 0x0000003505387224 */ /* 0x000fe200078e0238 */
[----:B------:R-:W-:Y:S01]  /*4700*/  LOP3.LUT R53, R9, 0x14, RZ, 0xfc, !PT ;  /* 0x0000001409357812 */ /* 0x000fe200078efcff */
[--C-:B------:R-:W-:Y:S01]  /*4710*/  @!P3 IMAD.IADD R48, R48, 0x1, -R5.reuse ;  /* 0x000000013030b824 */ /* 0x100fe200078e0a05 */
[----:B------:R-:W-:Y:S01]  /*4720*/  ISETP.GE.AND P3, PT, R55, RZ, PT ;  /* 0x000000ff3700720c */ /* 0x000fe20003f66270 */
[----:B------:R-:W-:Y:S01]  /*4730*/  IMAD R12, R12, UR5, RZ ;  /* 0x000000050c0c7c24 */ /* 0x000fe2000f8e02ff */
[----:B------:R-:W-:Y:S01]  /*4740*/  IABS R60, R51 ;  /* 0x00000033003c7213 */ /* 0x000fe20000000000 */
[----:B------:R-:W-:Y:S01]  /*4750*/  @!P0 IMAD.IADD R52, R52, 0x1, -R5 ;  /* 0x0000000134348824 */ /* 0x000fe200078e0a05 */
[----:B------:R-:W-:Y:S01]  /*4760*/  ISETP.GT.U32.AND P0, PT, R5, R56, PT ;  /* 0x000000380500720c */ /* 0x000fe20003f04070 */
[----:B------:R-:W-:Y:S01]  /*4770*/  @!P4 IMAD.MOV R48, RZ, RZ, -R48 ;  /* 0x000000ffff30c224 */ /* 0x000fe200078e0a30 */
[----:B------:R-:W-:Y:S01]  /*4780*/  ISETP.GE.AND P6, PT, R51, RZ, PT ;  /* 0x000000ff3300720c */ /* 0x000fe20003fc6270 */
[----:B------:R-:W-:Y:S01]  /*4790*/  IMAD.HI.U32 R51, R10, R60, RZ ;  /* 0x0000003c0a337227 */ /* 0x000fe200078e00ff */
[----:B------:R-:W-:-:S02]  /*47a0*/  IABS R62, R53 ;  /* 0x00000035003e7213 */ /* 0x000fc40000000000 */
[----:B------:R-:W-:Y:S01]  /*47b0*/  LOP3.LUT R55, R9, 0x10, RZ, 0xfc, !PT ;  /* 0x0000001009377812 */ /* 0x000fe200078efcff */
[----:B------:R-:W-:Y:S01]  /*47c0*/  @!P5 IMAD.IADD R54, R54, 0x1, -R5 ;  /* 0x000000013636d824 */ /* 0x000fe200078e0a05 */
[----:B------:R-:W-:Y:S01]  /*47d0*/  ISETP.GE.AND P4, PT, R58, RZ, PT ;  /* 0x000000ff3a00720c */ /* 0x000fe20003f86270 */
[----:B------:R-:W-:Y:S01]  /*47e0*/  @!P3 IMAD.MOV R49, RZ, RZ, -R49 ;  /* 0x000000ffff31b224 */ /* 0x000fe200078e0a31 */
[----:B------:R-:W-:Y:S01]  /*47f0*/  ISETP.GE.AND P3, PT, R53, RZ, PT ;  /* 0x000000ff3500720c */ /* 0x000fe20003f66270 */
[----:B------:R-:W-:Y:S01]  /*4800*/  IMAD.HI.U32 R53, R10, R62, RZ ;  /* 0x0000003e0a357227 */ /* 0x000fe200078e00ff */
[----:B------:R-:W-:Y:S02]  /*4810*/  ISETP.GT.U32.AND P5, PT, R5, R54, PT ;  /* 0x000000360500720c */ /* 0x000fe40003fa4070 */
[----:B------:R-:W-:Y:S01]  /*4820*/  IABS R64, R55 ;  /* 0x0000003700407213 */ /* 0x000fe20000000000 */
[----:B------:R-:W-:Y:S02]  /*4830*/  @!P0 IMAD.IADD R56, R56, 0x1, -R5 ;  /* 0x0000000138388824 */ /* 0x000fe400078e0a05 */
[----:B------:R-:W-:-:S02]  /*4840*/  IMAD.MOV R51, RZ, RZ, -R51 ;  /* 0x000000ffff337224 */ /* 0x000fc400078e0a33 */
[----:B------:R-:W-:Y:S01]  /*4850*/  IMAD.MOV R53, RZ, RZ, -R53 ;  /* 0x000000ffff357224 */ /* 0x000fe200078e0a35 */
[C---:B------:R-:W-:Y:S01]  /*4860*/  ISETP.GT.U32.AND P0, PT, R5.reuse, R56, PT ;  /* 0x000000380500720c */ /* 0x040fe20003f04070 */
[C---:B------:R-:W-:Y:S02]  /*4870*/  IMAD R60, R5.reuse, R51, R60 ;  /* 0x00000033053c7224 */ /* 0x040fe400078e023c */
[C---:B------:R-:W-:Y:S02]  /*4880*/  IMAD R62, R5.reuse, R53, R62 ;  /* 0x00000035053e7224 */ /* 0x040fe400078e023e */
[----:B------:R-:W-:Y:S01]  /*4890*/  @!P5 IMAD.IADD R54, R54, 0x1, -R5 ;  /* 0x000000013636d824 */ /* 0x000fe200078e0a05 */
[----:B------:R-:W-:Y:S01]  /*48a0*/  ISETP.GT.U32.AND P5, PT, R5, R60, PT ;  /* 0x0000003c0500720c */ /* 0x000fe20003fa4070 */
[----:B------:R-:W-:Y:S02]  /*48b0*/  IMAD.MOV.U32 R80, RZ, RZ, R52 ;  /* 0x000000ffff507224 */ /* 0x000fe400078e0034 */
[----:B------:R-:W-:-:S04]  /*48c0*/  IMAD.HI.U32 R53, R10, R66, RZ ;  /* 0x000000420a357227 */ /* 0x000fc800078e00ff */
[----:B------:R-:W-:Y:S01]  /*48d0*/  @!P1 IMAD.MOV R80, RZ, RZ, -R80 ;  /* 0x000000ffff509224 */ /* 0x000fe200078e0a50 */
[----:B------:R-:W-:Y:S01]  /*48e0*/  ISETP.GT.U32.AND P1, PT, R5, R62, PT ;  /* 0x0000003e0500720c */ /* 0x000fe20003f24070 */
[----:B------:R-:W-:Y:S02]  /*48f0*/  IMAD.MOV R53, RZ, RZ, -R53 ;  /* 0x000000ffff357224 */ /* 0x000fe400078e0a35 */
[----:B------:R-:W-:Y:S02]  /*4900*/  @!P0 IMAD.IADD R56, R56, 0x1, -R5 ;  /* 0x0000000138388824 */ /* 0x000fe400078e0a05 */
[----:B------:R-:W-:-:S04]  /*4910*/  IMAD.HI.U32 R51, R10, R64, RZ ;  /* 0x000000400a337227 */ /* 0x000fc800078e00ff */
[C---:B------:R-:W-:Y:S02]  /*4920*/  IMAD R66, R5.reuse, R53, R66 ;  /* 0x0000003505427224 */ /* 0x040fe400078e0242 */
[----:B------:R-:W-:Y:S02]  /*4930*/  IMAD.MOV.U32 R84, RZ, RZ, R56 ;  /* 0x000000ffff547224 */ /* 0x000fe400078e0038 */
[----:B------:R-:W-:Y:S02]  /*4940*/  IMAD.MOV R51, RZ, RZ, -R51 ;  /* 0x000000ffff337224 */ /* 0x000fe400078e0a33 */
[--C-:B------:R-:W-:Y:S02]  /*4950*/  @!P5 IMAD.IADD R60, R60, 0x1, -R5.reuse ;  /* 0x000000013c3cd824 */ /* 0x100fe400078e0a05 */
[----:B------:R-:W-:Y:S01]  /*4960*/  @!P2 IMAD.MOV R84, RZ, RZ, -R84 ;  /* 0x000000ffff54a224 */ /* 0x000fe200078e0a54 */
[C---:B------:R-:W-:Y:S01]  /*4970*/  ISETP.GT.U32.AND P2, PT, R5.reuse, R66, PT ;  /* 0x000000420500720c */ /* 0x040fe20003f44070 */
[C---:B------:R-:W-:Y:S01]  /*4980*/  IMAD R64, R5.reuse, R51, R64 ;  /* 0x0000003305407224 */ /* 0x040fe200078e0240 */
[----:B------:R-:W-:Y:S01]  /*4990*/  ISETP.GT.U32.AND P5, PT, R5, R60, PT ;  /* 0x0000003c0500720c */ /* 0x000fe20003fa4070 */
[----:B------:R-:W-:-:S02]  /*49a0*/  @!P1 IMAD.IADD R62, R62, 0x1, -R5 ;  /* 0x000000013e3e9824 */ /* 0x000fc400078e0a05 */
[----:B------:R-:W-:Y:S01]  /*49b0*/  IMAD.HI.U32 R52, R10, R68, RZ ;  /* 0x000000440a347227 */ /* 0x000fe200078e00ff */
[C---:B------:R-:W-:Y:S02]  /*49c0*/  ISETP.GT.U32.AND P0, PT, R5.reuse, R64, PT ;  /* 0x000000400500720c */ /* 0x040fe40003f04070 */
[----:B------:R-:W-:Y:S01]  /*49d0*/  ISETP.GT.U32.AND P1, PT, R5, R62, PT ;  /* 0x0000003e0500720c */ /* 0x000fe20003f24070 */
[----:B------:R-:W-:Y:S02]  /*49e0*/  VIADD R51, R63, 0xfc ;  /* 0x000000fc3f337836 */ /* 0x000fe40000000000 */
[----:B------:R-:W-:Y:S02]  /*49f0*/  IMAD.MOV R52, RZ, RZ, -R52 ;  /* 0x000000ffff347224 */ /* 0x000fe400078e0a34 */
[----:B------:R-:W-:Y:S01]  /*4a00*/  @!P2 IMAD.IADD R66, R66, 0x1, -R5 ;  /* 0x000000014242a824 */ /* 0x000fe200078e0a05 */
[----:B------:R-:W-:Y:S01]  /*4a10*/  IABS R53, R51 ;  /* 0x0000003300357213 */ /* 0x000fe20000000000 */
[----:B------:R-:W-:-:S02]  /*4a20*/  IMAD R68, R5, R52, R68 ;  /* 0x0000003405447224 */ /* 0x000fc400078e0244 */
[----:B------:R-:W-:Y:S01]  /*4a30*/  VIADD R52, R63, 0xec ;  /* 0x000000ec3f347836 */ /* 0x000fe20000000000 */
[----:B------:R-:W-:Y:S01]  /*4a40*/  ISETP.GT.U32.AND P2, PT, R5, R66, PT ;  /* 0x000000420500720c */ /* 0x000fe20003f44070 */
[--C-:B------:R-:W-:Y:S01]  /*4a50*/  @!P5 IMAD.IADD R60, R60, 0x1, -R5.reuse ;  /* 0x000000013c3cd824 */ /* 0x100fe200078e0a05 */
[----:B------:R-:W-:Y:S01]  /*4a60*/  ISETP.GE.AND P5, PT, R51, RZ, PT ;  /* 0x000000ff3300720c */ /* 0x000fe20003fa6270 */
[----:B------:R-:W-:Y:S01]  /*4a70*/  @!P0 IMAD.IADD R64, R64, 0x1, -R5 ;  /* 0x0000000140408824 */ /* 0x000fe200078e0a05 */
[----:B------:R-:W-:Y:S01]  /*4a80*/  IABS R56, R52 ;  /* 0x0000003400387213 */ /* 0x000fe20000000000 */
[----:B------:R-:W-:-:S03]  /*4a90*/  IMAD.HI.U32 R51, R10, R53, RZ ;  /* 0x000000350a337227 */ /* 0x000fc600078e00ff */
[C---:B------:R-:W-:Y:S01]  /*4aa0*/  ISETP.GT.U32.AND P0, PT, R5.reuse, R64, PT ;  /* 0x000000400500720c */ /* 0x040fe20003f04070 */
[----:B------:R-:W-:Y:S01]  /*4ab0*/  @!P1 IMAD.IADD R62, R62, 0x1, -R5 ;  /* 0x000000013e3e9824 */ /* 0x000fe200078e0a05 */
[----:B------:R-:W-:Y:S01]  /*4ac0*/  ISETP.GE.AND P1, PT, R52, RZ, PT ;  /* 0x000000ff3400720c */ /* 0x000fe20003f26270 */
[----:B------:R-:W-:Y:S02]  /*4ad0*/  IMAD.MOV R52, RZ, RZ, -R51 ;  /* 0x000000ffff347224 */ /* 0x000fe400078e0a33 */
[----:B------:R-:W-:Y:S02]  /*4ae0*/  @!P2 IMAD.IADD R66, R66, 0x1, -R5 ;  /* 0x000000014242a824 */ /* 0x000fe400078e0a05 */
[C---:B------:R-:W-:Y:S02]  /*4af0*/  IMAD R52, R5.reuse, R52, R53 ;  /* 0x0000003405347224 */ /* 0x040fe400078e0235 */
[----:B------:R-:W-:Y:S02]  /*4b00*/  IMAD.MOV.U32 R82, RZ, RZ, R54 ;  /* 0x000000ffff527224 */ /* 0x000fe400078e0036 */
[----:B------:R-:W-:Y:S01]  /*4b10*/  IMAD.MOV.U32 R88, RZ, RZ, R60 ;  /* 0x000000ffff587224 */ /* 0x000fe200078e003c */
[C---:B------:R-:W-:Y:S01]  /*4b20*/  ISETP.GT.U32.AND P2, PT, R5.reuse, R52, PT ;  /* 0x000000340500720c */ /* 0x040fe20003f44070 */
[----:B------:R-:W-:Y:S01]  /*4b30*/  @!P0 IMAD.IADD R64, R64, 0x1, -R5 ;  /* 0x0000000140408824 */ /* 0x000fe200078e0a05 */
[----:B------:R-:W-:Y:S01]  /*4b40*/  ISETP.GT.U32.AND P0, PT, R5, R68, PT ;  /* 0x000000440500720c */ /* 0x000fe20003f04070 */
[----:B------:R-:W-:Y:S01]  /*4b50*/  @!P4 IMAD.MOV R82, RZ, RZ, -R82 ;  /* 0x000000ffff52c224 */ /* 0x000fe200078e0a52 */
[----:B------:R-:W-:Y:S01]  /*4b60*/  ISETP.GE.AND P4, PT, R55, RZ, PT ;  /* 0x000000ff3700720c */ /* 0x000fe20003f86270 */
[----:B------:R-:W-:-:S02]  /*4b70*/  @!P6 IMAD.MOV R88, RZ, RZ, -R88 ;  /* 0x000000ffff58e224 */ /* 0x000fc400078e0a58 */
[----:B------:R-:W-:-:S04]  /*4b80*/  IMAD.HI.U32 R51, R10, R56, RZ ;  /* 0x000000380a337227 */ /* 0x000fc800078e00ff */
[----:B------:R-:W-:-:S04]  /*4b90*/  IMAD.HI.U32 R55, R10, R61, RZ ;  /* 0x0000003d0a377227 */ /* 0x000fc800078e00ff */
[--C-:B------:R-:W-:Y:S02]  /*4ba0*/  @!P2 IMAD.IADD R52, R52, 0x1, -R5.reuse ;  /* 0x000000013434a824 */ /* 0x100fe400078e0a05 */
[----:B------:R-:W-:Y:S01]  /*4bb0*/  @!P0 IMAD.IADD R68, R68, 0x1, -R5 ;  /* 0x0000000144448824 */ /* 0x000fe200078e0a05 */
[----:B------:R-:W-:Y:S01]  /*4bc0*/  ISETP.GE.AND P0, PT, R71, RZ, PT ;  /* 0x000000ff4700720c */ /* 0x000fe20003f06270 */
[C---:B------:R-:W-:Y:S01]  /*4bd0*/  IMAD.HI.U32 R53, R10.reuse, R57, RZ ;  /* 0x000000390a357227 */ /* 0x040fe200078e00ff */
[C---:B------:R-:W-:Y:S02]  /*4be0*/  ISETP.GT.U32.AND P6, PT, R5.reuse, R52, PT ;  /* 0x000000340500720c */ /* 0x040fe40003fc4070 */
[----:B------:R-:W-:Y:S01]  /*4bf0*/  ISETP.GT.U32.AND P2, PT, R5, R68, PT ;  /* 0x000000440500720c */ /* 0x000fe20003f44070 */
[----:B------:R-:W-:-:S04]  /*4c00*/  IMAD.HI.U32 R54, R10, R59, RZ ;  /* 0x0000003b0a367227 */ /* 0x000fc800078e00ff */
[----:B------:R-:W-:Y:S02]  /*4c10*/  IMAD.MOV R51, RZ, RZ, -R51 ;  /* 0x000000ffff337224 */ /* 0x000fe400078e0a33 */
[----:B------:R-:W-:Y:S02]  /*4c20*/  IMAD.MOV R72, RZ, RZ, -R55 ;  /* 0x000000ffff487224 */ /* 0x000fe400078e0a37 */
[----:B------:R-:W-:Y:S02]  /*4c30*/  IMAD.MOV R58, RZ, RZ, -R53 ;  /* 0x000000ffff3a7224 */ /* 0x000fe400078e0a35 */
[----:B------:R-:W-:Y:S02]  /*4c40*/  IMAD.MOV R70, RZ, RZ, -R54 ;  /* 0x000000ffff467224 */ /* 0x000fe400078e0a36 */
[C---:B------:R-:W-:Y:S02]  /*4c50*/  IMAD R54, R5.reuse, R51, R56 ;  /* 0x0000003305367224 */ /* 0x040fe400078e0238 */
[----:B------:R-:W-:-:S02]  /*4c60*/  IMAD R60, R5, R72, R61 ;  /* 0x00000048053c7224 */ /* 0x000fc400078e023d */
[C---:B------:R-:W-:Y:S02]  /*4c70*/  IMAD R56, R5.reuse, R58, R57 ;  /* 0x0000003a05387224 */ /* 0x040fe400078e0239 */
[----:B------:R-:W-:Y:S02]  /*4c80*/  IMAD.MOV.U32 R92, RZ, RZ, R64 ;  /* 0x000000ffff5c7224 */ /* 0x000fe400078e0040 */
[--C-:B------:R-:W-:Y:S01]  /*4c90*/  @!P6 IMAD.IADD R52, R52, 0x1, -R5.reuse ;  /* 0x000000013434e824 */ /* 0x100fe200078e0a05 */
[C---:B------:R-:W-:Y:S01]  /*4ca0*/  ISETP.GT.U32.AND P6, PT, R5.reuse, R60, PT ;  /* 0x0000003c0500720c */ /* 0x040fe20003fc4070 */
[----:B------:R-:W-:Y:S01]  /*4cb0*/  @!P4 IMAD.MOV R92, RZ, RZ, -R92 ;  /* 0x000000ffff5cc224 */ /* 0x000fe200078e0a5c */
[----:B------:R-:W-:Y:S01]  /*4cc0*/  ISETP.GT.U32.AND P4, PT, R5, R56, PT ;  /* 0x000000380500720c */ /* 0x000fe20003f84070 */
[----:B------:R-:W-:Y:S02]  /*4cd0*/  VIADD R55, R63, 0xac ;  /* 0x000000ac3f377836 */ /* 0x000fe40000000000 */
[----:B------:R-:W-:Y:S01]  /*4ce0*/  @!P2 IMAD.IADD R68, R68, 0x1, -R5 ;  /* 0x000000014444a824 */ /* 0x000fe200078e0a05 */
[----:B------:R-:W-:Y:S01]  /*4cf0*/  ISETP.GE.AND P2, PT, R73, RZ, PT ;  /* 0x000000ff4900720c */ /* 0x000fe20003f46270 */
[----:B------:R-:W-:Y:S01]  /*4d00*/  IMAD.MOV.U32 R90, RZ, RZ, R62 ;  /* 0x000000ffff5a7224 */ /* 0x000fe200078e003e */
[----:B------:R-:W-:Y:S01]  /*4d10*/  IABS R62, R55 ;  /* 0x00000037003e7213 */ /* 0x000fe20000000000 */
[----:B------:R-:W-:-:S02]  /*4d20*/  VIADD R57, R63, 0x9c ;  /* 0x0000009c3f397836 */ /* 0x000fc40000000000 */
[----:B------:R-:W-:Y:S01]  /*4d30*/  @!P3 IMAD.MOV R90, RZ, RZ, -R90 ;  /* 0x000000ffff5ab224 */ /* 0x000fe200078e0a5a */
[----:B------:R-:W-:Y:S01]  /*4d40*/  ISETP.GT.U32.AND P3, PT, R5, R54, PT ;  /* 0x000000360500720c */ /* 0x000fe20003f64070 */
[----:B------:R-:W-:Y:S01]  /*4d50*/  @!P6 IMAD.IADD R60, R60, 0x1, -R5 ;  /* 0x000000013c3ce824 */ /* 0x000fe200078e0a05 */
[----:B------:R-:W-:Y:S01]  /*4d60*/  IABS R64, R57 ;  /* 0x0000003900407213 */ /* 0x000fe20000000000 */
[----:B------:R-:W-:-:S03]  /*4d70*/  IMAD.HI.U32 R51, R10, R62, RZ ;  /* 0x0000003e0a337227 */ /* 0x000fc600078e00ff */
[C---:B------:R-:W-:Y:S01]  /*4d80*/  ISETP.GT.U32.AND P6, PT, R5.reuse, R60, PT ;  /* 0x0000003c0500720c */ /* 0x040fe20003fc4070 */
[----:B------:R-:W-:Y:S02]  /*4d90*/  IMAD.MOV.U32 R98, RZ, RZ, R68 ;  /* 0x000000ffff627224 */ /* 0x000fe400078e0044 */
[----:B------:R-:W-:Y:S02]  /*4da0*/  @!P4 IMAD.IADD R56, R56, 0x1, -R5 ;  /* 0x000000013838c824 */ /* 0x000fe400078e0a05 */
[----:B------:R-:W-:Y:S02]  /*4db0*/  @!P2 IMAD.MOV R98, RZ, RZ, -R98 ;  /* 0x000000ffff62a224 */ /* 0x000fe400078e0a62 */
[----:B------:R-:W-:Y:S01]  /*4dc0*/  IMAD.MOV R53, RZ, RZ, -R51 ;  /* 0x000000ffff357224 */ /* 0x000fe200078e0a33 */
[----:B------:R-:W-:Y:S01]  /*4dd0*/  ISETP.GT.U32.AND P2, PT, R5, R56, PT ;  /* 0x000000380500720c */ /* 0x000fe20003f44070 */
[----:B------:R-:W-:-:S04]  /*4de0*/  IMAD.HI.U32 R51, R10, R64, RZ ;  /* 0x000000400a337227 */ /* 0x000fc800078e00ff */
[----:B------:R-:W-:Y:S02]  /*4df0*/  IMAD.MOV R51, RZ, RZ, -R51 ;  /* 0x000000ffff337224 */ /* 0x000fe400078e0a33 */
[----:B------:R-:W-:Y:S01]  /*4e00*/  @!P3 IMAD.IADD R54, R54, 0x1, -R5 ;  /* 0x000000013636b824 */ /* 0x000fe200078e0a05 */
[----:B------:R-:W-:Y:S01]  /*4e10*/  ISETP.GE.AND P3, PT, R65, RZ, PT ;  /* 0x000000ff4100720c */ /* 0x000fe20003f66270 */
[C---:B------:R-:W-:Y:S02]  /*4e20*/  IMAD R64, R5.reuse, R51, R64 ;  /* 0x0000003305407224 */ /* 0x040fe400078e0240 */
[C---:B------:R-:W-:Y:S01]  /*4e30*/  IMAD R58, R5.reuse, R70, R59 ;  /* 0x00000046053a7224 */ /* 0x040fe200078e023b */
[C---:B------:R-:W-:Y:S01]  /*4e40*/  ISETP.GT.U32.AND P4, PT, R5.reuse, R54, PT ;  /* 0x000000360500720c */ /* 0x040fe20003f84070 */
[----:B------:R-:W-:Y:S02]  /*4e50*/  IMAD.MOV.U32 R96, RZ, RZ, R66 ;  /* 0x000000ffff607224 */ /* 0x000fe400078e0042 */
[----:B------:R-:W-:-:S02]  /*4e60*/  IMAD R62, R5, R53, R62 ;  /* 0x00000035053e7224 */ /* 0x000fc400078e023e */
[--C-:B------:R-:W-:Y:S01]  /*4e70*/  @!P6 IMAD.IADD R60, R60, 0x1, -R5.reuse ;  /* 0x000000013c3ce824 */ /* 0x100fe200078e0a05 */
[C---:B------:R-:W-:Y:S01]  /*4e80*/  ISETP.GT.U32.AND P6, PT, R5.reuse, R64, PT ;  /* 0x000000400500720c */ /* 0x040fe20003fc4070 */
[----:B------:R-:W-:Y:S01]  /*4e90*/  @!P0 IMAD.MOV R96, RZ, RZ, -R96 ;  /* 0x000000ffff608224 */ /* 0x000fe200078e0a60 */
[C---:B------:R-:W-:Y:S01]  /*4ea0*/  ISETP.GT.U32.AND P0, PT, R5.reuse, R58, PT ;  /* 0x0000003a0500720c */ /* 0x040fe20003f04070 */
[--C-:B------:R-:W-:Y:S01]  /*4eb0*/  @!P2 IMAD.IADD R56, R56, 0x1, -R5.reuse ;  /* 0x000000013838a824 */ /* 0x100fe200078e0a05 */
[----:B------:R-:W-:Y:S01]  /*4ec0*/  ISETP.GT.U32.AND P2, PT, R5, R62, PT ;  /* 0x0000003e0500720c */ /* 0x000fe20003f44070 */
[C---:B------:R-:W-:Y:S02]  /*4ed0*/  VIADD R61, R63.reuse, 0x7c ;  /* 0x0000007c3f3d7836 */ /* 0x040fe40000000000 */
[----:B------:R-:W-:Y:S02]  /*4ee0*/  VIADD R59, R63, 0x8c ;  /* 0x0000008c3f3b7836 */ /* 0x000fe40000000000 */
[--C-:B------:R-:W-:Y:S01]  /*4ef0*/  @!P4 IMAD.IADD R54, R54, 0x1, -R5.reuse ;  /* 0x000000013636c824 */ /* 0x100fe200078e0a05 */
[----:B------:R-:W-:Y:S01]  /*4f00*/  IABS R68, R61 ;  /* 0x0000003d00447213 */ /* 0x000fe20000000000 */
[----:B------:R-:W-:Y:S01]  /*4f10*/  @!P5 IMAD.MOV R52, RZ, RZ, -R52 ;  /* 0x000000ffff34d224 */ /* 0x000fe200078e0a34 */
[----:B------:R-:W-:Y:S01]  /*4f20*/  IABS R66, R59 ;  /* 0x0000003b00427213 */ /* 0x000fe20000000000 */
[--C-:B------:R-:W-:Y:S01]  /*4f30*/  @!P6 IMAD.IADD R64, R64, 0x1, -R5.reuse ;  /* 0x000000014040e824 */ /* 0x100fe200078e0a05 */
[----:B------:R-:W-:Y:S01]  /*4f40*/  ISETP.GE.AND P5, PT, R67, RZ, PT ;  /* 0x000000ff4300720c */ /* 0x000fe20003fa6270 */
[--C-:B------:R-:W-:Y:S01]  /*4f50*/  @!P0 IMAD.IADD R58, R58, 0x1, -R5.reuse ;  /* 0x000000013a3a8824 */ /* 0x100fe200078e0a05 */
[----:B------:R-:W-:Y:S01]  /*4f60*/  ISETP.GE.AND P4, PT, R69, RZ, PT ;  /* 0x000000ff4500720c */ /* 0x000fe20003f86270 */
[----:B------:R-:W-:Y:S01]  /*4f70*/  @!P2 IMAD.IADD R62, R62, 0x1, -R5 ;  /* 0x000000013e3ea824 */ /* 0x000fe200078e0a05 */
[----:B------:R-:W-:Y:S01]  /*4f80*/  ISETP.GE.AND P2, PT, R57, RZ, PT ;  /* 0x000000ff3900720c */ /* 0x000fe20003f46270 */
[----:B------:R-:W-:Y:S01]  /*4f90*/  @!P1 IMAD.MOV R54, RZ, RZ, -R54 ;  /* 0x000000ffff369224 */ /* 0x000fe200078e0a36 */
[C---:B------:R-:W-:Y:S01]  /*4fa0*/  ISETP.GT.U32.AND P1, PT, R5.reuse, R64, PT ;  /* 0x000000400500720c */ /* 0x040fe20003f24070 */
[----:B------:R-:W-:Y:S01]  /*4fb0*/  IMAD.HI.U32 R53, R10, R68, RZ ;  /* 0x000000440a357227 */ /* 0x000fe200078e00ff */
[----:B------:R-:W-:-:S02]  /*4fc0*/  ISETP.GT.U32.AND P0, PT, R5, R58, PT ;  /* 0x0000003a0500720c */ /* 0x000fc40003f04070 */
[----:B------:R-:W-:Y:S01]  /*4fd0*/  ISETP.GT.U32.AND P6, PT, R5, R62, PT ;  /* 0x0000003e0500720c */ /* 0x000fe20003fc4070 */
[----:B------:R-:W-:-:S04]  /*4fe0*/  IMAD.HI.U32 R51, R10, R66, RZ ;  /* 0x000000420a337227 */ /* 0x000fc800078e00ff */
[C---:B------:R-:W-:Y:S02]  /*4ff0*/  VIADD R67, R63.reuse, 0x5c ;  /* 0x0000005c3f437836 */ /* 0x040fe40000000000 */
[----:B------:R-:W-:Y:S02]  /*5000*/  IMAD.MOV R53, RZ, RZ, -R53 ;  /* 0x000000ffff357224 */ /* 0x000fe400078e0a35 */
[----:B------:R-:W-:Y:S01]  /*5010*/  VIADD R65, R63, 0x6c ;  /* 0x0000006c3f417836 */ /* 0x000fe20000000000 */
[----:B------:R-:W-:Y:S01]  /*5020*/  IABS R72, R67 ;  /* 0x0000004300487213 */ /* 0x000fe20000000000 */
[----:B------:R-:W-:Y:S02]  /*5030*/  IMAD.MOV R51, RZ, RZ, -R51 ;  /* 0x000000ffff337224 */ /* 0x000fe400078e0a33 */
[C---:B------:R-:W-:Y:S01]  /*5040*/  IMAD R68, R5.reuse, R53, R68 ;  /* 0x0000003505447224 */ /* 0x040fe200078e0244 */
[----:B------:R-:W-:Y:S01]  /*5050*/  IABS R70, R65 ;  /* 0x0000004100467213 */ /* 0x000fe20000000000 */
[----:B------:R-:W-:-:S02]  /*5060*/  IMAD R66, R5, R51, R66 ;  /* 0x0000003305427224 */ /* 0x000fc400078e0242 */
[--C-:B------:R-:W-:Y:S01]  /*5070*/  @!P1 IMAD.IADD R64, R64, 0x1, -R5.reuse ;  /* 0x0000000140409824 */ /* 0x100fe200078e0a05 */
[----:B------:R-:W-:Y:S01]  /*5080*/  ISETP.GT.U32.AND P1, PT, R5, R68, PT ;  /* 0x000000440500720c */ /* 0x000fe20003f24070 */
[--C-:B------:R-:W-:Y:S01]  /*5090*/  @!P0 IMAD.IADD R58, R58, 0x1, -R5.reuse ;  /* 0x000000013a3a8824 */ /* 0x100fe200078e0a05 */
[----:B------:R-:W-:Y:S01]  /*50a0*/  ISETP.GE.AND P0, PT, R55, RZ, PT ;  /* 0x000000ff3700720c */ /* 0x000fe20003f06270 */
[----:B------:R-:W-:Y:S01]  /*50b0*/  @!P6 IMAD.IADD R62, R62, 0x1, -R5 ;  /* 0x000000013e3ee824 */ /* 0x000fe200078e0a05 */
[----:B------:R-:W-:Y:S01]  /*50c0*/  ISETP.GT.U32.AND P6, PT, R5, R66, PT ;  /* 0x000000420500720c */ /* 0x000fe20003fc4070 */
[----:B------:R-:W-:-:S04]  /*50d0*/  IMAD.HI.U32 R51, R10, R72, RZ ;  /* 0x000000480a337227 */ /* 0x000fc800078e00ff */
[----:B------:R-:W-:-:S04]  /*50e0*/  IMAD.HI.U32 R55, R10, R70, RZ ;  /* 0x000000460a377227 */ /* 0x000fc800078e00ff */
[----:B------:R-:W-:Y:S02]  /*50f0*/  VIADD R69, R63, 0x4c ;  /* 0x0000004c3f457836 */ /* 0x000fe40000000000 */
[----:B------:R-:W-:Y:S02]  /*5100*/  IMAD.MOV R51, RZ, RZ, -R51 ;  /* 0x000000ffff337224 */ /* 0x000fe400078e0a33 */
[----:B------:R-:W-:Y:S01]  /*5110*/  IMAD.MOV R55, RZ, RZ, -R55 ;  /* 0x000000ffff377224 */ /* 0x000fe200078e0a37 */
[----:B------:R-:W-:Y:S01]  /*5120*/  IABS R74, R69 ;  /* 0x00000045004a7213 */ /* 0x000fe20000000000 */
[C---:B------:R-:W-:Y:S02]  /*5130*/  IMAD R72, R5.reuse, R51, R72 ;  /* 0x0000003305487224 */ /* 0x040fe400078e0248 */
[C---:B------:R-:W-:Y:S02]  /*5140*/  IMAD R70, R5.reuse, R55, R70 ;  /* 0x0000003705467224 */ /* 0x040fe400078e0246 */
[----:B------:R-:W-:Y:S01]  /*5150*/  @!P1 IMAD.IADD R68, R68, 0x1, -R5 ;  /* 0x0000000144449824 */ /* 0x000fe200078e0a05 */
[----:B------:R-:W-:Y:S01]  /*5160*/  ISETP.GT.U32.AND P1, PT, R5, R72, PT ;  /* 0x000000480500720c */ /* 0x000fe20003f24070 */
[----:B------:R-:W-:-:S02]  /*5170*/  VIADD R73, R63, 0x2c ;  /* 0x0000002c3f497836 */ /* 0x000fc40000000000 */
[----:B------:R-:W-:Y:S01]  /*5180*/  @!P6 IMAD.IADD R66, R66, 0x1, -R5 ;  /* 0x000000014242e824 */ /* 0x000fe200078e0a05 */
[----:B------:R-:W-:Y:S01]  /*5190*/  ISETP.GT.U32.AND P6, PT, R5, R70, PT ;  /* 0x000000460500720c */ /* 0x000fe20003fc4070 */
[----:B------:R-:W-:Y:S01]  /*51a0*/  VIADD R71, R63, 0x3c ;  /* 0x0000003c3f477836 */ /* 0x000fe20000000000 */
[----:B------:R-:W-:Y:S01]  /*51b0*/  IABS R78, R73 ;  /* 0x00000049004e7213 */ /* 0x000fe20000000000 */
[----:B------:R-:W-:-:S03]  /*51c0*/  IMAD.HI.U32 R51, R10, R74, RZ ;  /* 0x0000004a0a337227 */ /* 0x000fc600078e00ff */
[----:B------:R-:W-:Y:S01]  /*51d0*/  IABS R76, R71 ;  /* 0x00000047004c7213 */ /* 0x000fe20000000000 */
[----:B------:R-:W-:Y:S02]  /*51e0*/  IMAD.MOV R53, RZ, RZ, -R51 ;  /* 0x000000ffff357224 */ /* 0x000fe400078e0a33 */
[----:B------:R-:W-:Y:S01]  /*51f0*/  @!P3 IMAD.MOV R56, RZ, RZ, -R56 ;  /* 0x000000ffff38b224 */ /* 0x000fe200078e0a38 */
[C---:B------:R-:W-:Y:S01]  /*5200*/  ISETP.GT.U32.AND P3, PT, R5.reuse, R66, PT ;  /* 0x000000420500720c */ /* 0x040fe20003f64070 */
[----:B------:R-:W-:Y:S02]  /*5210*/  IMAD R74, R5, R53, R74 ;  /* 0x00000035054a7224 */ /* 0x000fe400078e024a */
[----:B------:R-:W-:Y:S02]  /*5220*/  VIADD R57, R63, 0xc ;  /* 0x0000000c3f397836 */ /* 0x000fe40000000000 */
[----:B------:R-:W-:-:S03]  /*5230*/  IMAD.HI.U32 R53, R10, R78, RZ ;  /* 0x0000004e0a357227 */ /* 0x000fc600078e00ff */
[----:B------:R-:W-:Y:S01]  /*5240*/  IABS R94, R57 ;  /* 0x00000039005e7213 */ /* 0x000fe20000000000 */
[----:B------:R-:W-:-:S04]  /*5250*/  IMAD.HI.U32 R51, R10, R76, RZ ;  /* 0x0000004c0a337227 */ /* 0x000fc800078e00ff */
[--C-:B------:R-:W-:Y:S01]  /*5260*/  @!P1 IMAD.IADD R72, R72, 0x1, -R5.reuse ;  /* 0x0000000148489824 */ /* 0x100fe200078e0a05 */
[----:B------:R-:W-:Y:S01]  /*5270*/  ISETP.GE.AND P1, PT, R59, RZ, PT ;  /* 0x000000ff3b00720c */ /* 0x000fe20003f26270 */
[----:B------:R-:W-:Y:S01]  /*5280*/  @!P6 IMAD.IADD R70, R70, 0x1, -R5 ;  /* 0x000000014646e824 */ /* 0x000fe200078e0a05 */
[C---:B------:R-:W-:Y:S01]  /*5290*/  ISETP.GT.U32.AND P6, PT, R5.reuse, R74, PT ;  /* 0x0000004a0500720c */ /* 0x040fe20003fc4070 */
[----:B------:R-:W-:Y:S01]  /*52a0*/  IMAD.MOV R53, RZ, RZ, -R53 ;  /* 0x000000ffff357224 */ /* 0x000fe200078e0a35 */
[----:B------:R-:W-:Y:S01]  /*52b0*/  IABS R59, R9 ;  /* 0x00000009003b7213 */ /* 0x000fe20000000000 */
[----:B------:R-:W-:Y:S02]  /*52c0*/  IMAD.MOV R51, RZ, RZ, -R51 ;  /* 0x000000ffff337224 */ /* 0x000fe400078e0a33 */
[----:B------:R-:W-:Y:S01]  /*52d0*/  @!P5 IMAD.MOV R58, RZ, RZ, -R58 ;  /* 0x000000ffff3ad224 */ /* 0x000fe200078e0a3a */
[C---:B------:R-:W-:Y:S01]  /*52e0*/  ISETP.GT.U32.AND P5, PT, R5.reuse, R68, PT ;  /* 0x000000440500720c */ /* 0x040fe20003fa4070 */
[----:B------:R-:W-:-:S02]  /*52f0*/  IMAD R78, R5, R53, R78 ;  /* 0x00000035054e7224 */ /* 0x000fc400078e024e */
[----:B------:R-:W-:Y:S01]  /*5300*/  @!P4 IMAD.MOV R60, RZ, RZ, -R60 ;  /* 0x000000ffff3cc224 */ /* 0x000fe200078e0a3c */
[----:B------:R-:W-:Y:S01]  /*5310*/  ISETP.GT.U32.AND P4, PT, R5, R70, PT ;  /* 0x000000460500720c */ /* 0x000fe20003f84070 */
[----:B------:R-:W-:-:S04]  /*5320*/  IMAD.HI.U32 R55, R10, R86, RZ ;  /* 0x000000560a377227 */ /* 0x000fc800078e00ff */
[----:B------:R-:W-:Y:S02]  /*5330*/  IMAD R76, R5, R51, R76 ;  /* 0x00000033054c7224 */ /* 0x000fe400078e024c */
[----:B------:R-:W-:-:S04]  /*5340*/  IMAD.HI.U32 R51, R10, R94, RZ ;  /* 0x0000005e0a337227 */ /* 0x000fc800078e00ff */
[----:B------:R-:W-:Y:S02]  /*5350*/  IMAD.MOV.U32 R53, RZ, RZ, R59 ;  /* 0x000000ffff357224 */ /* 0x000fe400078e003b */
[----:B------:R-:W-:Y:S01]  /*5360*/  @!P0 IMAD.MOV R62, RZ, RZ, -R62 ;  /* 0x000000ffff3e8224 */ /* 0x000fe200078e0a3e */
[C---:B------:R-:W-:Y:S01]  /*5370*/  ISETP.GT.U32.AND P0, PT, R5.reuse, R72, PT ;  /* 0x000000480500720c */ /* 0x040fe20003f04070 */
[----:B------:R-:W-:Y:S01]  /*5380*/  @!P3 IMAD.IADD R66, R66, 0x1, -R5 ;  /* 0x000000014242b824 */ /* 0x000fe200078e0a05 */
[----:B------:R-:W-:Y:S01]  /*5390*/  ISETP.GT.U32.AND P3, PT, R5, R78, PT ;  /* 0x0000004e0500720c */ /* 0x000fe20003f64070 */
[----:B------:R-:W-:Y:S02]  /*53a0*/  IMAD.MOV R55, RZ, RZ, -R55 ;  /* 0x000000ffff377224 */ /* 0x000fe400078e0a37 */
[----:B------:R-:W-:Y:S02]  /*53b0*/  IMAD.MOV R51, RZ, RZ, -R51 ;  /* 0x000000ffff337224 */ /* 0x000fe400078e0a33 */
[----:B------:R-:W-:-:S04]  /*53c0*/  IMAD.HI.U32 R10, R10, R53, RZ ;  /* 0x000000350a0a7227 */ /* 0x000fc800078e00ff */
[C---:B------:R-:W-:Y:S02]  /*53d0*/  IMAD R86, R5.reuse, R55, R86 ;  /* 0x0000003705567224 */ /* 0x040fe400078e0256 */
[--C-:B------:R-:W-:Y:S02]  /*53e0*/  @!P6 IMAD.IADD R74, R74, 0x1, -R5.reuse ;  /* 0x000000014a4ae824 */ /* 0x100fe400078e0a05 */
[----:B------:R-:W-:Y:S01]  /*53f0*/  IMAD R94, R5, R51, R94 ;  /* 0x00000033055e7224 */ /* 0x000fe200078e025e */
[----:B------:R-:W-:Y:S01]  /*5400*/  LOP3.LUT R51, R77, 0x30, RZ, 0xc0, !PT ;  /* 0x000000304d337812 */ /* 0x000fe200078ec0ff */
[----:B------:R-:W-:Y:S01]  /*5410*/  IMAD.MOV R10, RZ, RZ, -R10 ;  /* 0x000000ffff0a7224 */ /* 0x000fe200078e0a0a */
[C---:B------:R-:W-:Y:S01]  /*5420*/  ISETP.GT.U32.AND P6, PT, R5.reuse, R74, PT ;  /* 0x0000004a0500720c */ /* 0x040fe20003fc4070 */
[----:B------:R-:W-:Y:S01]  /*5430*/  @!P2 IMAD.MOV R64, RZ, RZ, -R64 ;  /* 0x000000ffff40a224 */ /* 0x000fe200078e0a40 */
[C---:B------:R-:W-:Y:S01]  /*5440*/  ISETP.GT.U32.AND P2, PT, R5.reuse, R76, PT ;  /* 0x0000004c0500720c */ /* 0x040fe20003f44070 */
[--C-:B------:R-:W-:Y:S01]  /*5450*/  @!P5 IMAD.IADD R68, R68, 0x1, -R5.reuse ;  /* 0x000000014444d824 */ /* 0x100fe200078e0a05 */
[C---:B------:R-:W-:Y:S01]  /*5460*/  ISETP.GT.U32.AND P5, PT, R5.reuse, R86, PT ;  /* 0x000000560500720c */ /* 0x040fe20003fa4070 */
[----:B------:R-:W-:Y:S01]  /*5470*/  @!P4 IMAD.IADD R70, R70, 0x1, -R5 ;  /* 0x000000014646c824 */ /* 0x000fe200078e0a05 */
[C---:B------:R-:W-:Y:S01]  /*5480*/  ISETP.GT.U32.AND P4, PT, R5.reuse, R94, PT ;  /* 0x0000005e0500720c */ /* 0x040fe20003f84070 */
[----:B------:R-:W-:Y:S01]  /*5490*/  IMAD R10, R5, R10, R53 ;  /* 0x0000000a050a7224 */ /* 0x000fe200078e0235 */
[----:B------:R-:W-:Y:S01]  /*54a0*/  LOP3.LUT R53, R153, 0x3f, RZ, 0xc0, !PT ;  /* 0x0000003f99357812 */ /* 0x000fe200078ec0ff */
[--C-:B------:R-:W-:Y:S01]  /*54b0*/  @!P0 IMAD.IADD R72, R72, 0x1, -R5.reuse ;  /* 0x0000000148488824 */ /* 0x100fe200078e0a05 */
[----:B------:R-:W-:Y:S01]  /*54c0*/  ISETP.GE.AND P0, PT, R61, RZ, PT ;  /* 0x000000ff3d00720c */ /* 0x000fe20003f06270 */
[--C-:B------:R-:W-:Y:S01]  /*54d0*/  @!P3 IMAD.IADD R78, R78, 0x1, -R5.reuse ;  /* 0x000000014e4eb824 */ /* 0x100fe200078e0a05 */
[----:B------:R-:W-:Y:S01]  /*54e0*/  ISETP.GT.U32.AND P3, PT, R5, R10, PT ;  /* 0x0000000a0500720c */ /* 0x000fe20003f64070 */
[--C-:B------:R-:W-:Y:S01]  /*54f0*/  @!P6 IMAD.IADD R74, R74, 0x1, -R5.reuse ;  /* 0x000000014a4ae824 */ /* 0x100fe200078e0a05 */
[----:B------:R-:W-:Y:S01]  /*5500*/  ISETP.GE.AND P6, PT, R65, RZ, PT ;  /* 0x000000ff4100720c */ /* 0x000fe20003fc6270 */
[--C-:B------:R-:W-:Y:S01]  /*5510*/  @!P2 IMAD.IADD R76, R76, 0x1, -R5.reuse ;  /* 0x000000014c4ca824 */ /* 0x100fe200078e0a05 */
[----:B------:R-:W-:Y:S01]  /*5520*/  ISETP.GE.AND P2, PT, R67, RZ, PT ;  /* 0x000000ff4300720c */ /* 0x000fe20003f46270 */
[--C-:B------:R-:W-:Y:S01]  /*5530*/  @!P5 IMAD.IADD R86, R86, 0x1, -R5.reuse ;  /* 0x000000015656d824 */ /* 0x100fe200078e0a05 */
[----:B------:R-:W-:Y:S01]  /*5540*/  ISETP.GE.AND P5, PT, R69, RZ, PT ;  /* 0x000000ff4500720c */ /* 0x000fe20003fa6270 */
[----:B------:R-:W-:-:S02]  /*5550*/  @!P4 IMAD.IADD R94, R94, 0x1, -R5 ;  /* 0x000000015e5ec824 */ /* 0x000fc400078e0a05 */
[----:B------:R-:W-:Y:S01]  /*5560*/  @!P1 IMAD.MOV R66, RZ, RZ, -R66 ;  /* 0x000000ffff429224 */ /* 0x000fe200078e0a42 */
[C---:B------:R-:W-:Y:S01]  /*5570*/  ISETP.GT.U32.AND P1, PT, R5.reuse, R76, PT ;  /* 0x0000004c0500720c */ /* 0x040fe20003f24070 */
[----:B------:R-:W-:Y:S01]  /*5580*/  @!P0 IMAD.MOV R68, RZ, RZ, -R68 ;  /* 0x000000ffff448224 */ /* 0x000fe200078e0a44 */
[C---:B------:R-:W-:Y:S01]  /*5590*/  ISETP.GT.U32.AND P0, PT, R5.reuse, R78, PT ;  /* 0x0000004e0500720c */ /* 0x040fe20003f04070 */
        /* <DEDUP_REMOVED lines=8> */
[----:B------:R-:W-:Y:S01]  /*5620*/  IMAD R152, R8, 0x40, R51 ;  /* 0x0000004008987824 */ /* 0x000fe200078e0233 */
[----:B------:R-:W-:Y:S01]  /*5630*/  ISETP.NE.AND P5, PT, R7, RZ, PT ;  /* 0x000000ff0700720c */ /* 0x000fe20003fa5270 */
[--C-:B------:R-:W-:Y:S01]  /*5640*/  @!P1 IMAD.IADD R76, R76, 0x1, -R5.reuse ;  /* 0x000000014c4c9824 */ /* 0x100fe200078e0a05 */
[----:B------:R-:W-:Y:S01]  /*5650*/  ISETP.GE.AND P1, PT, R73, RZ, PT ;  /* 0x000000ff4900720c */ /* 0x000fe20003f26270 */
[--C-:B------:R-:W-:Y:S01]  /*5660*/  @!P0 IMAD.IADD R78, R78, 0x1, -R5.reuse ;  /* 0x000000014e4e8824 */ /* 0x100fe200078e0a05 */
[----:B------:R-:W-:Y:S01]  /*5670*/  ISETP.GE.AND P0, PT, R75, RZ, PT ;  /* 0x000000ff4b00720c */ /* 0x000fe20003f06270 */
[--C-:B------:R-:W-:Y:S01]  /*5680*/  @!P4 IMAD.IADD R86, R86, 0x1, -R5.reuse ;  /* 0x000000015656c824 */ /* 0x100fe200078e0a05 */
[----:B------:R-:W-:Y:S01]  /*5690*/  ISETP.GE.AND P4, PT, R57, RZ, PT ;  /* 0x000000ff3900720c */ /* 0x000fe20003f86270 */
[--C-:B------:R-:W-:Y:S01]  /*56a0*/  @!P3 IMAD.IADD R94, R94, 0x1, -R5.reuse ;  /* 0x000000015e5eb824 */ /* 0x100fe200078e0a05 */
[----:B------:R-:W-:Y:S01]  /*56b0*/  ISETP.GE.AND P3, PT, R9, RZ, PT ;  /* 0x000000ff0900720c */ /* 0x000fe20003f66270 */
[----:B------:R-:W-:Y:S01]  /*56c0*/  @!P6 IMAD.IADD R10, R10, 0x1, -R5 ;  /* 0x000000010a0ae824 */ /* 0x000fe200078e0a05 */
[----:B------:R-:W-:Y:S01]  /*56d0*/  LOP3.LUT R7, RZ, R7, RZ, 0x33, !PT ;  /* 0x00000007ff077212 */ /* 0x000fe200078e33ff */
[----:B------:R-:W-:Y:S01]  /*56e0*/  IMAD R8, R53, UR11, RZ ;  /* 0x0000000b35087c24 */ /* 0x000fe2000f8e02ff */
[----:B------:R-:W-:Y:S01]  /*56f0*/  STL [R1+0xc3c], R152 ;  /* 0x000c3c9801007387 */ /* 0x000fe20000100800 */
[----:B------:R-:W-:Y:S01]  /*5700*/  @!P2 IMAD.MOV R76, RZ, RZ, -R76 ;  /* 0x000000ffff4ca224 */ /* 0x000fe200078e0a4c */
[C---:B------:R-:W-:Y:S01]  /*5710*/  SEL R52, R7.reuse, R52, !P5 ;  /* 0x0000003407347207 */ /* 0x040fe20006800000 */
[----:B------:R-:W-:Y:S01]  /*5720*/  @!P1 IMAD.MOV R78, RZ, RZ, -R78 ;  /* 0x000000ffff4e9224 */ /* 0x000fe200078e0a4e */
[C---:B------:R-:W-:Y:S01]  /*5730*/  SEL R11, R7.reuse, R11, !P5 ;  /* 0x0000000b070b7207 */ /* 0x040fe20006800000 */
[----:B------:R-:W-:Y:S01]  /*5740*/  @!P0 IMAD.MOV R86, RZ, RZ, -R86 ;  /* 0x000000ffff568224 */ /* 0x000fe200078e0a56 */
[C---:B------:R-:W-:Y:S01]  /*5750*/  SEL R9, R7.reuse, R6, !P5 ;  /* 0x0000000607097207 */ /* 0x040fe20006800000 */
[----:B------:R-:W-:Y:S01]  /*5760*/  @!P4 IMAD.MOV R94, RZ, RZ, -R94 ;  /* 0x000000ffff5ec224 */ /* 0x000fe200078e0a5e */
[----:B------:R-:W-:Y:S01]  /*5770*/  IADD3 R5, P6, R8, UR8, RZ ;  /* 0x0000000808057c10 */ /* 0x000fe2000ffde0ff */
[----:B------:R-:W-:Y:S01]  /*5780*/  @!P3 IMAD.MOV R10, RZ, RZ, -R10 ;  /* 0x000000ffff0ab224 */ /* 0x000fe200078e0a0a */
[C---:B------:R-:W-:Y:S01]  /*5790*/  SEL R18, R7.reuse, R18, !P5 ;  /* 0x0000001207127207 */ /* 0x040fe20006800000 */
[----:B------:R-:W-:Y:S01]  /*57a0*/  IMAD R52, R52, UR12, RZ ;  /* 0x0000000c34347c24 */ /* 0x000fe2000f8e02ff */
[----:B------:R-:W-:Y:S01]  /*57b0*/  SEL R54, R7, R54, !P5 ;  /* 0x0000003607367207 */ /* 0x000fe20006800000 */
[----:B------:R-:W-:Y:S01]  /*57c0*/  IMAD R11, R11, UR12, RZ ;  /* 0x0000000c0b0b7c24 */ /* 0x000fe2000f8e02ff */
[----:B------:R-:W-:Y:S01]  /*57d0*/  SEL R17, R7, R17, !P5 ;  /* 0x0000001107117207 */ /* 0x000fe20006800000 */
[----:B------:R-:W-:Y:S01]  /*57e0*/  IMAD R9, R9, UR12, RZ ;  /* 0x0000000c09097c24 */ /* 0x000fe2000f8e02ff */
[C---:B------:R-:W-:Y:S01]  /*57f0*/  SEL R16, R7.reuse, R16, !P5 ;  /* 0x0000001007107207 */ /* 0x040fe20006800000 */
[----:B------:R-:W-:Y:S01]  /*5800*/  IMAD R18, R18, UR12, RZ ;  /* 0x0000000c12127c24 */ /* 0x000fe2000f8e02ff */
[C---:B------:R-:W-:Y:S01]  /*5810*/  SEL R15, R7.reuse, R15, !P5 ;  /* 0x0000000f070f7207 */ /* 0x040fe20006800000 */
[----:B------:R-:W-:Y:S01]  /*5820*/  IMAD R54, R54, UR12, RZ ;  /* 0x0000000c36367c24 */ /* 0x000fe2000f8e02ff */
[----:B------:R-:W-:Y:S01]  /*5830*/  SEL R13, R7, R13, !P5 ;  /* 0x0000000d070d7207 */ /* 0x000fe20006800000 */
[----:B------:R-:W-:Y:S01]  /*5840*/  IMAD R17, R17, UR12, RZ ;  /* 0x0000000c11117c24 */ /* 0x000fe2000f8e02ff */
[C---:B------:R-:W-:Y:S01]  /*5850*/  SEL R19, R7.reuse, R19, !P5 ;  /* 0x0000001307137207 */ /* 0x040fe20006800000 */
[----:B------:R-:W-:Y:S01]  /*5860*/  IMAD R16, R16, UR12, RZ ;  /* 0x0000000c10107c24 */ /* 0x000fe2000f8e02ff */
[----:B------:R-:W-:Y:S01]  /*5870*/  SEL R20, R7, R20, !P5 ;  /* 0x0000001407147207 */ /* 0x000fe20006800000 */
        /* <DEDUP_REMOVED lines=105> */
[----:B------:R-:W-:Y:S01]  /*5f10*/  SEL R7, R7, R10, !P5 ;  /* 0x0000000a07077207 */ /* 0x000fe20006800000 */
[----:B------:R-:W-:Y:S01]  /*5f20*/  IMAD R86, R86, UR12, RZ ;  /* 0x0000000c56567c24 */ /* 0x000fe2000f8e02ff */
[----:B------:R-:W-:Y:S01]  /*5f30*/  LEA.HI.X.SX32 R6, R8, UR9, 0x1, P6 ;  /* 0x0000000908067c11 */ /* 0x000fe2000b0f0eff */
[----:B------:R-:W-:Y:S01]  /*5f40*/  IMAD R94, R94, UR12, RZ ;  /* 0x0000000c5e5e7c24 */ /* 0x000fe2000f8e02ff */
[-C--:B------:R-:W-:Y:S01]  /*5f50*/  IADD3 R10, P5, R52, R5.reuse, RZ ;  /* 0x00000005340a7210 */ /* 0x080fe20007fbe0ff */
[----:B------:R-:W-:Y:S01]  /*5f60*/  IMAD R98, R98, UR12, RZ ;  /* 0x0000000c62627c24 */ /* 0x000fe2000f8e02ff */
[-C--:B------:R-:W-:Y:S01]  /*5f70*/  IADD3 R8, P6, R11, R5.reuse, RZ ;  /* 0x000000050b087210 */ /* 0x080fe20007fde0ff */
[----:B------:R-:W-:Y:S01]  /*5f80*/  IMAD R7, R7, UR12, RZ ;  /* 0x0000000c07077c24 */ /* 0x000fe2000f8e02ff */
[C---:B------:R-:W-:Y:S01]  /*5f90*/  IADD3 R51, P0, R9.reuse, R5, RZ ;  /* 0x0000000509337210 */ /* 0x040fe20007f1e0ff */
[----:B------:R0:W-:Y:S01]  /*5fa0*/  STL [R1+0x650], R10 ;  /* 0x0006500a01007387 */ /* 0x0001e20000100800 */
[----:B------:R-:W-:Y:S01]  /*5fb0*/  IMAD R14, R14, UR5, RZ ;  /* 0x000000050e0e7c24 */ /* 0x000fe2000f8e02ff */
[----:B------:R-:W-:Y:S01]  /*5fc0*/  UIADD3 UR5, UR4, 0x8000, URZ ;  /* 0x0000800004057890 */ /* 0x000fe2000fffe03f */
[----:B------:R-:W-:Y:S01]  /*5fd0*/  LEA.HI.X.SX32 R9, R9, R6, 0x1, P0 ;  /* 0x0000000609097211 */ /* 0x000fe200000f0eff */
[----:B------:R1:W-:Y:S01]  /*5fe0*/  STL [R1+0x658], R8 ;  /* 0x0006580801007387 */ /* 0x0003e20000100800 */
[----:B------:R-:W-:Y:S01]  /*5ff0*/  ULDC.64 UR8, c[0x0][0x210] ;  /* 0x0000840000087ab9 */ /* 0x000fe20000000a00 */
[----:B------:R-:W-:-:S02]  /*6000*/  UIMAD UR12, UR13, 0x31, URZ ;  /* 0x000000310d0c78a4 */ /* 0x000fc4000f8e023f */
[----:B------:R2:W-:Y:S01]  /*6010*/  STL [R1+0x660], R51 ;  /* 0x0006603301007387 */ /* 0x0005e20000100800 */
[----:B------:R-:W-:Y:S01]  /*6020*/  USHF.L.U32 UR11, UR11, 0x6, URZ ;  /* 0x000000060b0b7899 */ /* 0x000fe2000800063f */
[-C--:B0-----:R-:W-:Y:S02]  /*6030*/  IADD3 R10, P1, R18, R5.reuse, RZ ;  /* 0x00000005120a7210 */ /* 0x081fe40007f3e0ff */
[----:B-1----:R-:W-:-:S03]  /*6040*/  IADD3 R8, P2, R54, R5, RZ ;  /* 0x0000000536087210 */ /* 0x002fc60007f5e0ff */
[----:B------:R0:W-:Y:S01]  /*6050*/  STL [R1+0x668], R10 ;  /* 0x0006680a01007387 */ /* 0x0001e20000100800 */
[----:B--2---:R-:W-:-:S03]  /*6060*/  IADD3 R51, P3, R17, R5, RZ ;  /* 0x0000000511337210 */ /* 0x004fc60007f7e0ff */
[----:B------:R1:W-:Y:S04]  /*6070*/  STL [R1+0x670], R8 ;  /* 0x0006700801007387 */ /* 0x0003e80000100800 */
[----:B------:R2:W-:Y:S01]  /*6080*/  STL [R1+0x678], R51 ;  /* 0x0006783301007387 */ /* 0x0005e20000100800 */
[----:B0-----:R-:W-:Y:S02]  /*6090*/  IADD3 R10, P4, R16, R5, RZ ;  /* 0x00000005100a7210 */ /* 0x001fe40007f9e0ff */
[----:B-1----:R-:W-:-:S03]  /*60a0*/  LEA.HI.X.SX32 R8, R52, R6, 0x1, P5 ;  /* 0x0000000634087211 */ /* 0x002fc600028f0eff */
[----:B------:R0:W-:Y:S01]  /*60b0*/  STL [R1+0x680], R10 ;  /* 0x0006800a01007387 */ /* 0x0001e20000100800 */
[----:B------:R-:W-:Y:S02]  /*60c0*/  CS2R R52, SRZ ;  /* 0x0000000000347805 */ /* 0x000fe4000001ff00 */
[-C--:B--2---:R-:W-:Y:S01]  /*60d0*/  IADD3 R51, P5, R15, R5.reuse, RZ ;  /* 0x000000050f337210 */ /* 0x084fe20007fbe0ff */
[----:B------:R1:W-:Y:S04]  /*60e0*/  STL [R1+0x64c], R8 ;  /* 0x00064c0801007387 */ /* 0x0003e80000100800 */
[----:B------:R-:W-:Y:S01]  /*60f0*/  STL [R1+0x688], R51 ;  /* 0x0006883301007387 */ /* 0x000fe20000100800 */
[----:B0-----:R-:W-:Y:S02]  /*6100*/  LEA.HI.X.SX32 R10, R11, R6, 0x1, P6 ;  /* 0x000000060b0a7211 */ /* 0x001fe400030f0eff */
[----:B-1----:R-:W-:-:S03]  /*6110*/  IADD3 R8, P6, R56, R5, RZ ;  /* 0x0000000538087210 */ /* 0x002fc60007fde0ff */
[----:B------:R0:W-:Y:S04]  /*6120*/  STL [R1+0x654], R10 ;  /* 0x0006540a01007387 */ /* 0x0001e80000100800 */
[----:B------:R1:W-:Y:S04]  /*6130*/  STL [R1+0x690], R8 ;  /* 0x0006900801007387 */ /* 0x0003e80000100800 */
[----:B------:R2:W-:Y:S01]  /*6140*/  STL [R1+0x65c], R9 ;  /* 0x00065c0901007387 */ /* 0x0005e20000100800 */
[----:B0-----:R-:W-:Y:S02]  /*6150*/  IADD3 R10, P0, R13, R5, RZ ;  /* 0x000000050d0a7210 */ /* 0x001fe40007f1e0ff */
[----:B-1----:R-:W-:-:S03]  /*6160*/  LEA.HI.X.SX32 R8, R18, R6, 0x1, P1 ;  /* 0x0000000612087211 */ /* 0x002fc600008f0eff */
[----:B------:R0:W-:Y:S01]  /*6170*/  STL [R1+0x698], R10 ;  /* 0x0006980a01007387 */ /* 0x0001e20000100800 */
[----:B--2---:R-:W-:-:S03]  /*6180*/  IADD3 R9, P1, R19, R5, RZ ;  /* 0x0000000513097210 */ /* 0x004fc60007f3e0ff */
[----:B------:R1:W-:Y:S04]  /*6190*/  STL [R1+0x664], R8 ;  /* 0x0006640801007387 */ /* 0x0003e80000100800 */
[----:B------:R2:W-:Y:S01]  /*61a0*/  STL [R1+0x6a0], R9 ;  /* 0x0006a00901007387 */ /* 0x0005e20000100800 */
[-C--:B0-----:R-:W-:Y:S02]  /*61b0*/  LEA.HI.X.SX32 R10, R54, R6.reuse, 0x1, P2 ;  /* 0x00000006360a7211 */ /* 0x081fe400010f0eff */
[----:B------:R-:W-:Y:S02]  /*61c0*/  CS2R R54, SRZ ;  /* 0x0000000000367805 */ /* 0x000fe4000001ff00 */
[----:B-1----:R-:W-:Y:S01]  /*61d0*/  IADD3 R8, P2, R20, R5, RZ ;  /* 0x0000000514087210 */ /* 0x002fe20007f5e0ff */
[----:B------:R0:W-:Y:S01]  /*61e0*/  STL [R1+0x66c], R10 ;  /* 0x00066c0a01007387 */ /* 0x0001e20000100800 */
[----:B--2---:R-:W-:-:S03]  /*61f0*/  LEA.HI.X.SX32 R9, R17, R6, 0x1, P3 ;  /* 0x0000000611097211 */ /* 0x004fc600018f0eff */
        /* <DEDUP_REMOVED lines=8> */
[----:B0-----:R-:W-:Y:S02]  /*6280*/  LEA.HI.X.SX32 R10, R15, R6, 0x1, P5 ;  /* 0x000000060f0a7211 */ /* 0x001fe400028f0eff */
[----:B-1----:R-:W-:-:S03]  /*6290*/  IADD3 R8, P5, R21, R5, RZ ;  /* 0x0000000515087210 */ /* 0x002fc60007fbe0ff */
[----:B------:R0:W-:Y:S01]  /*62a0*/  STL [R1+0x684], R10 ;  /* 0x0006840a01007387 */ /* 0x0001e20000100800 */
[----:B--2---:R-:W-:-:S03]  /*62b0*/  LEA.HI.X.SX32 R9, R56, R6, 0x1, P6 ;  /* 0x0000000638097211 */ /* 0x004fc600030f0eff */
[----:B------:R1:W-:Y:S01]  /*62c0*/  STL [R1+0x6c0], R8 ;  /* 0x0006c00801007387 */ /* 0x0003e20000100800 */
[----:B------:R-:W-:-:S03]  /*62d0*/  CS2R R56, SRZ ;  /* 0x0000000000387805 */ /* 0x000fc6000001ff00 */
        /* <DEDUP_REMOVED lines=126> */
[----:B--2---:R-:W-:Y:S01]  /*6ac0*/  IADD3 R9, P6, R44, R5, RZ ;  /* 0x000000052c097210 */ /* 0x004fe20007fde0ff */
[----:B------:R1:W-:Y:S04]  /*6ad0*/  STL [R1+0x76c], R8 ;  /* 0x00076c0801007387 */ /* 0x0003e80000100800 */
[----:B------:R2:W-:Y:S01]  /*6ae0*/  STL [R1+0x7a8], R9 ;  /* 0x0007a80901007387 */ /* 0x0005e20000100800 */
[----:B0-----:R-:W-:Y:S02]  /*6af0*/  LEA.HI.X.SX32 R10, R39, R6, 0x1, P0 ;  /* 0x00000006270a7211 */ /* 0x001fe400000f0eff */
[----:B------:R-:W-:-:S02]  /*6b00*/  CS2R R38, SRZ ;  /* 0x0000000000267805 */ /* 0x000fc4000001ff00 */
        /* <DEDUP_REMOVED lines=86> */
[----:B------:R-:W-:Y:S01]  /*7070*/  STL [R1+0x804], R10 ;  /* 0x0008040a01007387 */ /* 0x000fe20000100800 */
[----:B--2---:R-:W-:-:S03]  /*7080*/  LEA.HI.X.SX32 R9, R86, R6, 0x1, P5 ;  /* 0x0000000656097211 */ /* 0x004fc600028f0eff */
[----:B------:R0:W-:Y:S01]  /*7090*/  STL [R1+0x840], R8 ;  /* 0x0008400801007387 */ /* 0x0001e20000100800 */
[----:B------:R-:W-:Y:S02]  /*70a0*/  IADD3 R5, P5, R7, R5, RZ ;  /* 0x0000000507057210 */ /* 0x000fe40007fbe0ff */
[----:B------:R-:W-:Y:S01]  /*70b0*/  CS2R R86, SRZ ;  /* 0x0000000000567805 */ /* 0x000fe2000001ff00 */
[----:B------:R1:W-:Y:S04]  /*70c0*/  STL [R1+0x80c], R9 ;  /* 0x00080c0901007387 */ /* 0x0003e80000100800 */
[----:B------:R2:W-:Y:S01]  /*70d0*/  STL [R1+0x848], R5 ;  /* 0x0008480501007387 */ /* 0x0005e20000100800 */
[----:B0-----:R-:W-:Y:S02]  /*70e0*/  LEA.HI.X.SX32 R8, R88, R6, 0x1, P6 ;  /* 0x0000000658087211 */ /* 0x001fe400030f0eff */
[----:B------:R-:W-:-:S02]  /*70f0*/  CS2R R88, SRZ ;  /* 0x0000000000587805 */ /* 0x000fc4000001ff00 */
[----:B------:R-:W-:Y:S02]  /*7100*/  IADD3 R13, P6, R12, UR8, RZ ;  /* 0x000000080c0d7c10 */ /* 0x000fe4000ffde0ff */
[-C--:B-1----:R-:W-:Y:S01]  /*7110*/  LEA.HI.X.SX32 R9, R96, R6.reuse, 0x1, P3 ;  /* 0x0000000660097211 */ /* 0x082fe200018f0eff */
[----:B------:R0:W-:Y:S01]  /*7120*/  STL [R1+0x814], R8 ;  /* 0x0008140801007387 */ /* 0x0001e20000100800 */
[----:B------:R-:W-:Y:S02]  /*7130*/  LEA.HI.X.SX32 R12, R12, UR9, 0x1, P6 ;  /* 0x000000090c0c7c11 */ /* 0x000fe4000b0f0eff */
[----:B------:R-:W-:Y:S02]  /*7140*/  CS2R R96, SRZ ;  /* 0x0000000000607805 */ /* 0x000fe4000001ff00 */
[----:B--2---:R-:W-:Y:S02]  /*7150*/  LEA.HI.X.SX32 R5, R90, R6, 0x1, P0 ;  /* 0x000000065a057211 */ /* 0x004fe400000f0eff */
[----:B------:R-:W-:-:S02]  /*7160*/  CS2R R90, SRZ ;  /* 0x00000000005a7805 */ /* 0x000fc4000001ff00 */
[C---:B------:R-:W-:Y:S01]  /*7170*/  IADD3 R15, P0, R14.reuse, UR8, RZ ;  /* 0x000000080e0f7c10 */ /* 0x040fe2000ff1e0ff */
[----:B------:R-:W-:Y:S01]  /*7180*/  USHF.R.U32.HI UR8, URZ, 0x4, UR5 ;  /* 0x000000043f087899 */ /* 0x000fe20008011605 */
[----:B------:R1:W-:Y:S02]  /*7190*/  STL [R1+0x81c], R5 ;  /* 0x00081c0501007387 */ /* 0x0003e40000100800 */
[----:B------:R-:W-:Y:S01]  /*71a0*/  LEA.HI.X.SX32 R14, R14, UR9, 0x1, P0 ;  /* 0x000000090e0e7c11 */ /* 0x000fe200080f0eff */
[----:B------:R-:W-:Y:S01]  /*71b0*/  USGXT.U32 UR8, UR8, 0xe ;  /* 0x0000000e0808789a */ /* 0x000fe20008000000 */
[-C--:B0-----:R-:W-:Y:S01]  /*71c0*/  LEA.HI.X.SX32 R8, R92, R6.reuse, 0x1, P1 ;  /* 0x000000065c087211 */ /* 0x081fe200008f0eff */
[----:B------:R-:W-:Y:S01]  /*71d0*/  UMOV UR9, URZ ;  /* 0x0000003f00097c82 */ /* 0x000fe20008000000 */
[----:B------:R-:W-:Y:S01]  /*71e0*/  UIMAD UR5, UR13, 0x17, URZ ;  /* 0x000000170d0578a4 */ /* 0x000fe2000f8e023f */
[----:B------:R-:W-:Y:S01]  /*71f0*/  CS2R R92, SRZ ;  /* 0x00000000005c7805 */ /* 0x000fe2000001ff00 */
[----:B------:R-:W-:Y:S01]  /*7200*/  UIADD3.64 UR18, UR8, -UR18, URZ ;  /* 0x8000001208127297 */ /* 0x000fe2000fffe03f */
[----:B------:R0:W-:Y:S01]  /*7210*/  STL [R1+0x824], R8 ;  /* 0x0008240801007387 */ /* 0x0001e20000100800 */
[----:B------:R-:W-:Y:S01]  /*7220*/  USHF.R.S32.HI UR9, URZ, 0x1f, UR22 ;  /* 0x0000001f3f097899 */ /* 0x000fe20008011416 */
[----:B-1----:R-:W-:-:S02]  /*7230*/  LEA.HI.X.SX32 R5, R94, R6, 0x1, P2 ;  /* 0x000000065e057211 */ /* 0x002fc400010f0eff */
[----:B------:R-:W-:-:S03]  /*7240*/  CS2R R94, SRZ ;  /* 0x00000000005e7805 */ /* 0x000fc6000001ff00 */
[----:B------:R1:W-:Y:S01]  /*7250*/  STL [R1+0x82c], R5 ;  /* 0x00082c0501007387 */ /* 0x0003e20000100800 */
[----:B0-----:R-:W-:-:S03]  /*7260*/  LEA.HI.X.SX32 R8, R98, R6, 0x1, P4 ;  /* 0x0000000662087211 */ /* 0x001fc600020f0eff */
[----:B------:R-:W-:Y:S01]  /*7270*/  STL [R1+0x834], R9 ;  /* 0x0008340901007387 */ /* 0x000fe20000100800 */
[----:B------:R-:W-:-:S03]  /*7280*/  CS2R R98, SRZ ;  /* 0x0000000000627805 */ /* 0x000fc6000001ff00 */
[----:B------:R-:W-:Y:S01]  /*7290*/  STL [R1+0x83c], R8 ;  /* 0x00083c0801007387 */ /* 0x000fe20000100800 */
[----:B-1----:R-:W-:Y:S02]  /*72a0*/  LEA.HI.X.SX32 R5, R7, R6, 0x1, P5 ;  /* 0x0000000607057211 */ /* 0x002fe400028f0eff */
[----:B------:R-:W-:Y:S02]  /*72b0*/  IADD3 R7, P0, R15, UR22, RZ ;  /* 0x000000160f077c10 */ /* 0x000fe4000ff1e0ff */
[----:B------:R-:W-:Y:S01]  /*72c0*/  IADD3 R6, P1, R13, UR22, RZ ;  /* 0x000000160d067c10 */ /* 0x000fe2000ff3e0ff */
[----:B------:R0:W-:Y:S01]  /*72d0*/  STL [R1+0x844], R5 ;  /* 0x0008440501007387 */ /* 0x0001e20000100800 */
[----:B------:R-:W-:-:S03]  /*72e0*/  UIMAD UR22, UR13, 0xf, URZ ;  /* 0x0000000f0d1678a4 */ /* 0x000fc6000f8e023f */
[----:B------:R-:W-:Y:S04]  /*72f0*/  STL [R1+0x400], RZ ;  /* 0x000400ff01007387 */ /* 0x000fe80000100800 */
[----:B------:R-:W-:Y:S01]  /*7300*/  STL [R1+0x404], RZ ;  /* 0x000404ff01007387 */ /* 0x000fe20000100800 */
[----:B0-----:R-:W-:-:S03]  /*7310*/  SHF.R.S32.HI R5, RZ, 0x7, R153 ;  /* 0x00000007ff057819 */ /* 0x001fc60000011499 */
[----:B------:R-:W-:Y:S01]  /*7320*/  STL [R1+0x408], RZ ;  /* 0x000408ff01007387 */ /* 0x000fe20000100800 */
[----:B------:R-:W-:-:S03]  /*7330*/  SGXT R5, R5, 0x1 ;  /* 0x000000010505781a */ /* 0x000fc60000000200 */
[----:B------:R-:W-:Y:S04]  /*7340*/  STL [R1+0x40c], RZ ;  /* 0x00040cff01007387 */ /* 0x000fe80000100800 */
        /* <DEDUP_REMOVED lines=252> */
[----:B------:R-:W-:Y:S04]  /*8310*/  STL [R1], RZ ;  /* 0x000000ff01007387 */ /* 0x000fe80000100800 */
        /* <DEDUP_REMOVED lines=127> */
[----:B------:R0:W-:Y:S04]  /*8b10*/  STL [R1+0x850], R7 ;  /* 0x0008500701007387 */ /* 0x0001e80000100800 */
[----:B------:R1:W-:Y:S01]  /*8b20*/  STL [R1+0x858], R6 ;  /* 0x0008580601007387 */ /* 0x0003e20000100800 */
[----:B0-----:R-:W-:-:S02]  /*8b30*/  IADD3.X R7, R14, UR9, RZ, P0, !PT ;  /* 0x000000090e077c10 */ /* 0x001fc400087fe4ff */
[----:B-1----:R-:W-:-:S03]  /*8b40*/  IADD3.X R6, R12, UR9, RZ, P1, !PT ;  /* 0x000000090c067c10 */ /* 0x002fc60008ffe4ff */
[----:B------:R0:W-:Y:S01]  /*8b50*/  STL [R1+0x84c], R7 ;  /* 0x00084c0701007387 */ /* 0x0001e20000100800 */
[----:B------:R-:W-:-:S03]  /*8b60*/  USHF.R.S32.HI UR9, URZ, 0x1f, UR24 ;  /* 0x0000001f3f097899 */ /* 0x000fc60008011418 */
[----:B------:R1:W-:Y:S01]  /*8b70*/  STL [R1+0x854], R6 ;  /* 0x0008540601007387 */ /* 0x0003e20000100800 */
[----:B0-----:R-:W-:Y:S02]  /*8b80*/  IADD3 R7, P0, R15, UR25, RZ ;  /* 0x000000190f077c10 */ /* 0x001fe4000ff1e0ff */
[----:B-1----:R-:W-:-:S03]  /*8b90*/  IADD3 R6, P1, R13, UR25, RZ ;  /* 0x000000190d067c10 */ /* 0x002fc6000ff3e0ff */
[----:B------:R0:W-:Y:S01]  /*8ba0*/  STL [R1+0x860], R7 ;  /* 0x0008600701007387 */ /* 0x0001e20000100800 */
[----:B------:R-:W-:-:S03]  /*8bb0*/  USHF.R.S32.HI UR25, URZ, 0x1f, UR27 ;  /* 0x0000001f3f197899 */ /* 0x000fc6000801141b */
[----:B------:R1:W-:Y:S01]  /*8bc0*/  STL [R1+0x868], R6 ;  /* 0x0008680601007387 */ /* 0x0003e20000100800 */
[----:B0-----:R-:W-:Y:S02]  /*8bd0*/  IADD3.X R7, R14, UR23, RZ, P0, !PT ;  /* 0x000000170e077c10 */ /* 0x001fe400087fe4ff */
[----:B-1----:R-:W-:-:S03]  /*8be0*/  IADD3.X R6, R12, UR23, RZ, P1, !PT ;  /* 0x000000170c067c10 */ /* 0x002fc60008ffe4ff */
[----:B------:R0:W-:Y:S01]  /*8bf0*/  STL [R1+0x85c], R7 ;  /* 0x00085c0701007387 */ /* 0x0001e20000100800 */
[----:B------:R-:W-:-:S03]  /*8c00*/  UIMAD UR23, UR13, 0xe, URZ ;  /* 0x0000000e0d1778a4 */ /* 0x000fc6000f8e023f */
[----:B------:R1:W-:Y:S01]  /*8c10*/  STL [R1+0x864], R6 ;  /* 0x0008640601007387 */ /* 0x0003e20000100800 */
[----:B0-----:R-:W-:Y:S02]  /*8c20*/  IADD3 R7, P0, R15, UR24, RZ ;  /* 0x000000180f077c10 */ /* 0x001fe4000ff1e0ff */
[----:B-1----:R-:W-:-:S03]  /*8c30*/  IADD3 R6, P1, R13, UR24, RZ ;  /* 0x000000180d067c10 */ /* 0x002fc6000ff3e0ff */
[----:B------:R0:W-:Y:S01]  /*8c40*/  STL [R1+0x870], R7 ;  /* 0x0008700701007387 */ /* 0x0001e20000100800 */
[----:B------:R-:W-:-:S03]  /*8c50*/  UIMAD UR24, UR13, 0xd, URZ ;  /* 0x0000000d0d1878a4 */ /* 0x000fc6000f8e023f */
[----:B------:R1:W-:Y:S01]  /*8c60*/  STL [R1+0x878], R6 ;  /* 0x0008780601007387 */ /* 0x0003e20000100800 */
[----:B0-----:R-:W-:Y:S02]  /*8c70*/  IADD3.X R7, R14, UR9, RZ, P0, !PT ;  /* 0x000000090e077c10 */ /* 0x001fe400087fe4ff */
        /* <DEDUP_REMOVED lines=52> */
[----:B------:R-:W-:-:S03]  /*8fc0*/  USHF.L.U32 UR29, UR13, 0x3, URZ ;  /* 0x000000030d1d7899 */ /* 0x000fc6000800063f */
        /* <DEDUP_REMOVED lines=204> */
[----:B------:R-:W-:Y:S02]  /*9c90*/  USHF.R.S32.HI UR40, URZ, 0x1f, UR59 ;  /* 0x0000001f3f287899 */ /* 0x000fe4000801143b */
[----:B------:R-:W-:Y:S01]  /*9ca0*/  USHF.R.S32.HI UR59, URZ, 0x1f, UR34 ;  /* 0x0000001f3f3b7899 */ /* 0x000fe20008011422 */
        /* <DEDUP_REMOVED lines=101> */
[----:B0-----:R-:W-:Y:S02]  /*a300*/  SHF.R.S32.HI R7, RZ, 0x6, R0 ;  /* 0x00000006ff077819 */ /* 0x001fe40000011400 */
[----:B------:R-:W-:Y:S02]  /*a310*/  LOP3.LUT R0, R5, 0x90, RZ, 0xc0, !PT ;  /* 0x0000009005007812 */ /* 0x000fe400078ec0ff */
[----:B-1----:R-:W-:Y:S01]  /*a320*/  IADD3 R6, P2, R15, UR61, RZ ;  /* 0x0000003d0f067c10 */ /* 0x002fe2000ff5e0ff */
[----:B------:R0:W-:Y:S01]  /*a330*/  STL [R1+0xc50], R7 ;  /* 0x000c500701007387 */ /* 0x0001e20000100800 */
[----:B------:R-:W-:Y:S01]  /*a340*/  IADD3 R5, P1, R13, UR61, RZ ;  /* 0x0000003d0d057c10 */ /* 0x000fe2000ff3e0ff */
[----:B------:R-:W-:Y:S01]  /*a350*/  UIMAD UR61, UR13, 0x16, URZ ;  /* 0x000000160d3d78a4 */ /* 0x000fe2000f8e023f */
[----:B------:R-:W-:Y:S01]  /*a360*/  LOP3.LUT R0, R0, 0x7f, R153, 0x78, !PT ;  /* 0x0000007f00007812 */ /* 0x000fe200078e7899 */
[----:B------:R1:W-:Y:S04]  /*a370*/  STL [R1+0xac0], R6 ;  /* 0x000ac00601007387 */ /* 0x0003e80000100800 */
[----:B------:R2:W-:Y:S01]  /*a380*/  STL [R1+0xac8], R5 ;  /* 0x000ac80501007387 */ /* 0x0005e20000100800 */
[----:B0-----:R-:W-:-:S02]  /*a390*/  LOP3.LUT R7, R152, 0x30, RZ, 0x3c, !PT ;  /* 0x0000003098077812 */ /* 0x001fc400078e3cff */
[----:B-1----:R-:W-:Y:S02]  /*a3a0*/  IADD3 R6, P0, R15, UR5, RZ ;  /* 0x000000050f067c10 */ /* 0x002fe4000ff1e0ff */
[----:B--2---:R-:W-:-:S03]  /*a3b0*/  IADD3 R5, P4, R13, UR5, RZ ;  /* 0x000000050d057c10 */ /* 0x004fc6000ff9e0ff */
[----:B------:R0:W-:Y:S01]  /*a3c0*/  STL [R1+0xad0], R6 ;  /* 0x000ad00601007387 */ /* 0x0001e20000100800 */
[----:B------:R-:W-:-:S03]  /*a3d0*/  USHF.R.S32.HI UR5, URZ, 0x1f, UR11 ;  /* 0x0000001f3f057899 */ /* 0x000fc6000801140b */
[----:B------:R1:W-:Y:S01]  /*a3e0*/  STL [R1+0xad8], R5 ;  /* 0x000ad80501007387 */ /* 0x0003e20000100800 */
[C---:B0-----:R-:W-:Y:S02]  /*a3f0*/  LOP3.LUT R6, R152.reuse, 0x10, RZ, 0x3c, !PT ;  /* 0x0000001098067812 */ /* 0x041fe400078e3cff */
[----:B-1----:R-:W-:-:S03]  /*a400*/  LOP3.LUT R5, R152, 0x20, RZ, 0x3c, !PT ;  /* 0x0000002098057812 */ /* 0x002fc600078e3cff */
[----:B------:R0:W-:Y:S04]  /*a410*/  STL [R1+0xc48], R6 ;  /* 0x000c480601007387 */ /* 0x0001e80000100800 */
[----:B------:R1:W-:Y:S04]  /*a420*/  STL [R1+0xc44], R5 ;  /* 0x000c440501007387 */ /* 0x0003e80000100800 */
[----:B------:R2:W-:Y:S01]  /*a430*/  STL [R1+0xc40], R7 ;  /* 0x000c400701007387 */ /* 0x0005e20000100800 */
[----:B0-----:R-:W-:Y:S02]  /*a440*/  LOP3.LUT R6, R0, 0x20, RZ, 0x3c, !PT ;  /* 0x0000002000067812 */ /* 0x001fe400078e3cff */
[----:B-1----:R-:W-:-:S02]  /*a450*/  IADD3 R5, P3, R15, UR61, RZ ;  /* 0x0000003d0f057c10 */ /* 0x002fc4000ff7e0ff */
[----:B--2---:R-:W-:-:S03]  /*a460*/  IADD3.X R7, R14, UR37, RZ, P6, !PT ;  /* 0x000000250e077c10 */ /* 0x004fc6000b7fe4ff */
[----:B------:R0:W-:Y:S01]  /*a470*/  STL [R1+0xae0], R5 ;  /* 0x000ae00501007387 */ /* 0x0001e20000100800 */
[----:B------:R-:W-:-:S03]  /*a480*/  IADD3 R6, P6, R13, UR61, RZ ;  /* 0x0000003d0d067c10 */ /* 0x000fc6000ffde0ff */
[----:B------:R1:W-:Y:S04]  /*a490*/  STL [R1+0xaac], R7 ;  /* 0x000aac0701007387 */ /* 0x0003e80000100800 */
[----:B------:R2:W-:Y:S01]  /*a4a0*/  STL [R1+0xae8], R6 ;  /* 0x000ae80601007387 */ /* 0x0005e20000100800 */
[----:B0-----:R-:W-:Y:S02]  /*a4b0*/  IADD3.X R5, R12, UR37, RZ, P5, !PT ;  /* 0x000000250c057c10 */ /* 0x001fe4000affe4ff */
[----:B-1----:R-:W-:-:S03]  /*a4c0*/  IADD3 R7, P5, R15, UR14, RZ ;  /* 0x0000000e0f077c10 */ /* 0x002fc6000ffbe0ff */
[----:B------:R0:W-:Y:S01]  /*a4d0*/  STL [R1+0xab4], R5 ;  /* 0x000ab40501007387 */ /* 0x0001e20000100800 */
[----:B--2---:R-:W-:-:S03]  /*a4e0*/  IADD3.X R6, R14, UR38, RZ, P2, !PT ;  /* 0x000000260e067c10 */ /* 0x004fc600097fe4ff */
[----:B------:R1:W-:Y:S04]  /*a4f0*/  STL [R1+0xaf0], R7 ;  /* 0x000af00701007387 */ /* 0x0003e80000100800 */
[----:B------:R2:W-:Y:S01]  /*a500*/  STL [R1+0xabc], R6 ;  /* 0x000abc0601007387 */ /* 0x0005e20000100800 */
[----:B0-----:R-:W-:Y:S02]  /*a510*/  IADD3 R5, P2, R13, UR14, RZ ;  /* 0x0000000e0d057c10 */ /* 0x001fe4000ff5e0ff */
[----:B-1----:R-:W-:-:S03]  /*a520*/  IADD3.X R7, R12, UR38, RZ, P1, !PT ;  /* 0x000000260c077c10 */ /* 0x002fc60008ffe4ff */
[----:B------:R0:W-:Y:S01]  /*a530*/  STL [R1+0xaf8], R5 ;  /* 0x000af80501007387 */ /* 0x0001e20000100800 */
[----:B--2---:R-:W-:-:S03]  /*a540*/  IADD3 R6, P1, R15, UR15, RZ ;  /* 0x0000000f0f067c10 */ /* 0x004fc6000ff3e0ff */
        /* <DEDUP_REMOVED lines=44> */
[----:B0-----:R-:W-:Y:S01]  /*a810*/  IADD3 R5, P6, R13, UR22, RZ ;  /* 0x000000160d057c10 */ /* 0x001fe2000ffde0ff */
[----:B------:R-:W-:Y:S01]  /*a820*/  UMOV UR22, UR8 ;  /* 0x0000000800167c82 */ /* 0x000fe20008000000 */
        /* <DEDUP_REMOVED lines=8> */
[----:B------:R-:W-:Y:S01]  /*a8b0*/  UMOV UR23, 0x80000020 ;  /* 0x8000002000177882 */ /* 0x000fe20000000000 */
[----:B--2---:R-:W-:Y:S02]  /*a8c0*/  IADD3.X R6, R12, UR45, RZ, P1, !PT ;  /* 0x0000002d0c067c10 */ /* 0x004fe40008ffe4ff */
        /* <DEDUP_REMOVED lines=105> */
[----:B-1----:R-:W-:-:S03]  /*af60*/  IADD3.X R7, R14, UR59, RZ, P2, !PT ;  /* 0x0000003b0e077c10 */ /* 0x002fc600097fe4ff */
[----:B------:R0:W-:Y:S01]  /*af70*/  STL [R1+0xc04], R5 ;  /* 0x000c040501007387 */ /* 0x0001e20000100800 */
[----:B--2---:R-:W-:-:S03]  /*af80*/  IADD3.X R6, R12, UR59, RZ, P1, !PT ;  /* 0x0000003b0c067c10 */ /* 0x004fc60008ffe4ff */
        /* <DEDUP_REMOVED lines=8> */
[----:B0-----:R-:W-:-:S05]  /*b010*/  IADD3.X R5, R12, UR36, RZ, P6, !PT ;  /* 0x000000240c057c10 */ /* 0x001fca000b7fe4ff */
[----:B------:R1:W-:Y:S02]  /*b020*/  STL [R1+0xc34], R5 ;  /* 0x000c340501007387 */ /* 0x0003e40000100800 */
.L_x_2:
[----:B------:R-:W-:Y:S01]  /*b030*/  STL [R1+0x1734], R40 ;  /* 0x0017342801007387 */ /* 0x000fe20000100800 */
[----:B01----:R-:W0:Y:S03]  /*b040*/  LDC R5, c[0x0][0x230] ;  /* 0x00008c00ff057b82 */ /* 0x003e260000000800 */
[----:B------:R-:W-:Y:S04]  /*b050*/  STL [R1+0x1730], R41 ;  /* 0x0017302901007387 */ /* 0x000fe80000100800 */
        /* <DEDUP_REMOVED lines=9> */
[----:B------:R1:W-:Y:S04]  /*b0f0*/  STL [R1+0x1708], R31 ;  /* 0x0017081f01007387 */ /* 0x0003e80000100800 */
[----:B-1----:R-:W2:Y:S04]  /*b100*/  LDL R31, [R1+0xc28] ;  /* 0x000c2800011f7983 */ /* 0x002ea80000100800 */
[----:B------:R-:W-:Y:S04]  /*b110*/  STL [R1+0x1704], R28 ;  /* 0x0017041c01007387 */ /* 0x000fe80000100800 */
[----:B------:R-:W-:Y:S04]  /*b120*/  STL [R1+0x1700], R29 ;  /* 0x0017001d01007387 */ /* 0x000fe80000100800 */
[----:B------:R1:W-:Y:S04]  /*b130*/  STL [R1+0x16fc], R26 ;  /* 0x0016fc1a01007387 */ /* 0x0003e80000100800 */
[----:B-1----:R-:W3:Y:S04]  /*b140*/  LDL R26, [R1+0xc1c] ;  /* 0x000c1c00011a7983 */ /* 0x002ee80000100800 */
[----:B------:R1:W-:Y:S04]  /*b150*/  STL [R1+0x16f8], R27 ;  /* 0x0016f81b01007387 */ /* 0x0003e80000100800 */
[----:B-1----:R-:W4:Y:S04]  /*b160*/  LDL R27, [R1+0xc38] ;  /* 0x000c3800011b7983 */ /* 0x002f280000100800 */
[----:B------:R1:W-:Y:S04]  /*b170*/  STL [R1+0x16f4], R24 ;  /* 0x0016f41801007387 */ /* 0x0003e80000100800 */
[----:B-1----:R-:W2:Y:S04]  /*b180*/  LDL R24, [R1+0xc30] ;  /* 0x000c300001187983 */ /* 0x002ea80000100800 */
[----:B------:R1:W-:Y:S04]  /*b190*/  STL [R1+0x16f0], R25 ;  /* 0x0016f01901007387 */ /* 0x0003e80000100800 */
[----:B-1----:R-:W3:Y:S04]  /*b1a0*/  LDL R25, [R1+0xc24] ;  /* 0x000c240001197983 */ /* 0x002ee80000100800 */
[----:B------:R-:W-:Y:S04]  /*b1b0*/  STL [R1+0x16e0], R0 ;  /* 0x0016e00001007387 */ /* 0x000fe80000100800 */
[----:B------:R1:W-:Y:S04]  /*b1c0*/  STL [R1+0x12cc], R126 ;  /* 0x0012cc7e01007387 */ /* 0x0003e80000100800 */
[----:B-1----:R-:W3:Y:S04]  /*b1d0*/  LDL.LU R126, [R1+0xbd8] ;  /* 0x000bd800017e7983 */ /* 0x002ee80000300800 */
        /* <DEDUP_REMOVED lines=49> */
[----:B-----5:R1:W-:Y:S04]  /*b4f0*/  STL [R1+0x125c], R4 ;  /* 0x00125c0401007387 */ /* 0x0203e80000100800 */
[----:B-1----:R-:W2:Y:S04]  /*b500*/  LDL R4, [R1+0xc2c] ;  /* 0x000c2c0001047983 */ /* 0x002ea80000100800 */
[----:B------:R1:W-:Y:S04]  /*b510*/  STL [R1+0x1258], R3 ;  /* 0x0012580301007387 */ /* 0x0003e80000100800 */
[----:B-1----:R-:W3:Y:S01]  /*b520*/  LDL R3, [R1+0xc34] ;  /* 0x000c340001037983 */ /* 0x002ee20000100800 */
[----:B0-----:R-:W-:Y:S01]  /*b530*/  IMAD R5, R207, -0x40, R5 ;  /* 0xffffffc0cf057824 */ /* 0x001fe200078e0205 */
[----:B------:R-:W-:-:S02]  /*b540*/  PRMT R199, RZ, 0x7610, R199 ;  /* 0x00007610ffc77816 */ /* 0x000fc400000000c7 */
[----:B------:R-:W-:Y:S01]  /*b550*/  PRMT R203, RZ, 0x7610, R203 ;  /* 0x00007610ffcb7816 */ /* 0x000fe200000000cb */
[----:B------:R-:W-:Y:S01]  /*b560*/  STL [R1+0x1254], R2 ;  /* 0x0012540201007387 */ /* 0x000fe20000100800 */
[C---:B------:R-:W-:Y:S02]  /*b570*/  ISETP.GT.AND P0, PT, R5.reuse, RZ, PT ;  /* 0x000000ff0500720c */ /* 0x040fe40003f04270 */
[----:B------:R-:W-:Y:S01]  /*b580*/  ISETP.GT.AND P1, PT, R5, 0x1, PT ;  /* 0x000000010500780c */ /* 0x000fe20003f24270 */
[----:B------:R-:W-:Y:S01]  /*b590*/  STL [R1+0x16e4], R207 ;  /* 0x0016e4cf01007387 */ /* 0x000fe20000100800 */
[----:B------:R-:W-:-:S03]  /*b5a0*/  PRMT R198, RZ, 0x7610, R198 ;  /* 0x00007610ffc67816 */ /* 0x000fc600000000c6 */
[----:B------:R-:W-:Y:S04]  /*b5b0*/  STL [R1+0x16e8], R13 ;  /* 0x0016e80d01007387 */ /* 0x000fe80000100800 */
[----:B------:R0:W-:Y:S02]  /*b5c0*/  STL [R1+0x14d8], R12 ;  /* 0x0014d80c01007387 */ /* 0x0001e40000100800 */
[----:B------:R-:W-:Y:S02]  /*b5d0*/  @P0 IMAD.MOV.U32 R6, RZ, RZ, R13 ;  /* 0x000000ffff060224 */ /* 0x000fe400078e000d */
[----:B------:R-:W-:-:S05]  /*b5e0*/  @P0 IMAD.MOV.U32 R7, RZ, RZ, R12 ;  /* 0x000000ffff070224 */ /* 0x000fca00078e000c */
[----:B------:R1:W2:Y:S04]  /*b5f0*/  @P0 LDG.E.U8 R199, desc[UR6][R6.64] ;  /* 0x0000000606c70981 */ /* 0x0002a8000c1e1100 */
[----:B0-----:R-:W2:Y:S01]  /*b600*/  LDL.LU R12, [R1+0xc20] ;  /* 0x000c2000010c7983 */ /* 0x001ea20000300800 */
[----:B-1----:R-:W-:Y:S02]  /*b610*/  @P0 IMAD.MOV.U32 R6, RZ, RZ, R15 ;  /* 0x000000ffff060224 */ /* 0x002fe400078e000f */
[----:B------:R-:W-:-:S05]  /*b620*/  @P0 IMAD.MOV.U32 R7, RZ, RZ, R14 ;  /* 0x000000ffff070224 */ /* 0x000fca00078e000e */
[----:B------:R4:W2:Y:S04]  /*b630*/  @P0 LDG.E.U8 R203, desc[UR6][R6.64] ;  /* 0x0000000606cb0981 */ /* 0x0008a8000c1e1100 */
[----:B------:R-:W-:Y:S01]  /*b640*/  STL [R1+0x16ec], R15 ;  /* 0x0016ec0f01007387 */ /* 0x000fe20000100800 */
[----:B----4-:R-:W-:-:S03]  /*b650*/  @P1 IMAD.MOV.U32 R6, RZ, RZ, R27 ;  /* 0x000000ffff061224 */ /* 0x010fc600078e001b */
[----:B------:R-:W-:Y:S04]  /*b660*/  STL [R1+0x14d4], R14 ;  /* 0x0014d40e01007387 */ /* 0x000fe80000100800 */
[----:B------:R-:W4:Y:S01]  /*b670*/  LDL.LU R27, [R1+0xc18] ;  /* 0x000c1800011b7983 */ /* 0x000f220000300800 */
[----:B---3--:R-:W-:-:S03]  /*b680*/  @P1 IMAD.MOV.U32 R7, RZ, RZ, R3 ;  /* 0x000000ffff071224 */ /* 0x008fc600078e0003 */
[----:B------:R-:W3:Y:S04]  /*b690*/  LDL R3, [R1+0xc0c] ;  /* 0x000c0c0001037983 */ /* 0x000ee80000100800 */
[----:B------:R2:W3:Y:S02]  /*b6a0*/  @P1 LDG.E.U8 R198, desc[UR6][R6.64] ;  /* 0x0000000606c61981 */ /* 0x0004e4000c1e1100 */
[----:B--2---:R-:W-:Y:S02]  /*b6b0*/  @P1 IMAD.MOV.U32 R7, RZ, RZ, R4 ;  /* 0x000000ffff071224 */ /* 0x004fe400078e0004 */
[----:B------:R-:W2:Y:S01]  /*b6c0*/  LDL R4, [R1+0xc14] ;  /* 0x000c140001047983 */ /* 0x000ea20000100800 */
[----:B------:R-:W-:-:S03]  /*b6d0*/  @P1 IMAD.MOV.U32 R6, RZ, RZ, R24 ;  /* 0x000000ffff061224 */ /* 0x000fc600078e0018 */
[----:B------:R-:W3:Y:S04]  /*b6e0*/  LDL.LU R24, [R1+0xc10] ;  /* 0x000c100001187983 */ /* 0x000ee80000300800 */
[----:B------:R-:W3:Y:S01]  /*b6f0*/  LDL R2, [R1+0xc08] ;  /* 0x000c080001027983 */ /* 0x000ee20000100800 */
[----:B------:R-:W-:Y:S02]  /*b700*/  ISETP.GT.AND P2, PT, R5, 0x2, PT ;  /* 0x000000020500780c */ /* 0x000fe40003f44270 */
[----:B------:R-:W-:Y:S02]  /*b710*/  PRMT R202, RZ, 0x7610, R202 ;  /* 0x00007610ffca7816 */ /* 0x000fe400000000ca */
[----:B------:R-:W-:-:S04]  /*b720*/  PRMT R196, RZ, 0x7610, R196 ;  /* 0x00007610ffc47816 */ /* 0x000fc800000000c4 */
[----:B------:R0:W3:Y:S01]  /*b730*/  @P1 LDG.E.U8 R202, desc[UR6][R6.64] ;  /* 0x0000000606ca1981 */ /* 0x0000e2000c1e1100 */
[----:B------:R-:W-:-:S04]  /*b740*/  ISETP.GT.AND P0, PT, R5, 0x3, PT ;  /* 0x000000030500780c */ /* 0x000fc80003f04270 */
[----:B0-----:R-:W-:Y:S02]  /*b750*/  @P2 IMAD.MOV.U32 R6, RZ, RZ, R31 ;  /* 0x000000ffff062224 */ /* 0x001fe400078e001f */
[----:B------:R-:W-:Y:S01]  /*b760*/  @P2 IMAD.MOV.U32 R7, RZ, RZ, R25 ;  /* 0x000000ffff072224 */ /* 0x000fe200078e0019 */
[----:B------:R-:W3:Y:S04]  /*b770*/  LDL R31, [R1+0xc04] ;  /* 0x000c0400011f7983 */ /* 0x000ee80000100800 */
[----:B------:R0:W3:Y:S01]  /*b780*/  @P2 LDG.E.U8 R196, desc[UR6][R6.64] ;  /* 0x0000000606c42981 */ /* 0x0000e2000c1e1100 */
[----:B------:R-:W-:Y:S01]  /*b790*/  PRMT R201, RZ, 0x7610, R201 ;  /* 0x00007610ffc97816 */ /* 0x000fe200000000c9 */
[----:B0-----:R-:W-:Y:S02]  /*b7a0*/  @P2 IMAD.MOV.U32 R7, RZ, RZ, R26 ;  /* 0x000000ffff072224 */ /* 0x001fe400078e001a */
[----:B------:R-:W3:Y:S01]  /*b7b0*/  LDL R26, [R1+0xc00] ;  /* 0x000c0000011a7983 */ /* 0x000ee20000100800 */
[----:B------:R-:W-:-:S03]  /*b7c0*/  @P2 IMAD.MOV.U32 R6, RZ, RZ, R12 ;  /* 0x000000ffff062224 */ /* 0x000fc600078e000c */
[----:B------:R-:W3:Y:S01]  /*b7d0*/  LDL.LU R25, [R1+0xbf8] ;  /* 0x000bf80001197983 */ /* 0x000ee20000300800 */
[----:B------:R-:W-:Y:S02]  /*b7e0*/  ISETP.GT.AND P1, PT, R5, 0x4, PT ;  /* 0x000000040500780c */ /* 0x000fe40003f24270 */
[----:B------:R-:W-:Y:S01]  /*b7f0*/  PRMT R194, RZ, 0x7610, R194 ;  /* 0x00007610ffc27816 */ /* 0x000fe200000000c2 */
[----:B------:R4:W3:Y:S04]  /*b800*/  @P2 LDG.E.U8 R201, desc[UR6][R6.64] ;  /* 0x0000000606c92981 */ /* 0x0008e8000c1e1100 */
[----:B------:R0:W-:Y:S01]  /*b810*/  STL [R1+0x14dc], R12 ;  /* 0x0014dc0c01007387 */ /* 0x0001e20000100800 */
[----:B------:R-:W-:Y:S01]  /*b820*/  PRMT R200, RZ, 0x7610, R200 ;  /* 0x00007610ffc87816 */ /* 0x000fe200000000c8 */
[----:B----4-:R-:W-:-:S02]  /*b830*/  @P0 IMAD.MOV.U32 R6, RZ, RZ, R27 ;  /* 0x000000ffff060224 */ /* 0x010fc400078e001b */
[----:B--2---:R-:W-:Y:S01]  /*b840*/  @P0 IMAD.MOV.U32 R7, RZ, RZ, R4 ;  /* 0x000000ffff070224 */ /* 0x004fe200078e0004 */
[----:B------:R-:W-:Y:S01]  /*b850*/  ISETP.GT.AND P2, PT, R5, 0x5, PT ;  /* 0x000000050500780c */ /* 0x000fe20003f44270 */
[----:B------:R-:W2:Y:S04]  /*b860*/  LDL R4, [R1+0xbf0] ;  /* 0x000bf00001047983 */ /* 0x000ea80000100800 */
[----:B------:R3:W4:Y:S01]  /*b870*/  @P0 LDG.E.U8 R194, desc[UR6][R6.64] ;  /* 0x0000000606c20981 */ /* 0x000722000c1e1100 */
[----:B------:R-:W-:Y:S02]  /*b880*/  PRMT R193, RZ, 0x7610, R193 ;  /* 0x00007610ffc17816 */ /* 0x000fe400000000c1 */
[----:B------:R-:W-:Y:S01]  /*b890*/  PRMT R197, RZ, 0x7610, R197 ;  /* 0x00007610ffc57816 */ /* 0x000fe200000000c5 */
[----:B0-----:R-:W4:Y:S01]  /*b8a0*/  LDL R12, [R1+0xb84] ;  /* 0x000b8400010c7983 */ /* 0x001f220000100800 */
[----:B---3--:R-:W-:-:S02]  /*b8b0*/  @P0 IMAD.MOV.U32 R6, RZ, RZ, R24 ;  /* 0x000000ffff060224 */ /* 0x008fc400078e0018 */
[----:B------:R-:W-:Y:S02]  /*b8c0*/  @P0 IMAD.MOV.U32 R7, RZ, RZ, R3 ;  /* 0x000000ffff070224 */ /* 0x000fe400078e0003 */
[----:B------:R-:W3:Y:S04]  /*b8d0*/  LDL R3, [R1+0xbe8] ;  /* 0x000be80001037983 */ /* 0x000ee80000100800 */
[----:B------:R0:W4:Y:S02]  /*b8e0*/  @P0 LDG.E.U8 R200, desc[UR6][R6.64] ;  /* 0x0000000606c80981 */ /* 0x000124000c1e1100 */
[----:B0-----:R-:W-:Y:S02]  /*b8f0*/  @P1 IMAD.MOV.U32 R6, RZ, RZ, R2 ;  /* 0x000000ffff061224 */ /* 0x001fe400078e0002 */
[----:B------:R-:W4:Y:S01]  /*b900*/  LDL R2, [R1+0xbe0] ;  /* 0x000be00001027983 */ /* 0x000f220000100800 */
[----:B------:R-:W-:-:S05]  /*b910*/  @P1 IMAD.MOV.U32 R7, RZ, RZ, R31 ;  /* 0x000000ffff071224 */ /* 0x000fca00078e001f */
[----:B------:R0:W4:Y:S01]  /*b920*/  @P1 LDG.E.U8 R193, desc[UR6][R6.64] ;  /* 0x0000000606c11981 */ /* 0x000122000c1e1100 */
[----:B------:R-:W-:Y:S02]  /*b930*/  ISETP.GT.AND P0, PT, R5, 0x6, PT ;  /* 0x000000060500780c */ /* 0x000fe40003f04270 */
[----:B------:R-:W-:Y:S01]  /*b940*/  PRMT R191, RZ, 0x7610, R191 ;  /* 0x00007610ffbf7816 */ /* 0x000fe200000000bf */
[----:B0-----:R-:W-:Y:S02]  /*b950*/  @P1 IMAD.MOV.U32 R6, RZ, RZ, R26 ;  /* 0x000000ffff061224 */ /* 0x001fe400078e001a */
[----:B------:R-:W-:-:S05]  /*b960*/  @P1 IMAD.MOV.U32 R7, RZ, RZ, R127 ;  /* 0x000000ffff071224 */ /* 0x000fca00078e007f */
[----:B------:R0:W4:Y:S01]  /*b970*/  @P1 LDG.E.U8 R197, desc[UR6][R6.64] ;  /* 0x0000000606c51981 */ /* 0x000122000c1e1100 */
[----:B------:R-:W-:Y:S01]  /*b980*/  PRMT R195, RZ, 0x7610, R195 ;  /* 0x00007610ffc37816 */ /* 0x000fe200000000c3 */
[----:B0-----:R-:W-:Y:S02]  /*b990*/  @P2 IMAD.MOV.U32 R6, RZ, RZ, R25 ;  /* 0x000000ffff062224 */ /* 0x001fe400078e0019 */
[----:B------:R-:W-:-:S05]  /*b9a0*/  @P2 IMAD.MOV.U32 R7, RZ, RZ, R129 ;  /* 0x000000ffff072224 */ /* 0x000fca00078e0081 */
[----:B------:R0:W4:Y:S01]  /*b9b0*/  @P2 LDG.E.U8 R191, desc[UR6][R6.64] ;  /* 0x0000000606bf2981 */ /* 0x000122000c1e1100 */
[----:B------:R-:W-:Y:S01]  /*b9c0*/  PRMT R189, RZ, 0x7610, R189 ;  /* 0x00007610ffbd7816 */ /* 0x000fe200000000bd */
[----:B0-----:R-:W-:Y:S02]  /*b9d0*/  @P2 IMAD.MOV.U32 R7, RZ, RZ, R131 ;  /* 0x000000ffff072224 */ /* 0x001fe400078e0083 */
[----:B--2---:R-:W-:-:S05]  /*b9e0*/  @P2 IMAD.MOV.U32 R6, RZ, RZ, R4 ;  /* 0x000000ffff062224 */ /* 0x004fca00078e0004 */
[----:B------:R0:W2:Y:S02]  /*b9f0*/  @P2 LDG.E.U8 R195, desc[UR6][R6.64] ;  /* 0x0000000606c32981 */ /* 0x0000a4000c1e1100 */
[----:B0-----:R-:W-:Y:S02]  /*ba00*/  @P0 IMAD.MOV.U32 R7, RZ, RZ, R133 ;  /* 0x000000ffff070224 */ /* 0x001fe400078e0085 */
[----:B---3--:R-:W-:Y:S01]  /*ba10*/  @P0 IMAD.MOV.U32 R6, RZ, RZ, R3 ;  /* 0x000000ffff060224 */ /* 0x008fe200078e0003 */
[----:B------:R-:W-:Y:S01]  /*ba20*/  ISETP.GT.AND P1, PT, R5, 0x7, PT ;  /* 0x000000070500780c */ /* 0x000fe20003f24270 */
[----:B------:R-:W3:Y:S04]  /*ba30*/  LDL R3, [R1+0xb7c] ;  /* 0x000b7c0001037983 */ /* 0x000ee80000100800 */
[----:B------:R4:W2:Y:S02]  /*ba40*/  @P0 LDG.E.U8 R189, desc[UR6][R6.64] ;  /* 0x0000000606bd0981 */ /* 0x0008a4000c1e1100 */
[----:B----4-:R-:W-:-:S02]  /*ba50*/  @P0 IMAD.MOV.U32 R6, RZ, RZ, R2 ;  /* 0x000000ffff060224 */ /* 0x010fc400078e0002 */
[----:B------:R-:W4:Y:S01]  /*ba60*/  LDL R2, [R1+0xb94] ;  /* 0x000b940001027983 */ /* 0x000f220000100800 */
[----:B------:R-:W-:Y:S01]  /*ba70*/  PRMT R192, RZ, 0x7610, R192 ;  /* 0x00007610ffc07816 */ /* 0x000fe200000000c0 */
[----:B------:R-:W-:Y:S01]  /*ba80*/  @P0 IMAD.MOV.U32 R7, RZ, RZ, R135 ;  /* 0x000000ffff070224 */ /* 0x000fe200078e0087 */
[----:B------:R-:W-:Y:S01]  /*ba90*/  ISETP.GT.AND P2, PT, R5, 0x8, PT ;  /* 0x000000080500780c */ /* 0x000fe20003f44270 */
[----:B------:R-:W3:Y:S01]  /*baa0*/  LDL.LU R26, [R1+0xb90] ;  /* 0x000b9000011a7983 */ /* 0x000ee20000300800 */
[----:B------:R-:W-:-:S03]  /*bab0*/  PRMT R187, RZ, 0x7610, R187 ;  /* 0x00007610ffbb7816 */ /* 0x000fc600000000bb */
[----:B------:R0:W2:Y:S01]  /*bac0*/  @P0 LDG.E.U8 R192, desc[UR6][R6.64] ;  /* 0x0000000606c00981 */ /* 0x0000a2000c1e1100 */
[----:B------:R-:W-:Y:S02]  /*bad0*/  PRMT R190, RZ, 0x7610, R190 ;  /* 0x00007610ffbe7816 */ /* 0x000fe400000000be */
[----:B------:R-:W-:Y:S01]  /*bae0*/  PRMT R186, RZ, 0x7610, R186 ;  /* 0x00007610ffba7816 */ /* 0x000fe200000000ba */
[----:B------:R-:W2:Y:S01]  /*baf0*/  LDL R4, [R1+0xb74] ;  /* 0x000b740001047983 */ /* 0x000ea20000100800 */
[----:B0-----:R-:W-:Y:S02]  /*bb00*/  @P1 IMAD.MOV.U32 R6, RZ, RZ, R126 ;  /* 0x000000ffff061224 */ /* 0x001fe400078e007e */
[----:B------:R-:W-:-:S05]  /*bb10*/  @P1 IMAD.MOV.U32 R7, RZ, RZ, R137 ;  /* 0x000000ffff071224 */ /* 0x000fca00078e0089 */
[----:B------:R0:W2:Y:S01]  /*bb20*/  @P1 LDG.E.U8 R187, desc[UR6][R6.64] ;  /* 0x0000000606bb1981 */ /* 0x0000a2000c1e1100 */
[----:B------:R-:W-:Y:S01]  /*bb30*/  ISETP.GT.AND P0, PT, R5, 0x9, PT ;  /* 0x000000090500780c */ /* 0x000fe20003f04270 */
[----:B0-----:R-:W-:Y:S02]  /*bb40*/  @P1 IMAD.MOV.U32 R6, RZ, RZ, R128 ;  /* 0x000000ffff061224 */ /* 0x001fe400078e0080 */
[----:B------:R-:W-:-:S05]  /*bb50*/  @P1 IMAD.MOV.U32 R7, RZ, RZ, R139 ;  /* 0x000000ffff071224 */ /* 0x000fca00078e008b */
[----:B------:R0:W2:Y:S01]  /*bb60*/  @P1 LDG.E.U8 R190, desc[UR6][R6.64] ;  /* 0x0000000606be1981 */ /* 0x0000a2000c1e1100 */
[----:B------:R-:W-:Y:S01]  /*bb70*/  PRMT R188, RZ, 0x7610, R188 ;  /* 0x00007610ffbc7816 */ /* 0x000fe200000000bc */
[----:B0-----:R-:W-:Y:S02]  /*bb80*/  @P2 IMAD.MOV.U32 R6, RZ, RZ, R130 ;  /* 0x000000ffff062224 */ /* 0x001fe400078e0082 */
[----:B------:R-:W-:-:S05]  /*bb90*/  @P2 IMAD.MOV.U32 R7, RZ, RZ, R141 ;  /* 0x000000ffff072224 */ /* 0x000fca00078e008d */
[----:B------:R0:W2:Y:S01]  /*bba0*/  @P2 LDG.E.U8 R186, desc[UR6][R6.64] ;  /* 0x0000000606ba2981 */ /* 0x0000a2000c1e1100 */
[----:B------:R-:W-:Y:S02]  /*bbb0*/  ISETP.GT.AND P1, PT, R5, 0xa, PT ;  /* 0x0000000a0500780c */ /* 0x000fe40003f24270 */
[----:B------:R-:W-:Y:S01]  /*bbc0*/  PRMT R184, RZ, 0x7610, R184 ;  /* 0x00007610ffb87816 */ /* 0x000fe200000000b8 */
        /* <DEDUP_REMOVED lines=16> */
[----:B------:R-:W-:Y:S01]  /*bcd0*/  PRMT R180, RZ, 0x7610, R180 ;  /* 0x00007610ffb47816 */ /* 0x000fe200000000b4 */
[----:B0-----:R-:W-:Y:S02]  /*bce0*/  @P1 IMAD.MOV.U32 R6, RZ, RZ, R140 ;  /* 0x000000ffff061224 */ /* 0x001fe400078e008c */
[----:B------:R-:W-:-:S05]  /*bcf0*/  @P1 IMAD.MOV.U32 R7, RZ, RZ, R151 ;  /* 0x000000ffff071224 */ /* 0x000fca00078e0097 */
[----:B------:R0:W2:Y:S02]  /*bd00*/  @P1 LDG.E.U8 R183, desc[UR6][R6.64] ;  /* 0x0000000606b71981 */ /* 0x0000a4000c1e1100 */
[----:B0-----:R-:W-:Y:S02]  /*bd10*/  @P2 IMAD.MOV.U32 R6, RZ, RZ, R142 ;  /* 0x000000ffff062224 */ /* 0x001fe400078e008e */
[----:B----4-:R-:W-:Y:S02]  /*bd20*/  @P2 IMAD.MOV.U32 R7, RZ, RZ, R2 ;  /* 0x000000ffff072224 */ /* 0x010fe400078e0002 */
[----:B------:R-:W4:Y:S04]  /*bd30*/  LDL R2, [R1+0xb6c] ;  /* 0x000b6c0001027983 */ /* 0x000f280000100800 */
[----:B------:R-:W4:Y:S04]  /*bd40*/  LDL.LU R31, [R1+0xb70] ;  /* 0x000b7000011f7983 */ /* 0x000f280000300800 */
[----:B------:R3:W4:Y:S04]  /*bd50*/  @P2 LDG.E.U8 R180, desc[UR6][R6.64] ;  /* 0x0000000606b42981 */ /* 0x000728000c1e1100 */
[----:B------:R-:W2:Y:S01]  /*bd60*/  LDL R7, [R1+0xb8c] ;  /* 0x000b8c0001077983 */ /* 0x000ea20000100800 */
[----:B------:R-:W-:Y:S01]  /*bd70*/  ISETP.GT.AND P0, PT, R5, 0xc, PT ;  /* 0x0000000c0500780c */ /* 0x000fe20003f04270 */
[----:B---3--:R-:W-:Y:S01]  /*bd80*/  @P2 IMAD.MOV.U32 R6, RZ, RZ, R26 ;  /* 0x000000ffff062224 */ /* 0x008fe200078e001a */
[----:B------:R-:W-:-:S02]  /*bd90*/  PRMT R181, RZ, 0x7610, R181 ;  /* 0x00007610ffb57816 */ /* 0x000fc400000000b5 */
[----:B------:R-:W-:Y:S02]  /*bda0*/  ISETP.GT.AND P1, PT, R5, 0xd, PT ;  /* 0x0000000d0500780c */ /* 0x000fe40003f24270 */
[----:B------:R-:W-:Y:S02]  /*bdb0*/  PRMT R11, RZ, 0x7610, R11 ;  /* 0x00007610ff0b7816 */ /* 0x000fe4000000000b */
[----:B------:R-:W-:Y:S02]  /*bdc0*/  PRMT R179, RZ, 0x7610, R179 ;  /* 0x00007610ffb37816 */ /* 0x000fe400000000b3 */
[----:B------:R-:W-:Y:S02]  /*bdd0*/  PRMT R10, RZ, 0x7610, R10 ;  /* 0x00007610ff0a7816 */ /* 0x000fe4000000000a */
[----:B------:R-:W-:Y:S01]  /*bde0*/  PRMT R178, RZ, 0x7610, R178 ;  /* 0x00007610ffb27816 */ /* 0x000fe200000000b2 */
[----:B--2---:R0:W2:Y:S02]  /*bdf0*/  @P2 LDG.E.U8 R181, desc[UR6][R6.64] ;  /* 0x0000000606b52981 */ /* 0x0040a4000c1e1100 */
[----:B0-----:R-:W-:-:S02]  /*be00*/  @P0 IMAD.MOV.U32 R6, RZ, RZ, R146 ;  /* 0x000000ffff060224 */ /* 0x001fc400078e0092 */
[----:B------:R-:W-:Y:S01]  /*be10*/  @P0 IMAD.MOV.U32 R7, RZ, RZ, R12 ;  /* 0x000000ffff070224 */ /* 0x000fe200078e000c */
[----:B------:R-:W-:Y:S01]  /*be20*/  ISETP.GT.AND P2, PT, R5, 0xe, PT ;  /* 0x0000000e0500780c */ /* 0x000fe20003f44270 */
[----:B------:R-:W3:Y:S04]  /*be30*/  LDL R12, [R1+0xb54] ;  /* 0x000b5400010c7983 */ /* 0x000ee80000100800 */
[----:B------:R0:W2:Y:S02]  /*be40*/  @P0 LDG.E.U8 R11, desc[UR6][R6.64] ;  /* 0x00000006060b0981 */ /* 0x0000a4000c1e1100 */
[----:B0-----:R-:W-:Y:S02]  /*be50*/  @P0 IMAD.MOV.U32 R6, RZ, RZ, R148 ;  /* 0x000000ffff060224 */ /* 0x001fe400078e0094 */
[----:B------:R-:W-:Y:S01]  /*be60*/  @P0 IMAD.MOV.U32 R7, RZ, RZ, R3 ;  /* 0x000000ffff070224 */ /* 0x000fe200078e0003 */
[----:B------:R-:W-:Y:S01]  /*be70*/  PRMT R9, RZ, 0x7610, R9 ;  /* 0x00007610ff097816 */ /* 0x000fe20000000009 */
[----:B------:R-:W3:Y:S04]  /*be80*/  LDL R3, [R1+0xb58] ;  /* 0x000b580001037983 */ /* 0x000ee80000100800 */
[----:B------:R0:W2:Y:S02]  /*be90*/  @P0 LDG.E.U8 R179, desc[UR6][R6.64] ;  /* 0x0000000606b30981 */ /* 0x0000a4000c1e1100 */
[----:B0-----:R-:W-:-:S02]  /*bea0*/  @P1 IMAD.MOV.U32 R6, RZ, RZ, R150 ;  /* 0x000000ffff061224 */ /* 0x001fc400078e0096 */
[----:B------:R-:W-:Y:S01]  /*beb0*/  @P1 IMAD.MOV.U32 R7, RZ, RZ, R4 ;  /* 0x000000ffff071224 */ /* 0x000fe200078e0004 */
[----:B------:R-:W-:Y:S01]  /*bec0*/  ISETP.GT.AND P0, PT, R5, 0xf, PT ;  /* 0x0000000f0500780c */ /* 0x000fe20003f04270 */
[----:B------:R-:W2:Y:S04]  /*bed0*/  LDL R4, [R1+0xb44] ;  /* 0x000b440001047983 */ /* 0x000ea80000100800 */
[----:B------:R4:W2:Y:S02]  /*bee0*/  @P1 LDG.E.U8 R10, desc[UR6][R6.64] ;  /* 0x00000006060a1981 */ /* 0x0008a4000c1e1100 */
[----:B----4-:R-:W-:Y:S02]  /*bef0*/  @P1 IMAD.MOV.U32 R6, RZ, RZ, R31 ;  /* 0x000000ffff061224 */ /* 0x010fe400078e001f */
[----:B------:R-:W-:Y:S01]  /*bf00*/  @P1 IMAD.MOV.U32 R7, RZ, RZ, R2 ;  /* 0x000000ffff071224 */ /* 0x000fe200078e0002 */
[----:B------:R-:W-:Y:S01]  /*bf10*/  PRMT R177, RZ, 0x7610, R177 ;  /* 0x00007610ffb17816 */ /* 0x000fe200000000b1 */
[----:B------:R-:W4:Y:S04]  /*bf20*/  LDL R2, [R1+0xb48] ;  /* 0x000b480001027983 */ /* 0x000f280000100800 */
[----:B------:R0:W2:Y:S04]  /*bf30*/  @P1 LDG.E.U8 R178, desc[UR6][R6.64] ;  /* 0x0000000606b21981 */ /* 0x0000a8000c1e1100 */
[----:B------:R-:W0:Y:S04]  /*bf40*/  LDL R6, [R1+0xb64] ;  /* 0x000b640001067983 */ /* 0x000e280000100800 */
[----:B------:R-:W0:Y:S02]  /*bf50*/  LDL R7, [R1+0xb68] ;  /* 0x000b680001077983 */ /* 0x000e240000100800 */
[----:B0-----:R-:W-:-:S04]  /*bf60*/  @P2 LOP3.LUT R7, R7, R6, RZ, 0x3c, !PT ;  /* 0x0000000607072212 */ /* 0x001fc800078e3cff */
[----:B------:R-:W-:-:S04]  /*bf70*/  @P2 LOP3.LUT R6, R7, R6, RZ, 0x3c, !PT ;  /* 0x0000000607062212 */ /* 0x000fc800078e3cff */
[----:B------:R-:W-:-:S05]  /*bf80*/  @P2 LOP3.LUT R7, R7, R6, RZ, 0x3c, !PT ;  /* 0x0000000607072212 */ /* 0x000fca00078e3cff */
[----:B------:R0:W2:Y:S04]  /*bf90*/  @P2 LDG.E.U8 R9, desc[UR6][R6.64] ;  /* 0x0000000606092981 */ /* 0x0000a8000c1e1100 */
[----:B------:R-:W0:Y:S04]  /*bfa0*/  LDL R6, [R1+0xb5c] ;  /* 0x000b5c0001067983 */ /* 0x000e280000100800 */
[----:B------:R-:W0:Y:S01]  /*bfb0*/  LDL R7, [R1+0xb60] ;  /* 0x000b600001077983 */ /* 0x000e220000100800 */
[----:B------:R-:W-:Y:S02]  /*bfc0*/  PRMT R8, RZ, 0x7610, R8 ;  /* 0x00007610ff087816 */ /* 0x000fe40000000008 */
[----:B0-----:R-:W-:-:S04]  /*bfd0*/  @P2 LOP3.LUT R7, R7, R6, RZ, 0x3c, !PT ;  /* 0x0000000607072212 */ /* 0x001fc800078e3cff */
[----:B------:R-:W-:-:S04]  /*bfe0*/  @P2 LOP3.LUT R6, R7, R6, RZ, 0x3c, !PT ;  /* 0x0000000607062212 */ /* 0x000fc800078e3cff */
[----:B------:R-:W-:-:S05]  /*bff0*/  @P2 LOP3.LUT R7, R7, R6, RZ, 0x3c, !PT ;  /* 0x0000000607072212 */ /* 0x000fca00078e3cff */
[----:B------:R3:W2:Y:S02]  /*c000*/  @P2 LDG.E.U8 R177, desc[UR6][R6.64] ;  /* 0x0000000606b12981 */ /* 0x0006a4000c1e1100 */
[----:B---3--:R-:W-:Y:S02]  /*c010*/  @P0 IMAD.MOV.U32 R6, RZ, RZ, R3 ;  /* 0x000000ffff060224 */ /* 0x008fe400078e0003 */
[----:B------:R-:W-:Y:S01]  /*c020*/  @P0 IMAD.MOV.U32 R7, RZ, RZ, R12 ;  /* 0x000000ffff070224 */ /* 0x000fe200078e000c */
[----:B------:R-:W-:Y:S01]  /*c030*/  ISETP.GT.AND P1, PT, R5, 0x10, PT ;  /* 0x000000100500780c */ /* 0x000fe20003f24270 */
[----:B------:R-:W3:Y:S04]  /*c040*/  LDL R12, [R1+0xb2c] ;  /* 0x000b2c00010c7983 */ /* 0x000ee80000100800 */
[----:B------:R0:W3:Y:S01]  /*c050*/  @P0 LDG.E.U8 R8, desc[UR6][R6.64] ;  /* 0x0000000606080981 */ /* 0x0000e2000c1e1100 */
[----:B------:R-:W-:-:S02]  /*c060*/  PRMT R174, RZ, 0x7610, R174 ;  /* 0x00007610ffae7816 */ /* 0x000fc400000000ae */
[----:B------:R-:W-:Y:S01]  /*c070*/  PRMT R175, RZ, 0x7610, R175 ;  /* 0x00007610ffaf7816 */ /* 0x000fe200000000af */
[----:B------:R-:W3:Y:S04]  /*c080*/  LDL R3, [R1+0xb30] ;  /* 0x000b300001037983 */ /* 0x000ee80000100800 */
[----:B------:R-:W0:Y:S04]  /*c090*/  LDL R6, [R1+0xb4c] ;  /* 0x000b4c0001067983 */ /* 0x000e280000100800 */
[----:B------:R-:W0:Y:S02]  /*c0a0*/  LDL R7, [R1+0xb50] ;  /* 0x000b500001077983 */ /* 0x000e240000100800 */
[----:B0-----:R-:W-:-:S04]  /*c0b0*/  @P0 LOP3.LUT R7, R7, R6, RZ, 0x3c, !PT ;  /* 0x0000000607070212 */ /* 0x001fc800078e3cff */
[----:B------:R-:W-:-:S04]  /*c0c0*/  @P0 LOP3.LUT R6, R7, R6, RZ, 0x3c, !PT ;  /* 0x0000000607060212 */ /* 0x000fc800078e3cff */
[----:B------:R-:W-:-:S05]  /*c0d0*/  @P0 LOP3.LUT R7, R7, R6, RZ, 0x3c, !PT ;  /* 0x0000000607070212 */ /* 0x000fca00078e3cff */
[----:B------:R4:W3:Y:S02]  /*c0e0*/  @P0 LDG.E.U8 R174, desc[UR6][R6.64] ;  /* 0x0000000606ae0981 */ /* 0x0008e4000c1e1100 */
[----:B----4-:R-:W-:Y:S02]  /*c0f0*/  @P1 IMAD.MOV.U32 R6, RZ, RZ, R2 ;  /* 0x000000ffff061224 */ /* 0x010fe400078e0002 */
[----:B--2---:R-:W-:Y:S01]  /*c100*/  @P1 IMAD.MOV.U32 R7, RZ, RZ, R4 ;  /* 0x000000ffff071224 */ /* 0x004fe200078e0004 */
[----:B------:R-:W-:Y:S01]  /*c110*/  PRMT R176, RZ, 0x7610, R176 ;  /* 0x00007610ffb07816 */ /* 0x000fe200000000b0 */
[----:B------:R-:W2:Y:S04]  /*c120*/  LDL R4, [R1+0xb24] ;  /* 0x000b240001047983 */ /* 0x000ea80000100800 */
[----:B------:R0:W4:Y:S04]  /*c130*/  @P1 LDG.E.U8 R175, desc[UR6][R6.64] ;  /* 0x0000000606af1981 */ /* 0x000128000c1e1100 */
[----:B------:R-:W2:Y:S04]  /*c140*/  LDL R2, [R1+0xb28] ;  /* 0x000b280001027983 */ /* 0x000ea80000100800 */
[----:B------:R-:W0:Y:S04]  /*c150*/  LDL R6, [R1+0xb3c] ;  /* 0x000b3c0001067983 */ /* 0x000e280000100800 */
[----:B------:R-:W0:Y:S02]  /*c160*/  LDL R7, [R1+0xb40] ;  /* 0x000b400001077983 */ /* 0x000e240000100800 */
[----:B0-----:R-:W-:-:S04]  /*c170*/  @P1 LOP3.LUT R7, R7, R6, RZ, 0x3c, !PT ;  /* 0x0000000607071212 */ /* 0x001fc800078e3cff */
[----:B------:R-:W-:-:S04]  /*c180*/  @P1 LOP3.LUT R6, R7, R6, RZ, 0x3c, !PT ;  /* 0x0000000607061212 */ /* 0x000fc800078e3cff */
[----:B------:R-:W-:-:S05]  /*c190*/  @P1 LOP3.LUT R7, R7, R6, RZ, 0x3c, !PT ;  /* 0x0000000607071212 */ /* 0x000fca00078e3cff */
[----:B------:R0:W4:Y:S04]  /*c1a0*/  @P1 LDG.E.U8 R176, desc[UR6][R6.64] ;  /* 0x0000000606b01981 */ /* 0x000128000c1e1100 */
[----:B------:R-:W0:Y:S04]  /*c1b0*/  LDL R6, [R1+0xb34] ;  /* 0x000b340001067983 */ /* 0x000e280000100800 */
[----:B------:R-:W0:Y:S01]  /*c1c0*/  LDL R7, [R1+0xb38] ;  /* 0x000b380001077983 */ /* 0x000e220000100800 */
[C---:B------:R-:W-:Y:S02]  /*c1d0*/  ISETP.GT.AND P2, PT, R5.reuse, 0x11, PT ;  /* 0x000000110500780c */ /* 0x040fe40003f44270 */
[----:B------:R-:W-:-:S02]  /*c1e0*/  ISETP.GT.AND P0, PT, R5, 0x12, PT ;  /* 0x000000120500780c */ /* 0x000fc40003f04270 */
[----:B------:R-:W-:Y:S02]  /*c1f0*/  PRMT R172, RZ, 0x7610, R172 ;  /* 0x00007610ffac7816 */ /* 0x000fe400000000ac */
[----:B------:R-:W-:Y:S02]  /*c200*/  PRMT R173, RZ, 0x7610, R173 ;  /* 0x00007610ffad7816 */ /* 0x000fe400000000ad */
[----:B------:R-:W-:-:S05]  /*c210*/  PRMT R170, RZ, 0x7610, R170 ;  /* 0x00007610ffaa7816 */ /* 0x000fca00000000aa */
[----:B0-----:R-:W-:-:S04]  /*c220*/  @P2 LOP3.LUT R7, R7, R6, RZ, 0x3c, !PT ;  /* 0x0000000607072212 */ /* 0x001fc800078e3cff */
[----:B------:R-:W-:-:S04]  /*c230*/  @P2 LOP3.LUT R6, R7, R6, RZ, 0x3c, !PT ;  /* 0x0000000607062212 */ /* 0x000fc800078e3cff */
[----:B------:R-:W-:-:S05]  /*c240*/  @P2 LOP3.LUT R7, R7, R6, RZ, 0x3c, !PT ;  /* 0x0000000607072212 */ /* 0x000fca00078e3cff */
[----:B------:R3:W4:Y:S02]  /*c250*/  @P2 LDG.E.U8 R172, desc[UR6][R6.64] ;  /* 0x0000000606ac2981 */ /* 0x000724000c1e1100 */
[----:B---3--:R-:W-:Y:S02]  /*c260*/  @P2 IMAD.MOV.U32 R6, RZ, RZ, R3 ;  /* 0x000000ffff062224 */ /* 0x008fe400078e0003 */
[----:B------:R-:W-:Y:S01]  /*c270*/  @P2 IMAD.MOV.U32 R7, RZ, RZ, R12 ;  /* 0x000000ffff072224 */ /* 0x000fe200078e000c */
[----:B------:R-:W-:Y:S01]  /*c280*/  PRMT R171, RZ, 0x7610, R171 ;  /* 0x00007610ffab7816 */ /* 0x000fe200000000ab */
[----:B------:R-:W3:Y:S04]  /*c290*/  LDL R12, [R1+0xb04] ;  /* 0x000b0400010c7983 */ /* 0x000ee80000100800 */
[----:B------:R2:W4:Y:S01]  /*c2a0*/  @P2 LDG.E.U8 R173, desc[UR6][R6.64] ;  /* 0x0000000606ad2981 */ /* 0x000522000c1e1100 */
[----:B------:R-:W-:-:S02]  /*c2b0*/  ISETP.GT.AND P1, PT, R5, 0x13, PT ;  /* 0x000000130500780c */ /* 0x000fc40003f24270 */
[----:B------:R-:W-:Y:S01]  /*c2c0*/  PRMT R168, RZ, 0x7610, R168 ;  /* 0x00007610ffa87816 */ /* 0x000fe200000000a8 */
[----:B------:R-:W3:Y:S01]  /*c2d0*/  LDL R3, [R1+0xb08] ;  /* 0x000b080001037983 */ /* 0x000ee20000100800 */
[----:B--2---:R-:W-:Y:S02]  /*c2e0*/  @P0 IMAD.MOV.U32 R6, RZ, RZ, R2 ;  /* 0x000000ffff060224 */ /* 0x004fe400078e0002 */
[----:B------:R-:W-:Y:S01]  /*c2f0*/  @P0 IMAD.MOV.U32 R7, RZ, RZ, R4 ;  /* 0x000000ffff070224 */ /* 0x000fe200078e0004 */
[----:B------:R-:W2:Y:S04]  /*c300*/  LDL R2, [R1+0xb00] ;  /* 0x000b000001027983 */ /* 0x000ea80000100800 */
[----:B------:R0:W4:Y:S04]  /*c310*/  @P0 LDG.E.U8 R170, desc[UR6][R6.64] ;  /* 0x0000000606aa0981 */ /* 0x000128000c1e1100 */
[----:B------:R-:W4:Y:S04]  /*c320*/  LDL R4, [R1+0xafc] ;  /* 0x000afc0001047983 */ /* 0x000f280000100800 */
[----:B------:R-:W0:Y:S04]  /*c330*/  LDL R6, [R1+0xb1c] ;  /* 0x000b1c0001067983 */ /* 0x000e280000100800 */
[----:B------:R-:W0:Y:S02]  /*c340*/  LDL R7, [R1+0xb20] ;  /* 0x000b200001077983 */ /* 0x000e240000100800 */
[----:B0-----:R-:W-:-:S04]  /*c350*/  @P0 LOP3.LUT R7, R7, R6, RZ, 0x3c, !PT ;  /* 0x0000000607070212 */ /* 0x001fc800078e3cff */
[----:B------:R-:W-:-:S04]  /*c360*/  @P0 LOP3.LUT R6, R7, R6, RZ, 0x3c, !PT ;  /* 0x0000000607060212 */ /* 0x000fc800078e3cff */
[----:B------:R-:W-:-:S05]  /*c370*/  @P0 LOP3.LUT R7, R7, R6, RZ, 0x3c, !PT ;  /* 0x0000000607070212 */ /* 0x000fca00078e3cff */
[----:B------:R0:W4:Y:S04]  /*c380*/  @P0 LDG.E.U8 R171, desc[UR6][R6.64] ;  /* 0x0000000606ab0981 */ /* 0x000128000c1e1100 */
        /* <DEDUP_REMOVED lines=8> */
[----:B------:R-:W-:Y:S02]  /*c410*/  ISETP.GT.AND P2, PT, R5, 0x14, PT ;  /* 0x000000140500780c */ /* 0x000fe40003f44270 */
[----:B------:R-:W-:-:S02]  /*c420*/  PRMT R169, RZ, 0x7610, R169 ;  /* 0x00007610ffa97816 */ /* 0x000fc400000000a9 */
[----:B------:R-:W-:Y:S02]  /*c430*/  PRMT R166, RZ, 0x7610, R166 ;  /* 0x00007610ffa67816 */ /* 0x000fe400000000a6 */
[----:B------:R-:W-:Y:S02]  /*c440*/  PRMT R167, RZ, 0x7610, R167 ;  /* 0x00007610ffa77816 */ /* 0x000fe400000000a7 */
[----:B0-----:R-:W-:-:S04]  /*c450*/  @P1 LOP3.LUT R7, R7, R6, RZ, 0x3c, !PT ;  /* 0x0000000607071212 */ /* 0x001fc800078e3cff */
[----:B------:R-:W-:-:S04]  /*c460*/  @P1 LOP3.LUT R6, R7, R6, RZ, 0x3c, !PT ;  /* 0x0000000607061212 */ /* 0x000fc800078e3cff */
[----:B------:R-:W-:-:S05]  /*c470*/  @P1 LOP3.LUT R7, R7, R6, RZ, 0x3c, !PT ;  /* 0x0000000607071212 */ /* 0x000fca00078e3cff */
[----:B------:R3:W4:Y:S02]  /*c480*/  @P1 LDG.E.U8 R169, desc[UR6][R6.64] ;  /* 0x0000000606a91981 */ /* 0x000724000c1e1100 */
[----:B---3--:R-:W-:Y:S02]  /*c490*/  @P2 IMAD.MOV.U32 R6, RZ, RZ, R3 ;  /* 0x000000ffff062224 */ /* 0x008fe400078e0003 */
[----:B------:R-:W-:Y:S01]  /*c4a0*/  @P2 IMAD.MOV.U32 R7, RZ, RZ, R12 ;  /* 0x000000ffff072224 */ /* 0x000fe200078e000c */
[----:B------:R-:W-:Y:S01]  /*c4b0*/  ISETP.GT.AND P0, PT, R5, 0x15, PT ;  /* 0x000000150500780c */ /* 0x000fe20003f04270 */
[----:B------:R-:W3:Y:S04]  /*c4c0*/  LDL R12, [R1+0xae4] ;  /* 0x000ae400010c7983 */ /* 0x000ee80000100800 */
[----:B------:R2:W3:Y:S01]  /*c4d0*/  @P2 LDG.E.U8 R166, desc[UR6][R6.64] ;  /* 0x0000000606a62981 */ /* 0x0004e2000c1e1100 */
[----:B------:R-:W-:-:S03]  /*c4e0*/  PRMT R164, RZ, 0x7610, R164 ;  /* 0x00007610ffa47816 */ /* 0x000fc600000000a4 */
[----:B------:R-:W3:Y:S01]  /*c4f0*/  LDL R3, [R1+0xae8] ;  /* 0x000ae80001037983 */ /* 0x000ee20000100800 */
[----:B--2---:R-:W-:Y:S02]  /*c500*/  @P2 IMAD.MOV.U32 R6, RZ, RZ, R2 ;  /* 0x000000ffff062224 */ /* 0x004fe400078e0002 */
[----:B----4-:R-:W-:Y:S01]  /*c510*/  @P2 IMAD.MOV.U32 R7, RZ, RZ, R4 ;  /* 0x000000ffff072224 */ /* 0x010fe200078e0004 */
[----:B------:R-:W-:Y:S01]  /*c520*/  ISETP.GT.AND P1, PT, R5, 0x16, PT ;  /* 0x000000160500780c */ /* 0x000fe20003f24270 */
[----:B------:R-:W2:Y:S04]  /*c530*/  LDL R4, [R1+0xad4] ;  /* 0x000ad40001047983 */ /* 0x000ea80000100800 */
[----:B------:R0:W4:Y:S01]  /*c540*/  @P2 LDG.E.U8 R167, desc[UR6][R6.64] ;  /* 0x0000000606a72981 */ /* 0x000122000c1e1100 */
[----:B------:R-:W-:-:S02]  /*c550*/  PRMT R165, RZ, 0x7610, R165 ;  /* 0x00007610ffa57816 */ /* 0x000fc400000000a5 */
[----:B------:R-:W-:Y:S01]  /*c560*/  PRMT R162, RZ, 0x7610, R162 ;  /* 0x00007610ffa27816 */ /* 0x000fe200000000a2 */
        /* <DEDUP_REMOVED lines=17> */
[----:B------:R0:W4:Y:S01]  /*c680*/  @P1 LDG.E.U8 R162, desc[UR6][R6.64] ;  /* 0x0000000606a21981 */ /* 0x000122000c1e1100 */
        /* <DEDUP_REMOVED lines=8> */
[----:B------:R2:W4:Y:S02]  /*c710*/  @P1 LDG.E.U8 R163, desc[UR6][R6.64] ;  /* 0x0000000606a31981 */ /* 0x000524000c1e1100 */
[----:B--2---:R-:W-:Y:S02]  /*c720*/  @P2 IMAD.MOV.U32 R6, RZ, RZ, R2 ;  /* 0x000000ffff062224 */ /* 0x004fe400078e0002 */
[----:B------:R-:W-:Y:S01]  /*c730*/  @P2 IMAD.MOV.U32 R7, RZ, RZ, R4 ;  /* 0x000000ffff072224 */ /* 0x000fe200078e0004 */
[----:B------:R-:W-:Y:S01]  /*c740*/  PRMT R161, RZ, 0x7610, R161 ;  /* 0x00007610ffa17816 */ /* 0x000fe200000000a1 */
[----:B------:R-:W2:Y:S04]  /*c750*/  LDL R4, [R1+0xaac] ;  /* 0x000aac0001047983 */ /* 0x000ea80000100800 */
[----:B------:R0:W4:Y:S01]  /*c760*/  @P2 LDG.E.U8 R160, desc[UR6][R6.64] ;  /* 0x0000000606a02981 */ /* 0x000122000c1e1100 */
[----:B------:R-:W-:-:S02]  /*c770*/  ISETP.GT.AND P0, PT, R5, 0x18, PT ;  /* 0x000000180500780c */ /* 0x000fc40003f04270 */
        /* <DEDUP_REMOVED lines=31> */
[----:B------:R-:W-:Y:S01]  /*c970*/  ISETP.GT.AND P2, PT, R5, 0x1a, PT ;  /* 0x0000001a0500780c */ /* 0x000fe20003f44270 */
[----:B------:R-:W2:Y:S04]  /*c980*/  LDL R4, [R1+0xa84] ;  /* 0x000a840001047983 */ /* 0x000ea80000100800 */
[----:B------:R0:W4:Y:S01]  /*c990*/  @P1 LDG.E.U8 R157, desc[UR6][R6.64] ;  /* 0x00000006069d1981 */ /* 0x000122000c1e1100 */
[----:B------:R-:W-:-:S02]  /*c9a0*/  PRMT R154, RZ, 0x7610, R154 ;  /* 0x00007610ff9a7816 */ /* 0x000fc4000000009a */
[----:B------:R-:W-:Y:S01]  /*c9b0*/  ISETP.GT.AND P0, PT, R5, 0x1b, PT ;  /* 0x0000001b0500780c */ /* 0x000fe20003f04270 */
        /* <DEDUP_REMOVED lines=10> */
[----:B------:R-:W-:-:S02]  /*ca60*/  PRMT R152, RZ, 0x7610, R152 ;  /* 0x00007610ff987816 */ /* 0x000fc40000000098 */
        /* <DEDUP_REMOVED lines=71> */
[----:B0-----:R-:W-:-:S04]  /*cee0*/  @P1 LOP3.LUT R7, R7, R6, RZ, 0x3c, !PT ;  /* 0x0000000607071212 */ /* 0x001fc800078e3cff */
[----:B------:R-:W-:-:S04]  /*cef0*/  @P1 LOP3.LUT R6, R7, R6, RZ, 0x3c, !PT ;  /* 0x0000000607061212 */ /* 0x000fc800078e3cff */
[----:B------:R-:W-:-:S05]  /*cf00*/  @P1 LOP3.LUT R7, R7, R6, RZ, 0x3c, !PT ;  /* 0x0000000607071212 */ /* 0x000fca00078e3cff */
[----:B------:R3:W4:Y:S02]  /*cf10*/  @P1 LDG.E.U8 R17, desc[UR6][R6.64] ;  /* 0x0000000606111981 */ /* 0x000724000c1e1100 */
[----:B---3--:R-:W-:Y:S02]  /*cf20*/  @P0 IMAD.MOV.U32 R6, RZ, RZ, R3 ;  /* 0x000000ffff060224 */ /* 0x008fe400078e0003 */
[----:B------:R-:W-:Y:S01]  /*cf30*/  @P0 IMAD.MOV.U32 R7, RZ, RZ, R12 ;  /* 0x000000ffff070224 */ /* 0x000fe200078e000c */
[----:B------:R-:W3:Y:S04]  /*cf40*/  LDL R3, [R1+0xa28] ;  /* 0x000a280001037983 */ /* 0x000ee80000100800 */
[----:B------:R-:W2:Y:S04]  /*cf50*/  @P0 LDG.E.U8 R40, desc[UR6][R6.64] ;  /* 0x0000000606280981 */ /* 0x000ea8000c1e1100 */
[----:B------:R-:W4:Y:S04]  /*cf60*/  LDL R12, [R1+0xa24] ;  /* 0x000a2400010c7983 */ /* 0x000f280000100800 */
[----:B--2---:R0:W-:Y:S04]  /*cf70*/  STL [R1+0x618], R40 ;  /* 0x0006182801007387 */ /* 0x0041e80000100800 */
[----:B0-----:R-:W2:Y:S04]  /*cf80*/  LDL.LU R40, [R1+0x1734] ;  /* 0x0017340001287983 */ /* 0x001ea80000300800 */
[----:B------:R-:W3:Y:S04]  /*cf90*/  LDL R6, [R1+0xa3c] ;  /* 0x000a3c0001067983 */ /* 0x000ee80000100800 */
[----:B------:R-:W3:Y:S01]  /*cfa0*/  LDL R7, [R1+0xa40] ;  /* 0x000a400001077983 */ /* 0x000ee20000100800 */
[----:B------:R-:W-:-:S02]  /*cfb0*/  PRMT R41, RZ, 0x7610, R41 ;  /* 0x00007610ff297816 */ /* 0x000fc40000000029 */
[----:B------:R-:W-:Y:S02]  /*cfc0*/  ISETP.GT.AND P1, PT, R5, 0x21, PT ;  /* 0x000000210500780c */ /* 0x000fe40003f24270 */
[----:B---3--:R-:W-:-:S04]  /*cfd0*/  @P0 LOP3.LUT R7, R7, R6, RZ, 0x3c, !PT ;  /* 0x0000000607070212 */ /* 0x008fc800078e3cff */
[----:B------:R-:W-:-:S04]  /*cfe0*/  @P0 LOP3.LUT R6, R7, R6, RZ, 0x3c, !PT ;  /* 0x0000000607060212 */ /* 0x000fc800078e3cff */
[----:B------:R-:W-:-:S05]  /*cff0*/  @P0 LOP3.LUT R7, R7, R6, RZ, 0x3c, !PT ;  /* 0x0000000607070212 */ /* 0x000fca00078e3cff */
[----:B------:R0:W3:Y:S01]  /*d000*/  @P0 LDG.E.U8 R41, desc[UR6][R6.64] ;  /* 0x0000000606290981 */ /* 0x0000e2000c1e1100 */
[----:B------:R-:W-:Y:S01]  /*d010*/  PRMT R14, RZ, 0x7610, R14 ;  /* 0x00007610ff0e7816 */ /* 0x000fe2000000000e */
[----:B0-----:R-:W-:Y:S02]  /*d020*/  @P1 IMAD.MOV.U32 R6, RZ, RZ, R2 ;  /* 0x000000ffff061224 */ /* 0x001fe400078e0002 */
[----:B------:R-:W-:-:S05]  /*d030*/  @P1 IMAD.MOV.U32 R7, RZ, RZ, R4 ;  /* 0x000000ffff071224 */ /* 0x000fca00078e0004 */
[----:B------:R0:W2:Y:S04]  /*d040*/  @P1 LDG.E.U8 R14, desc[UR6][R6.64] ;  /* 0x00000006060e1981 */ /* 0x0000a8000c1e1100 */
[----:B---3--:R1:W-:Y:S04]  /*d050*/  STL [R1+0x648], R41 ;  /* 0x0006482901007387 */ /* 0x0083e80000100800 */
[----:B-1----:R-:W2:Y:S04]  /*d060*/  LDL.LU R41, [R1+0x1730] ;  /* 0x0017300001297983 */ /* 0x002ea80000300800 */
[----:B------:R-:W0:Y:S04]  /*d070*/  LDL R6, [R1+0xa2c] ;  /* 0x000a2c0001067983 */ /* 0x000e280000100800 */
[----:B------:R-:W0:Y:S01]  /*d080*/  LDL R7, [R1+0xa30] ;  /* 0x000a300001077983 */ /* 0x000e220000100800 */
[----:B------:R-:W-:-:S02]  /*d090*/  ISETP.GT.AND P0, PT, R5, 0x22, PT ;  /* 0x000000220500780c */ /* 0x000fc40003f04270 */
[----:B------:R-:W-:Y:S01]  /*d0a0*/  PRMT R144, RZ, 0x7610, R144 ;  /* 0x00007610ff907816 */ /* 0x000fe20000000090 */
[----:B------:R-:W3:Y:S01]  /*d0b0*/  LDL R4, [R1+0xa14] ;  /* 0x000a140001047983 */ /* 0x000ee20000100800 */
[----:B------:R-:W-:-:S03]  /*d0c0*/  PRMT R38, RZ, 0x7610, R38 ;  /* 0x00007610ff267816 */ /* 0x000fc60000000026 */
[----:B------:R-:W2:Y:S01]  /*d0d0*/  LDL R2, [R1+0xa18] ;  /* 0x000a180001027983 */ /* 0x000ea20000100800 */
[----:B0-----:R-:W-:-:S04]  /*d0e0*/  @P1 LOP3.LUT R7, R7, R6, RZ, 0x3c, !PT ;  /* 0x0000000607071212 */ /* 0x001fc800078e3cff */
[----:B------:R-:W-:-:S04]  /*d0f0*/  @P1 LOP3.LUT R6, R7, R6, RZ, 0x3c, !PT ;  /* 0x0000000607061212 */ /* 0x000fc800078e3cff */
[----:B------:R-:W-:-:S05]  /*d100*/  @P1 LOP3.LUT R7, R7, R6, RZ, 0x3c, !PT ;  /* 0x0000000607071212 */ /* 0x000fca00078e3cff */
[----:B------:R0:W3:Y:S02]  /*d110*/  @P1 LDG.E.U8 R144, desc[UR6][R6.64] ;  /* 0x0000000606901981 */ /* 0x0000e4000c1e1100 */
[----:B0-----:R-:W-:Y:S02]  /*d120*/  @P0 IMAD.MOV.U32 R6, RZ, RZ, R3 ;  /* 0x000000ffff060224 */ /* 0x001fe400078e0003 */
[----:B----4-:R-:W-:-:S05]  /*d130*/  @P0 IMAD.MOV.U32 R7, RZ, RZ, R12 ;  /* 0x000000ffff070224 */ /* 0x010fca00078e000c */
[----:B------:R-:W4:Y:S04]  /*d140*/  @P0 LDG.E.U8 R38, desc[UR6][R6.64] ;  /* 0x0000000606260981 */ /* 0x000f28000c1e1100 */
[----:B---3--:R0:W-:Y:S04]  /*d150*/  STL [R1+0x644], R144 ;  /* 0x0006449001007387 */ /* 0x0081e80000100800 */
[----:B------:R-:W3:Y:S04]  /*d160*/  LDL R12, [R1+0xa04] ;  /* 0x000a0400010c7983 */ /* 0x000ee80000100800 */
[----:B------:R-:W3:Y:S04]  /*d170*/  LDL R3, [R1+0xa08] ;  /* 0x000a080001037983 */ /* 0x000ee80000100800 */
[----:B0-----:R-:W3:Y:S04]  /*d180*/  LDL R144, [R1+0xa10] ;  /* 0x000a100001907983 */ /* 0x001ee80000100800 */
[----:B----4-:R0:W-:Y:S04]  /*d190*/  STL [R1+0x608], R38 ;  /* 0x0006082601007387 */ /* 0x0101e80000100800 */
[----:B0-----:R-:W4:Y:S04]  /*d1a0*/  LDL.LU R38, [R1+0x172c] ;  /* 0x00172c0001267983 */ /* 0x001f280000300800 */
[----:B------:R-:W2:Y:S04]  /*d1b0*/  LDL R6, [R1+0xa1c] ;  /* 0x000a1c0001067983 */ /* 0x000ea80000100800 */
[----:B------:R-:W2:Y:S01]  /*d1c0*/  LDL R7, [R1+0xa20] ;  /* 0x000a200001077983 */ /* 0x000ea20000100800 */
[----:B------:R-:W-:-:S02]  /*d1d0*/  PRMT R39, RZ, 0x7610, R39 ;  /* 0x00007610ff277816 */ /* 0x000fc40000000027 */
[----:B------:R-:W-:Y:S02]  /*d1e0*/  ISETP.GT.AND P1, PT, R5, 0x23, PT ;  /* 0x000000230500780c */ /* 0x000fe40003f24270 */
[----:B--2---:R-:W-:-:S04]  /*d1f0*/  @P0 LOP3.LUT R7, R7, R6, RZ, 0x3c, !PT ;  /* 0x0000000607070212 */ /* 0x004fc800078e3cff */
[----:B------:R-:W-:-:S04]  /*d200*/  @P0 LOP3.LUT R6, R7, R6, RZ, 0x3c, !PT ;  /* 0x0000000607060212 */ /* 0x000fc800078e3cff */
[----:B------:R-:W-:-:S05]  /*d210*/  @P0 LOP3.LUT R7, R7, R6, RZ, 0x3c, !PT ;  /* 0x0000000607070212 */ /* 0x000fca00078e3cff */
[----:B------:R0:W2:Y:S01]  /*d220*/  @P0 LDG.E.U8 R39, desc[UR6][R6.64] ;  /* 0x0000000606270981 */ /* 0x0000a2000c1e1100 */
[----:B------:R-:W-:Y:S01]  /*d230*/  PRMT R252, RZ, 0x7610, R252 ;  /* 0x00007610fffc7816 */ /* 0x000fe200000000fc */
[----:B0-----:R-:W-:Y:S02]  /*d240*/  @P1 IMAD.MOV.U32 R6, RZ, RZ, R2 ;  /* 0x000000ffff061224 */ /* 0x001fe400078e0002 */
[----:B------:R-:W-:-:S05]  /*d250*/  @P1 IMAD.MOV.U32 R7, RZ, RZ, R4 ;  /* 0x000000ffff071224 */ /* 0x000fca00078e0004 */
[----:B------:R3:W4:Y:S04]  /*d260*/  @P1 LDG.E.U8 R252, desc[UR6][R6.64] ;  /* 0x0000000606fc1981 */ /* 0x000728000c1e1100 */
[----:B--2---:R0:W-:Y:S04]  /*d270*/  STL [R1+0x640], R39 ;  /* 0x0006402701007387 */ /* 0x0041e80000100800 */
[----:B------:R-:W2:Y:S01]  /*d280*/  LDL R7, [R1+0xa0c] ;  /* 0x000a0c0001077983 */ /* 0x000ea20000100800 */
[----:B------:R-:W-:Y:S01]  /*d290*/  PRMT R37, RZ, 0x7610, R37 ;  /* 0x00007610ff257816 */ /* 0x000fe20000000025 */
[----:B---3--:R-:W-:Y:S01]  /*d2a0*/  @P1 IMAD.MOV.U32 R6, RZ, RZ, R144 ;  /* 0x000000ffff061224 */ /* 0x008fe200078e0090 */
[----:B------:R-:W-:Y:S01]  /*d2b0*/  ISETP.GT.AND P0, PT, R5, 0x24, PT ;  /* 0x000000240500780c */ /* 0x000fe20003f04270 */
[----:B------:R-:W3:Y:S01]  /*d2c0*/  LDL R4, [R1+0x9f4] ;  /* 0x0009f40001047983 */ /* 0x000ee20000100800 */
[----:B------:R-:W-:-:S03]  /*d2d0*/  PRMT R251, RZ, 0x7610, R251 ;  /* 0x00007610fffb7816 */ /* 0x000fc600000000fb */
[----:B0-----:R-:W4:Y:S04]  /*d2e0*/  LDL R39, [R1+0xa00] ;  /* 0x000a000001277983 */ /* 0x001f280000100800 */
[----:B------:R-:W3:Y:S04]  /*d2f0*/  LDL R2, [R1+0x9f8] ;  /* 0x0009f80001027983 */ /* 0x000ee80000100800 */
[----:B------:R-:W3:Y:S04]  /*d300*/  LDL R144, [R1+0x9ec] ;  /* 0x0009ec0001907983 */ /* 0x000ee80000100800 */
[----:B--2---:R0:W2:Y:S02]  /*d310*/  @P1 LDG.E.U8 R37, desc[UR6][R6.64] ;  /* 0x0000000606251981 */ /* 0x0040a4000c1e1100 */
[----:B0-----:R-:W-:-:S02]  /*d320*/  @P0 IMAD.MOV.U32 R6, RZ, RZ, R3 ;  /* 0x000000ffff060224 */ /* 0x001fc400078e0003 */
[----:B------:R-:W-:-:S05]  /*d330*/  @P0 IMAD.MOV.U32 R7, RZ, RZ, R12 ;  /* 0x000000ffff070224 */ /* 0x000fca00078e000c */
[----:B------:R4:W3:Y:S04]  /*d340*/  @P0 LDG.E.U8 R251, desc[UR6][R6.64] ;  /* 0x0000000606fb0981 */ /* 0x0008e8000c1e1100 */
[----:B--2---:R0:W-:Y:S04]  /*d350*/  STL [R1+0x63c], R37 ;  /* 0x00063c2501007387 */ /* 0x0041e80000100800 */
[----:B------:R-:W2:Y:S01]  /*d360*/  LDL R7, [R1+0x9fc] ;  /* 0x0009fc0001077983 */ /* 0x000ea20000100800 */
[----:B------:R-:W-:Y:S01]  /*d370*/  PRMT R36, RZ, 0x7610, R36 ;  /* 0x00007610ff247816 */ /* 0x000fe20000000024 */
[----:B----4-:R-:W-:Y:S01]  /*d380*/  @P0 IMAD.MOV.U32 R6, RZ, RZ, R39 ;  /* 0x000000ffff060224 */ /* 0x010fe200078e0027 */
[----:B------:R-:W-:Y:S01]  /*d390*/  ISETP.GT.AND P1, PT, R5, 0x25, PT ;  /* 0x000000250500780c */ /* 0x000fe20003f24270 */
[----:B------:R-:W4:Y:S04]  /*d3a0*/  LDL R12, [R1+0x9e4] ;  /* 0x0009e400010c7983 */ /* 0x000f280000100800 */
[----:B0-----:R-:W4:Y:S01]  /*d3b0*/  LDL R37, [R1+0x9f0] ;  /* 0x0009f00001257983 */ /* 0x001f220000100800 */
[----:B------:R-:W-:-:S02]  /*d3c0*/  PRMT R248, RZ, 0x7610, R248 ;  /* 0x00007610fff87816 */ /* 0x000fc400000000f8 */
[----:B------:R-:W-:Y:S01]  /*d3d0*/  PRMT R35, RZ, 0x7610, R35 ;  /* 0x00007610ff237816 */ /* 0x000fe20000000023 */
[----:B------:R-:W4:Y:S04]  /*d3e0*/  LDL R3, [R1+0x9e8] ;  /* 0x0009e80001037983 */ /* 0x000f280000100800 */
[----:B------:R-:W4:Y:S04]  /*d3f0*/  LDL R39, [R1+0x9dc] ;  /* 0x0009dc0001277983 */ /* 0x000f280000100800 */
[----:B--2---:R3:W2:Y:S02]  /*d400*/  @P0 LDG.E.U8 R36, desc[UR6][R6.64] ;  /* 0x0000000606240981 */ /* 0x0046a4000c1e1100 */
[----:B---3--:R-:W-:-:S02]  /*d410*/  @P1 IMAD.MOV.U32 R6, RZ, RZ, R2 ;  /* 0x000000ffff061224 */ /* 0x008fc400078e0002 */
[----:B------:R-:W-:-:S05]  /*d420*/  @P1 IMAD.MOV.U32 R7, RZ, RZ, R4 ;  /* 0x000000ffff071224 */ /* 0x000fca00078e0004 */
[----:B------:R4:W3:Y:S02]  /*d430*/  @P1 LDG.E.U8 R248, desc[UR6][R6.64] ;  /* 0x0000000606f81981 */ /* 0x0008e4000c1e1100 */
[----:B----4-:R-:W-:Y:S02]  /*d440*/  @P1 IMAD.MOV.U32 R6, RZ, RZ, R37 ;  /* 0x000000ffff061224 */ /* 0x010fe400078e0025 */
[----:B------:R-:W-:-:S05]  /*d450*/  @P1 IMAD.MOV.U32 R7, RZ, RZ, R144 ;  /* 0x000000ffff071224 */ /* 0x000fca00078e0090 */
[----:B------:R-:W4:Y:S04]  /*d460*/  @P1 LDG.E.U8 R35, desc[UR6][R6.64] ;  /* 0x0000000606231981 */ /* 0x000f28000c1e1100 */
[----:B--2---:R0:W-:Y:S04]  /*d470*/  STL [R1+0x638], R36 ;  /* 0x0006382401007387 */ /* 0x0041e80000100800 */
[----:B------:R-:W2:Y:S04]  /*d480*/  LDL R4, [R1+0x9d4] ;  /* 0x0009d40001047983 */ /* 0x000ea80000100800 */
[----:B------:R-:W3:Y:S04]  /*d490*/  LDL R2, [R1+0x9d8] ;  /* 0x0009d80001027983 */ /* 0x000ee80000100800 */
[----:B0-----:R-:W2:Y:S04]  /*d4a0*/  LDL R36, [R1+0x9e0] ;  /* 0x0009e00001247983 */ /* 0x001ea80000100800 */
[----:B------:R-:W3:Y:S01]  /*d4b0*/  LDL R37, [R1+0x9cc] ;  /* 0x0009cc0001257983 */ /* 0x000ee20000100800 */
[----:B------:R-:W-:-:S03]  /*d4c0*/  ISETP.GT.AND P0, PT, R5, 0x26, PT ;  /* 0x000000260500780c */ /* 0x000fc60003f04270 */
[----:B----4-:R0:W-:Y:S04]  /*d4d0*/  STL [R1+0x634], R35 ;  /* 0x0006342301007387 */ /* 0x0101e80000100800 */
[----:B0-----:R-:W4:Y:S01]  /*d4e0*/  LDL R35, [R1+0x9d0] ;  /* 0x0009d00001237983 */ /* 0x001f220000100800 */
[----:B------:R-:W-:-:S05]  /*d4f0*/  PRMT R247, RZ, 0x7610, R247 ;  /* 0x00007610fff77816 */ /* 0x000fca00000000f7 */
[----:B------:R-:W-:Y:S02]  /*d500*/  @P0 IMAD.MOV.U32 R6, RZ, RZ, R3 ;  /* 0x000000ffff060224 */ /* 0x000fe400078e0003 */
[----:B------:R-:W-:Y:S01]  /*d510*/  @P0 IMAD.MOV.U32 R7, RZ, RZ, R12 ;  /* 0x000000ffff070224 */ /* 0x000fe200078e000c */
[----:B------:R-:W-:Y:S01]  /*d520*/  PRMT R34, RZ, 0x7610, R34 ;  /* 0x00007610ff227816 */ /* 0x000fe20000000022 */
[----:B------:R-:W4:Y:S04]  /*d530*/  LDL R12, [R1+0x9c4] ;  /* 0x0009c400010c7983 */ /* 0x000f280000100800 */
[----:B------:R0:W4:Y:S01]  /*d540*/  @P0 LDG.E.U8 R247, desc[UR6][R6.64] ;  /* 0x0000000606f70981 */ /* 0x000122000c1e1100 */
[----:B------:R-:W-:Y:S02]  /*d550*/  ISETP.GT.AND P1, PT, R5, 0x27, PT ;  /* 0x000000270500780c */ /* 0x000fe40003f24270 */
[----:B------:R-:W-:Y:S01]  /*d560*/  PRMT R244, RZ, 0x7610, R244 ;  /* 0x00007610fff47816 */ /* 0x000fe200000000f4 */
[----:B------:R-:W4:Y:S01]  /*d570*/  LDL R3, [R1+0x9c8] ;  /* 0x0009c80001037983 */ /* 0x000f220000100800 */
[----:B0-----:R-:W-:-:S02]  /*d580*/  @P0 IMAD.MOV.U32 R7, RZ, RZ, R39 ;  /* 0x000000ffff070224 */ /* 0x001fc400078e0027 */
[----:B--2---:R-:W-:Y:S01]  /*d590*/  @P0 IMAD.MOV.U32 R6, RZ, RZ, R36 ;  /* 0x000000ffff060224 */ /* 0x004fe200078e0024 */
[----:B------:R-:W-:Y:S01]  /*d5a0*/  PRMT R33, RZ, 0x7610, R33 ;  /* 0x00007610ff217816 */ /* 0x000fe20000000021 */
[----:B------:R-:W2:Y:S04]  /*d5b0*/  LDL R36, [R1+0x9bc] ;  /* 0x0009bc0001247983 */ /* 0x000ea80000100800 */
[----:B------:R3:W2:Y:S02]  /*d5c0*/  @P0 LDG.E.U8 R34, desc[UR6][R6.64] ;  /* 0x0000000606220981 */ /* 0x0006a4000c1e1100 */
[----:B---3--:R-:W-:Y:S02]  /*d5d0*/  @P1 IMAD.MOV.U32 R6, RZ, RZ, R2 ;  /* 0x000000ffff061224 */ /* 0x008fe400078e0002 */
        /* <DEDUP_REMOVED lines=60> */
[----:B------:R0:W4:Y:S01]  /*d9a0*/  @P1 LDG.E.U8 R28, desc[UR6][R6.64] ;  /* 0x00000006061c1981 */ /* 0x000122000c1e1100 */
[----:B------:R-:W-:-:S03]  /*d9b0*/  ISETP.GT.AND P0, PT, R5, 0x2c, PT ;  /* 0x0000002c0500780c */ /* 0x000fc60003f04270 */
[----:B--2---:R1:W-:Y:S04]  /*d9c0*/  STL [R1+0x614], R30 ;  /* 0x0006141e01007387 */ /* 0x0043e80000100800 */
[----:B------:R-:W2:Y:S04]  /*d9d0*/  LDL R2, [R1+0x978] ;  /* 0x0009780001027983 */ /* 0x000ea80000100800 */
[----:B------:R-:W3:Y:S04]  /*d9e0*/  LDL R4, [R1+0x974] ;  /* 0x0009740001047983 */ /* 0x000ee80000100800 */
[----:B-1----:R-:W2:Y:S04]  /*d9f0*/  LDL R30, [R1+0x980] ;  /* 0x00098000011e7983 */ /* 0x002ea80000100800 */
[----:B------:R-:W3:Y:S01]  /*da00*/  LDL R29, [R1+0x96c] ;  /* 0x00096c00011d7983 */ /* 0x000ee20000100800 */
[----:B0-----:R-:W-:-:S03]  /*da10*/  @P0 IMAD.MOV.U32 R6, RZ, RZ, R3 ;  /* 0x000000ffff060224 */ /* 0x001fc600078e0003 */
[----:B----4-:R0:W-:Y:S04]  /*da20*/  STL [R1+0x604], R28 ;  /* 0x0006041c01007387 */ /* 0x0101e80000100800 */
[----:B------:R-:W4:Y:S01]  /*da30*/  LDL R3, [R1+0x968] ;  /* 0x0009680001037983 */ /* 0x000f220000100800 */
[----:B------:R-:W-:-:S03]  /*da40*/  @P0 IMAD.MOV.U32 R7, RZ, RZ, R12 ;  /* 0x000000ffff070224 */ /* 0x000fc600078e000c */
[----:B------:R-:W4:Y:S04]  /*da50*/  LDL R12, [R1+0x964] ;  /* 0x00096400010c7983 */ /* 0x000f280000100800 */
[----:B0-----:R-:W4:Y:S01]  /*da60*/  LDL R28, [R1+0x970] ;  /* 0x00097000011c7983 */ /* 0x001f220000100800 */
[----:B------:R-:W-:Y:S02]  /*da70*/  PRMT R229, RZ, 0x7610, R229 ;  /* 0x00007610ffe57816 */ /* 0x000fe400000000e5 */
[----:B------:R-:W-:Y:S01]  /*da80*/  ISETP.GT.AND P1, PT, R5, 0x2d, PT ;  /* 0x0000002d0500780c */ /* 0x000fe20003f24270 */
[----:B------:R-:W4:Y:S01]  /*da90*/  LDL R33, [R1+0x914] ;  /* 0x0009140001217983 */ /* 0x000f220000100800 */
[----:B------:R-:W-:-:S03]  /*daa0*/  PRMT R250, RZ, 0x7610, R250 ;  /* 0x00007610fffa7816 */ /* 0x000fc600000000fa */
[----:B------:R0:W4:Y:S02]  /*dab0*/  @P0 LDG.E.U8 R229, desc[UR6][R6.64] ;  /* 0x0000000606e50981 */ /* 0x000124000c1e1100 */
[----:B0-----:R-:W-:Y:S02]  /*dac0*/  @P0 IMAD.MOV.U32 R7, RZ, RZ, R32 ;  /* 0x000000ffff070224 */ /* 0x001fe400078e0020 */
[----:B------:R-:W4:Y:S01]  /*dad0*/  LDL R32, [R1+0x95c] ;  /* 0x00095c0001207983 */ /* 0x000f220000100800 */
[----:B--2---:R-:W-:-:S03]  /*dae0*/  @P0 IMAD.MOV.U32 R6, RZ, RZ, R30 ;  /* 0x000000ffff060224 */ /* 0x004fc600078e001e */
[----:B------:R-:W2:Y:S04]  /*daf0*/  LDL R30, [R1+0x960] ;  /* 0x00096000011e7983 */ /* 0x000ea80000100800 */
[----:B------:R0:W2:Y:S02]  /*db00*/  @P0 LDG.E.U8 R250, desc[UR6][R6.64] ;  /* 0x0000000606fa0981 */ /* 0x0000a4000c1e1100 */
[----:B0-----:R-:W-:Y:S02]  /*db10*/  @P1 IMAD.MOV.U32 R6, RZ, RZ, R2 ;  /* 0x000000ffff061224 */ /* 0x001fe400078e0002 */
[----:B------:R-:W2:Y:S01]  /*db20*/  LDL R2, [R1+0x958] ;  /* 0x0009580001027983 */ /* 0x000ea20000100800 */
[----:B---3--:R-:W-:-:S03]  /*db30*/  @P1 IMAD.MOV.U32 R7, RZ, RZ, R4 ;  /* 0x000000ffff071224 */ /* 0x008fc600078e0004 */
[----:B------:R-:W3:Y:S01]  /*db40*/  LDL R4, [R1+0x954] ;  /* 0x0009540001047983 */ /* 0x000ee20000100800 */
[----:B------:R-:W-:Y:S02]  /*db50*/  PRMT R226, RZ, 0x7610, R226 ;  /* 0x00007610ffe27816 */ /* 0x000fe400000000e2 */
[----:B------:R-:W-:Y:S02]  /*db60*/  ISETP.GT.AND P0, PT, R5, 0x2e, PT ;  /* 0x0000002e0500780c */ /* 0x000fe40003f04270 */
[----:B------:R-:W-:Y:S02]  /*db70*/  PRMT R246, RZ, 0x7610, R246 ;  /* 0x00007610fff67816 */ /* 0x000fe400000000f6 */
[----:B------:R4:W3:Y:S02]  /*db80*/  @P1 LDG.E.U8 R226, desc[UR6][R6.64] ;  /* 0x0000000606e21981 */ /* 0x0008e4000c1e1100 */
[----:B----4-:R-:W-:Y:S02]  /*db90*/  @P1 IMAD.MOV.U32 R6, RZ, RZ, R28 ;  /* 0x000000ffff061224 */ /* 0x010fe400078e001c */
[----:B------:R-:W-:Y:S01]  /*dba0*/  @P1 IMAD.MOV.U32 R7, RZ, RZ, R29 ;  /* 0x000000ffff071224 */ /* 0x000fe200078e001d */
[----:B------:R-:W4:Y:S04]  /*dbb0*/  LDL R28, [R1+0x94c] ;  /* 0x00094c00011c7983 */ /* 0x000f280000100800 */
[----:B------:R0:W4:Y:S01]  /*dbc0*/  @P1 LDG.E.U8 R246, desc[UR6][R6.64] ;  /* 0x0000000606f61981 */ /* 0x000122000c1e1100 */
[----:B------:R-:W-:-:S02]  /*dbd0*/  PRMT R223, RZ, 0x7610, R223 ;  /* 0x00007610ffdf7816 */ /* 0x000fc400000000df */
[----:B------:R-:W-:Y:S01]  /*dbe0*/  PRMT R242, RZ, 0x7610, R242 ;  /* 0x00007610fff27816 */ /* 0x000fe200000000f2 */
[----:B------:R-:W4:Y:S01]  /*dbf0*/  LDL R29, [R1+0x944] ;  /* 0x00094400011d7983 */ /* 0x000f220000100800 */
[----:B0-----:R-:W-:-:S03]  /*dc00*/  @P0 IMAD.MOV.U32 R6, RZ, RZ, R3 ;  /* 0x000000ffff060224 */ /* 0x001fc600078e0003 */
[----:B------:R-:W4:Y:S01]  /*dc10*/  LDL R3, [R1+0x950] ;  /* 0x0009500001037983 */ /* 0x000f220000100800 */
[----:B------:R-:W-:-:S03]  /*dc20*/  @P0 IMAD.MOV.U32 R7, RZ, RZ, R12 ;  /* 0x000000ffff070224 */ /* 0x000fc600078e000c */
[----:B------:R-:W4:Y:S01]  /*dc30*/  LDL R12, [R1+0x948] ;  /* 0x00094800010c7983 */ /* 0x000f220000100800 */
[----:B------:R-:W-:-:S03]  /*dc40*/  ISETP.GT.AND P1, PT, R5, 0x2f, PT ;  /* 0x0000002f0500780c */ /* 0x000fc60003f24270 */
[----:B------:R0:W4:Y:S02]  /*dc50*/  @P0 LDG.E.U8 R223, desc[UR6][R6.64] ;  /* 0x0000000606df0981 */ /* 0x000124000c1e1100 */
[----:B0-----:R-:W-:Y:S01]  /*dc60*/  @P0 IMAD.MOV.U32 R7, RZ, RZ, R32 ;  /* 0x000000ffff070224 */ /* 0x001fe200078e0020 */
[----:B------:R-:W-:Y:S01]  /*dc70*/  PRMT R220, RZ, 0x7610, R220 ;  /* 0x00007610ffdc7816 */ /* 0x000fe200000000dc */
[----:B------:R-:W4:Y:S01]  /*dc80*/  LDL R32, [R1+0x934] ;  /* 0x0009340001207983 */ /* 0x000f220000100800 */
[----:B--2---:R-:W-:-:S03]  /*dc90*/  @P0 IMAD.MOV.U32 R6, RZ, RZ, R30 ;  /* 0x000000ffff060224 */ /* 0x004fc600078e001e */
[----:B------:R-:W2:Y:S04]  /*dca0*/  LDL R30, [R1+0x938] ;  /* 0x00093800011e7983 */ /* 0x000ea80000100800 */
[----:B------:R0:W2:Y:S02]  /*dcb0*/  @P0 LDG.E.U8 R242, desc[UR6][R6.64] ;  /* 0x0000000606f20981 */ /* 0x0000a4000c1e1100 */
[----:B0-----:R-:W-:Y:S02]  /*dcc0*/  @P1 IMAD.MOV.U32 R6, RZ, RZ, R2 ;  /* 0x000000ffff061224 */ /* 0x001fe400078e0002 */
[----:B------:R-:W2:Y:S01]  /*dcd0*/  LDL R2, [R1+0x940] ;  /* 0x0009400001027983 */ /* 0x000ea20000100800 */
[----:B---3--:R-:W-:-:S03]  /*dce0*/  @P1 IMAD.MOV.U32 R7, RZ, RZ, R4 ;  /* 0x000000ffff071224 */ /* 0x008fc600078e0004 */
[----:B------:R-:W3:Y:S04]  /*dcf0*/  LDL R4, [R1+0x93c] ;  /* 0x00093c0001047983 */ /* 0x000ee80000100800 */
[----:B------:R4:W3:Y:S01]  /*dd00*/  @P1 LDG.E.U8 R220, desc[UR6][R6.64] ;  /* 0x0000000606dc1981 */ /* 0x0008e2000c1e1100 */
[----:B------:R-:W-:Y:S02]  /*dd10*/  ISETP.GT.AND P0, PT, R5, 0x30, PT ;  /* 0x000000300500780c */ /* 0x000fe40003f04270 */
[----:B------:R-:W-:Y:S01]  /*dd20*/  PRMT R238, RZ, 0x7610, R238 ;  /* 0x00007610ffee7816 */ /* 0x000fe200000000ee */
[----:B----4-:R-:W-:Y:S02]  /*dd30*/  @P1 IMAD.MOV.U32 R7, RZ, RZ, R28 ;  /* 0x000000ffff071224 */ /* 0x010fe400078e001c */
[----:B------:R-:W4:Y:S01]  /*dd40*/  LDL R28, [R1+0x92c] ;  /* 0x00092c00011c7983 */ /* 0x000f220000100800 */
[----:B------:R-:W-:-:S03]  /*dd50*/  @P1 IMAD.MOV.U32 R6, RZ, RZ, R3 ;  /* 0x000000ffff061224 */ /* 0x000fc600078e0003 */
[----:B------:R-:W4:Y:S04]  /*dd60*/  LDL R3, [R1+0x930] ;  /* 0x0009300001037983 */ /* 0x000f280000100800 */
[----:B------:R0:W4:Y:S02]  /*dd70*/  @P1 LDG.E.U8 R238, desc[UR6][R6.64] ;  /* 0x0000000606ee1981 */ /* 0x000124000c1e1100 */
[----:B0-----:R-:W-:Y:S02]  /*dd80*/  @P0 IMAD.MOV.U32 R6, RZ, RZ, R12 ;  /* 0x000000ffff060224 */ /* 0x001fe400078e000c */
[----:B------:R-:W4:Y:S01]  /*dd90*/  LDL R12, [R1+0x928] ;  /* 0x00092800010c7983 */ /* 0x000f220000100800 */
[----:B------:R-:W-:Y:S01]  /*dda0*/  PRMT R241, RZ, 0x7610, R241 ;  /* 0x00007610fff17816 */ /* 0x000fe200000000f1 */
[----:B------:R-:W-:-:S02]  /*ddb0*/  @P0 IMAD.MOV.U32 R7, RZ, RZ, R29 ;  /* 0x000000ffff070224 */ /* 0x000fc400078e001d */
[----:B------:R-:W4:Y:S04]  /*ddc0*/  LDL R29, [R1+0x924] ;  /* 0x00092400011d7983 */ /* 0x000f280000100800 */
[----:B------:R2:W4:Y:S02]  /*ddd0*/  @P0 LDG.E.U8 R241, desc[UR6][R6.64] ;  /* 0x0000000606f10981 */ /* 0x000524000c1e1100 */
[----:B--2---:R-:W-:Y:S02]  /*dde0*/  @P0 IMAD.MOV.U32 R6, RZ, RZ, R2 ;  /* 0x000000ffff060224 */ /* 0x004fe400078e0002 */
[----:B------:R-:W2:Y:S01]  /*ddf0*/  LDL R2, [R1+0x920] ;  /* 0x0009200001027983 */ /* 0x000ea20000100800 */
[----:B------:R-:W-:Y:S01]  /*de00*/  ISETP.GT.AND P1, PT, R5, 0x31, PT ;  /* 0x000000310500780c */ /* 0x000fe20003f24270 */
[----:B---3--:R-:W-:-:S02]  /*de10*/  @P0 IMAD.MOV.U32 R7, RZ, RZ, R4 ;  /* 0x000000ffff070224 */ /* 0x008fc400078e0004 */
[----:B------:R-:W3:Y:S01]  /*de20*/  LDL R4, [R1+0x91c] ;  /* 0x00091c0001047983 */ /* 0x000ee20000100800 */
[----:B------:R-:W-:Y:S02]  /*de30*/  PRMT R15, RZ, 0x7610, R15 ;  /* 0x00007610ff0f7816 */ /* 0x000fe4000000000f */
[----:B------:R-:W-:-:S04]  /*de40*/  PRMT R237, RZ, 0x7610, R237 ;  /* 0x00007610ffed7816 */ /* 0x000fc800000000ed */
[----:B------:R0:W3:Y:S03]  /*de50*/  @P0 LDG.E.U8 R15, desc[UR6][R6.64] ;  /* 0x00000006060f0981 */ /* 0x0000e6000c1e1100 */
[----:B0-----:R-:W-:Y:S02]  /*de60*/  @P1 IMAD.MOV.U32 R6, RZ, RZ, R30 ;  /* 0x000000ffff061224 */ /* 0x001fe400078e001e */
[----:B------:R-:W-:Y:S01]  /*de70*/  @P1 IMAD.MOV.U32 R7, RZ, RZ, R32 ;  /* 0x000000ffff071224 */ /* 0x000fe200078e0020 */
[----:B------:R-:W-:Y:S01]  /*de80*/  ISETP.GT.AND P0, PT, R5, 0x32, PT ;  /* 0x000000320500780c */ /* 0x000fe20003f04270 */
[----:B------:R-:W3:Y:S04]  /*de90*/  LDL R32, [R1+0x918] ;  /* 0x0009180001207983 */ /* 0x000ee80000100800 */
[----:B------:R4:W3:Y:S01]  /*dea0*/  @P1 LDG.E.U8 R237, desc[UR6][R6.64] ;  /* 0x0000000606ed1981 */ /* 0x0008e2000c1e1100 */
[----:B------:R-:W-:-:S02]  /*deb0*/  PRMT R13, RZ, 0x7610, R13 ;  /* 0x00007610ff0d7816 */ /* 0x000fc4000000000d */
[----:B------:R-:W-:Y:S01]  /*dec0*/  PRMT R234, RZ, 0x7610, R234 ;  /* 0x00007610ffea7816 */ /* 0x000fe200000000ea */
[----:B------:R-:W3:Y:S01]  /*ded0*/  LDL R30, [R1+0x904] ;  /* 0x00090400011e7983 */ /* 0x000ee20000100800 */
[----:B----4-:R-:W-:-:S03]  /*dee0*/  @P1 IMAD.MOV.U32 R7, RZ, RZ, R28 ;  /* 0x000000ffff071224 */ /* 0x010fc600078e001c */
[----:B------:R-:W4:Y:S01]  /*def0*/  LDL R28, [R1+0x90c] ;  /* 0x00090c00011c7983 */ /* 0x000f220000100800 */
[----:B------:R-:W-:-:S03]  /*df00*/  @P1 IMAD.MOV.U32 R6, RZ, RZ, R3 ;  /* 0x000000ffff061224 */ /* 0x000fc600078e0003 */
[----:B------:R-:W4:Y:S04]  /*df10*/  LDL R3, [R1+0x910] ;  /* 0x0009100001037983 */ /* 0x000f280000100800 */
[----:B------:R0:W4:Y:S02]  /*df20*/  @P1 LDG.E.U8 R13, desc[UR6][R6.64] ;  /* 0x00000006060d1981 */ /* 0x000124000c1e1100 */
[----:B0-----:R-:W-:Y:S02]  /*df30*/  @P0 IMAD.MOV.U32 R6, RZ, RZ, R12 ;  /* 0x000000ffff060224 */ /* 0x001fe400078e000c */
[----:B------:R-:W4:Y:S01]  /*df40*/  LDL R12, [R1+0x908] ;  /* 0x00090800010c7983 */ /* 0x000f220000100800 */
[----:B------:R-:W-:-:S05]  /*df50*/  @P0 IMAD.MOV.U32 R7, RZ, RZ, R29 ;  /* 0x000000ffff070224 */ /* 0x000fca00078e001d */
[----:B------:R2:W4:Y:S02]  /*df60*/  @P0 LDG.E.U8 R234, desc[UR6][R6.64] ;  /* 0x0000000606ea0981 */ /* 0x000524000c1e1100 */
[----:B--2---:R-:W-:Y:S02]  /*df70*/  @P0 IMAD.MOV.U32 R6, RZ, RZ, R2 ;  /* 0x000000ffff060224 */ /* 0x004fe400078e0002 */
[----:B------:R-:W2:Y:S01]  /*df80*/  LDL R2, [R1+0x900] ;  /* 0x0009000001027983 */ /* 0x000ea20000100800 */
[----:B------:R-:W-:Y:S01]  /*df90*/  ISETP.GT.AND P1, PT, R5, 0x33, PT ;  /* 0x000000330500780c */ /* 0x000fe20003f24270 */
[----:B---3--:R-:W-:Y:S02]  /*dfa0*/  @P0 IMAD.MOV.U32 R7, RZ, RZ, R4 ;  /* 0x000000ffff070224 */ /* 0x008fe400078e0004 */
[----:B------:R-:W3:Y:S01]  /*dfb0*/  LDL R4, [R1+0x8fc] ;  /* 0x0008fc0001047983 */ /* 0x000ee20000100800 */
[----:B------:R-:W-:Y:S02]  /*dfc0*/  PRMT R207, RZ, 0x7610, R207 ;  /* 0x00007610ffcf7816 */ /* 0x000fe400000000cf */
[----:B------:R-:W-:Y:S01]  /*dfd0*/  PRMT R231, RZ, 0x7610, R231 ;  /* 0x00007610ffe77816 */ /* 0x000fe200000000e7 */
[----:B------:R-:W3:Y:S04]  /*dfe0*/  LDL.LU R29, [R1+0x8f4] ;  /* 0x0008f400011d7983 */ /* 0x000ee80000300800 */
[----:B------:R0:W3:Y:S02]  /*dff0*/  @P0 LDG.E.U8 R207, desc[UR6][R6.64] ;  /* 0x0000000606cf0981 */ /* 0x0000e4000c1e1100 */
[----:B0-----:R-:W-:-:S02]  /*e000*/  @P1 IMAD.MOV.U32 R7, RZ, RZ, R33 ;  /* 0x000000ffff071224 */ /* 0x001fc400078e0021 */
[----:B------:R-:W-:Y:S01]  /*e010*/  @P1 IMAD.MOV.U32 R6, RZ, RZ, R32 ;  /* 0x000000ffff061224 */ /* 0x000fe200078e0020 */
[----:B------:R-:W3:Y:S04]  /*e020*/  LDL R33, [R1+0x8f8] ;  /* 0x0008f80001217983 */ /* 0x000ee80000100800 */
[----:B------:R4:W3:Y:S01]  /*e030*/  @P1 LDG.E.U8 R231, desc[UR6][R6.64] ;  /* 0x0000000606e71981 */ /* 0x0008e2000c1e1100 */
[----:B------:R-:W-:Y:S01]  /*e040*/  ISETP.GT.AND P0, PT, R5, 0x34, PT ;  /* 0x000000340500780c */ /* 0x000fe20003f04270 */
[----:B----4-:R-:W-:Y:S02]  /*e050*/  @P1 IMAD.MOV.U32 R7, RZ, RZ, R28 ;  /* 0x000000ffff071224 */ /* 0x010fe400078e001c */
[----:B------:R-:W4:Y:S01]  /*e060*/  LDL R28, [R1+0x8ec] ;  /* 0x0008ec00011c7983 */ /* 0x000f220000100800 */
[----:B------:R-:W-:-:S03]  /*e070*/  @P1 IMAD.MOV.U32 R6, RZ, RZ, R3 ;  /* 0x000000ffff061224 */ /* 0x000fc600078e0003 */
[----:B------:R-:W4:Y:S01]  /*e080*/  LDL R3, [R1+0x8f0] ;  /* 0x0008f00001037983 */ /* 0x000f220000100800 */
[----:B------:R-:W-:-:S03]  /*e090*/  PRMT R0, RZ, 0x7610, R0 ;  /* 0x00007610ff007816 */ /* 0x000fc60000000000 */
[----:B------:R-:W4:Y:S04]  /*e0a0*/  LDL.LU R39, [R1+0x8e8] ;  /* 0x0008e80001277983 */ /* 0x000f280000300800 */
[----:B------:R-:W4:Y:S04]  /*e0b0*/  LDL R32, [R1+0x8e4] ;  /* 0x0008e40001207983 */ /* 0x000f280000100800 */
[----:B------:R0:W4:Y:S02]  /*e0c0*/  @P1 LDG.E.U8 R0, desc[UR6][R6.64] ;  /* 0x0000000606001981 */ /* 0x000124000c1e1100 */
[----:B0-----:R-:W-:-:S02]  /*e0d0*/  @P0 IMAD.MOV.U32 R6, RZ, RZ, R12 ;  /* 0x000000ffff060224 */ /* 0x001fc400078e000c */
[----:B------:R-:W4:Y:S01]  /*e0e0*/  LDL R12, [R1+0x8e0] ;  /* 0x0008e000010c7983 */ /* 0x000f220000100800 */
[----:B------:R-:W-:Y:S01]  /*e0f0*/  PRMT R228, RZ, 0x7610, R228 ;  /* 0x00007610ffe47816 */ /* 0x000fe200000000e4 */
[----:B------:R-:W-:Y:S02]  /*e100*/  @P0 IMAD.MOV.U32 R7, RZ, RZ, R30 ;  /* 0x000000ffff070224 */ /* 0x000fe400078e001e */
[----:B------:R-:W4:Y:S04]  /*e110*/  LDL R30, [R1+0x8dc] ;  /* 0x0008dc00011e7983 */ /* 0x000f280000100800 */
[----:B------:R2:W4:Y:S02]  /*e120*/  @P0 LDG.E.U8 R228, desc[UR6][R6.64] ;  /* 0x0000000606e40981 */ /* 0x000524000c1e1100 */
[----:B--2---:R-:W-:-:S02]  /*e130*/  @P0 IMAD.MOV.U32 R6, RZ, RZ, R2 ;  /* 0x000000ffff060224 */ /* 0x004fc400078e0002 */
[----:B------:R-:W2:Y:S01]  /*e140*/  LDL R2, [R1+0x8d8] ;  /* 0x0008d80001027983 */ /* 0x000ea20000100800 */
[----:B------:R-:W-:Y:S01]  /*e150*/  ISETP.GT.AND P1, PT, R5, 0x35, PT ;  /* 0x000000350500780c */ /* 0x000fe20003f24270 */
[----:B---3--:R-:W-:Y:S02]  /*e160*/  @P0 IMAD.MOV.U32 R7, RZ, RZ, R4 ;  /* 0x000000ffff070224 */ /* 0x008fe400078e0004 */
[----:B------:R-:W3:Y:S01]  /*e170*/  LDL R4, [R1+0x8d4] ;  /* 0x0008d40001047983 */ /* 0x000ee20000100800 */
[----:B------:R-:W-:Y:S02]  /*e180*/  PRMT R249, RZ, 0x7610, R249 ;  /* 0x00007610fff97816 */ /* 0x000fe400000000f9 */
[----:B------:R-:W-:-:S04]  /*e190*/  PRMT R225, RZ, 0x7610, R225 ;  /* 0x00007610ffe17816 */ /* 0x000fc800000000e1 */
[----:B------:R0:W3:Y:S01]  /*e1a0*/  @P0 LDG.E.U8 R249, desc[UR6][R6.64] ;  /* 0x0000000606f90981 */ /* 0x0000e2000c1e1100 */
[----:B------:R-:W-:Y:S02]  /*e1b0*/  ISETP.GT.AND P0, PT, R5, 0x36, PT ;  /* 0x000000360500780c */ /* 0x000fe40003f04270 */
[----:B0-----:R-:W-:Y:S02]  /*e1c0*/  @P1 IMAD.MOV.U32 R7, RZ, RZ, R29 ;  /* 0x000000ffff071224 */ /* 0x001fe400078e001d */
[----:B------:R-:W-:-:S05]  /*e1d0*/  @P1 IMAD.MOV.U32 R6, RZ, RZ, R33 ;  /* 0x000000ffff061224 */ /* 0x000fca00078e0021 */
[----:B------:R4:W3:Y:S01]  /*e1e0*/  @P1 LDG.E.U8 R225, desc[UR6][R6.64] ;  /* 0x0000000606e11981 */ /* 0x0008e2000c1e1100 */
[----:B------:R-:W-:Y:S01]  /*e1f0*/  PRMT R245, RZ, 0x7610, R245 ;  /* 0x00007610fff57816 */ /* 0x000fe200000000f5 */
[----:B----4-:R-:W-:Y:S02]  /*e200*/  @P1 IMAD.MOV.U32 R7, RZ, RZ, R28 ;  /* 0x000000ffff071224 */ /* 0x010fe400078e001c */
[----:B------:R-:W4:Y:S01]  /*e210*/  LDL R28, [R1+0x8cc] ;  /* 0x0008cc00011c7983 */ /* 0x000f220000100800 */
[----:B------:R-:W-:-:S03]  /*e220*/  @P1 IMAD.MOV.U32 R6, RZ, RZ, R3 ;  /* 0x000000ffff061224 */ /* 0x000fc600078e0003 */
[----:B------:R-:W4:Y:S01]  /*e230*/  LDL R3, [R1+0x8d0] ;  /* 0x0008d00001037983 */ /* 0x000f220000100800 */
[----:B------:R-:W-:-:S03]  /*e240*/  PRMT R222, RZ, 0x7610, R222 ;  /* 0x00007610ffde7816 */ /* 0x000fc600000000de */
[----:B------:R0:W4:Y:S04]  /*e250*/  @P1 LDG.E.U8 R245, desc[UR6][R6.64] ;  /* 0x0000000606f51981 */ /* 0x000128000c1e1100 */
[----:B------:R-:W4:Y:S01]  /*e260*/  LDL.LU R35, [R1+0x8c8] ;  /* 0x0008c80001237983 */ /* 0x000f220000300800 */
[----:B0-----:R-:W-:Y:S02]  /*e270*/  @P0 IMAD.MOV.U32 R6, RZ, RZ, R39 ;  /* 0x000000ffff060224 */ /* 0x001fe400078e0027 */
[----:B------:R-:W-:Y:S01]  /*e280*/  @P0 IMAD.MOV.U32 R7, RZ, RZ, R32 ;  /* 0x000000ffff070224 */ /* 0x000fe200078e0020 */
[----:B------:R-:W-:Y:S01]  /*e290*/  ISETP.GT.AND P1, PT, R5, 0x37, PT ;  /* 0x000000370500780c */ /* 0x000fe20003f24270 */
[----:B------:R-:W4:Y:S04]  /*e2a0*/  LDL R33, [R1+0x8bc] ;  /* 0x0008bc0001217983 */ /* 0x000f280000100800 */
[----:B------:R0:W4:Y:S01]  /*e2b0*/  @P0 LDG.E.U8 R222, desc[UR6][R6.64] ;  /* 0x0000000606de0981 */ /* 0x000122000c1e1100 */
[----:B------:R-:W-:-:S03]  /*e2c0*/  PRMT R240, RZ, 0x7610, R240 ;  /* 0x00007610fff07816 */ /* 0x000fc600000000f0 */
[----:B------:R-:W4:Y:S01]  /*e2d0*/  LDL R32, [R1+0x8c0] ;  /* 0x0008c00001207983 */ /* 0x000f220000100800 */
[----:B------:R-:W-:Y:S02]  /*e2e0*/  PRMT R219, RZ, 0x7610, R219 ;  /* 0x00007610ffdb7816 */ /* 0x000fe400000000db */
[----:B------:R-:W-:Y:S01]  /*e2f0*/  PRMT R236, RZ, 0x7610, R236 ;  /* 0x00007610ffec7816 */ /* 0x000fe200000000ec */
[----:B------:R-:W4:Y:S01]  /*e300*/  LDL R36, [R1+0x894] ;  /* 0x0008940001247983 */ /* 0x000f220000100800 */
[----:B0-----:R-:W-:-:S03]  /*e310*/  @P0 IMAD.MOV.U32 R6, RZ, RZ, R12 ;  /* 0x000000ffff060224 */ /* 0x001fc600078e000c */
[----:B------:R-:W4:Y:S01]  /*e320*/  LDL R12, [R1+0x8c4] ;  /* 0x0008c400010c7983 */ /* 0x000f220000100800 */
[----:B------:R-:W-:-:S03]  /*e330*/  @P0 IMAD.MOV.U32 R7, RZ, RZ, R30 ;  /* 0x000000ffff070224 */ /* 0x000fc600078e001e */
[----:B------:R-:W4:Y:S04]  /*e340*/  LDL R30, [R1+0x8ac] ;  /* 0x0008ac00011e7983 */ /* 0x000f280000100800 */
[----:B------:R2:W4:Y:S01]  /*e350*/  @P0 LDG.E.U8 R240, desc[UR6][R6.64] ;  /* 0x0000000606f00981 */ /* 0x000522000c1e1100 */
[----:B------:R-:W-:Y:S02]  /*e360*/  PRMT R218, RZ, 0x7610, R218 ;  /* 0x00007610ffda7816 */ /* 0x000fe400000000da */
[----:B------:R-:W-:Y:S01]  /*e370*/  PRMT R233, RZ, 0x7610, R233 ;  /* 0x00007610ffe97816 */ /* 0x000fe200000000e9 */
[----:B------:R-:W4:Y:S01]  /*e380*/  LDL R34, [R1+0x898] ;  /* 0x0008980001227983 */ /* 0x000f220000100800 */
[----:B------:R-:W-:Y:S02]  /*e390*/  PRMT R216, RZ, 0x7610, R216 ;  /* 0x00007610ffd87816 */ /* 0x000fe400000000d8 */
[----:B------:R-:W-:Y:S01]  /*e3a0*/  PRMT R230, RZ, 0x7610, R230 ;  /* 0x00007610ffe67816 */ /* 0x000fe200000000e6 */
[----:B------:R-:W4:Y:S01]  /*e3b0*/  LDL R37, [R1+0x844] ;  /* 0x0008440001257983 */ /* 0x000f220000100800 */
[----:B--2---:R-:W-:-:S03]  /*e3c0*/  @P1 IMAD.MOV.U32 R6, RZ, RZ, R2 ;  /* 0x000000ffff061224 */ /* 0x004fc600078e0002 */
[----:B------:R-:W2:Y:S01]  /*e3d0*/  LDL R2, [R1+0x8b8] ;  /* 0x0008b80001027983 */ /* 0x000ea20000100800 */
[----:B---3--:R-:W-:-:S03]  /*e3e0*/  @P1 IMAD.MOV.U32 R7, RZ, RZ, R4 ;  /* 0x000000ffff071224 */ /* 0x008fc600078e0004 */
[----:B------:R-:W3:Y:S04]  /*e3f0*/  LDL R4, [R1+0x8b4] ;  /* 0x0008b40001047983 */ /* 0x000ee80000100800 */
[----:B------:R4:W3:Y:S01]  /*e400*/  @P1 LDG.E.U8 R219, desc[UR6][R6.64] ;  /* 0x0000000606db1981 */ /* 0x0008e2000c1e1100 */
[----:B------:R-:W-:Y:S01]  /*e410*/  ISETP.GT.AND P0, PT, R5, 0x38, PT ;  /* 0x000000380500780c */ /* 0x000fe20003f04270 */
[----:B----4-:R-:W-:Y:S02]  /*e420*/  @P1 IMAD.MOV.U32 R7, RZ, RZ, R28 ;  /* 0x000000ffff071224 */ /* 0x010fe400078e001c */
[----:B------:R-:W4:Y:S01]  /*e430*/  LDL R28, [R1+0x8b0] ;  /* 0x0008b000011c7983 */ /* 0x000f220000100800 */
[----:B------:R-:W-:-:S03]  /*e440*/  @P1 IMAD.MOV.U32 R6, RZ, RZ, R3 ;  /* 0x000000ffff061224 */ /* 0x000fc600078e0003 */
[----:B------:R-:W4:Y:S04]  /*e450*/  LDL R3, [R1+0x8a8] ;  /* 0x0008a80001037983 */ /* 0x000f280000100800 */
[----:B------:R0:W4:Y:S01]  /*e460*/  @P1 LDG.E.U8 R236, desc[UR6][R6.64] ;  /* 0x0000000606ec1981 */ /* 0x000122000c1e1100 */
[----:B------:R-:W-:Y:S01]  /*e470*/  ISETP.GT.AND P1, PT, R5, 0x39, PT ;  /* 0x000000390500780c */ /* 0x000fe20003f24270 */
[----:B0-----:R-:W-:Y:S02]  /*e480*/  @P0 IMAD.MOV.U32 R6, RZ, RZ, R35 ;  /* 0x000000ffff060224 */ /* 0x001fe400078e0023 */
[----:B------:R-:W-:Y:S02]  /*e490*/  @P0 IMAD.MOV.U32 R7, RZ, RZ, R12 ;  /* 0x000000ffff070224 */ /* 0x000fe400078e000c */
[----:B------:R-:W4:Y:S04]  /*e4a0*/  LDL R12, [R1+0x8a4] ;  /* 0x0008a400010c7983 */ /* 0x000f280000100800 */
[----:B------:R0:W4:Y:S02]  /*e4b0*/  @P0 LDG.E.U8 R218, desc[UR6][R6.64] ;  /* 0x0000000606da0981 */ /* 0x000124000c1e1100 */
[----:B0-----:R-:W-:-:S02]  /*e4c0*/  @P0 IMAD.MOV.U32 R6, RZ, RZ, R32 ;  /* 0x000000ffff060224 */ /* 0x001fc400078e0020 */
[----:B------:R-:W-:Y:S01]  /*e4d0*/  @P0 IMAD.MOV.U32 R7, RZ, RZ, R33 ;  /* 0x000000ffff070224 */ /* 0x000fe200078e0021 */
[----:B------:R-:W4:Y:S04]  /*e4e0*/  LDL R32, [R1+0x888] ;  /* 0x0008880001207983 */ /* 0x000f280000100800 */
[----:B------:R2:W4:Y:S04]  /*e4f0*/  @P0 LDG.E.U8 R233, desc[UR6][R6.64] ;  /* 0x0000000606e90981 */ /* 0x000528000c1e1100 */
[----:B------:R-:W4:Y:S01]  /*e500*/  LDL R33, [R1+0x884] ;  /* 0x0008840001217983 */ /* 0x000f220000100800 */
[----:B--2---:R-:W-:-:S03]  /*e510*/  @P1 IMAD.MOV.U32 R6, RZ, RZ, R2 ;  /* 0x000000ffff061224 */ /* 0x004fc600078e0002 */
[----:B------:R-:W2:Y:S01]  /*e520*/  LDL R2, [R1+0x8a0] ;  /* 0x0008a00001027983 */ /* 0x000ea20000100800 */
[----:B---3--:R-:W-:-:S03]  /*e530*/  @P1 IMAD.MOV.U32 R7, RZ, RZ, R4 ;  /* 0x000000ffff071224 */ /* 0x008fc600078e0004 */
[----:B------:R-:W3:Y:S01]  /*e540*/  LDL R4, [R1+0x89c] ;  /* 0x00089c0001047983 */ /* 0x000ee20000100800 */
[----:B------:R-:W-:-:S03]  /*e550*/  ISETP.GT.AND P0, PT, R5, 0x3a, PT ;  /* 0x0000003a0500780c */ /* 0x000fc60003f04270 */
[----:B------:R0:W3:Y:S02]  /*e560*/  @P1 LDG.E.U8 R216, desc[UR6][R6.64] ;  /* 0x0000000606d81981 */ /* 0x0000e4000c1e1100 */
[----:B0-----:R-:W-:Y:S01]  /*e570*/  @P1 IMAD.MOV.U32 R7, RZ, RZ, R30 ;  /* 0x000000ffff071224 */ /* 0x001fe200078e001e */
[----:B------:R-:W-:Y:S01]  /*e580*/  PRMT R215, RZ, 0x7610, R215 ;  /* 0x00007610ffd77816 */ /* 0x000fe200000000d7 */
[----:B------:R-:W3:Y:S01]  /*e590*/  LDL R30, [R1+0x87c] ;  /* 0x00087c00011e7983 */ /* 0x000ee20000100800 */
[----:B----4-:R-:W-:-:S03]  /*e5a0*/  @P1 IMAD.MOV.U32 R6, RZ, RZ, R28 ;  /* 0x000000ffff061224 */ /* 0x010fc600078e001c */
[----:B------:R-:W4:Y:S04]  /*e5b0*/  LDL R28, [R1+0x880] ;  /* 0x00088000011c7983 */ /* 0x000f280000100800 */
[----:B------:R0:W4:Y:S02]  /*e5c0*/  @P1 LDG.E.U8 R230, desc[UR6][R6.64] ;  /* 0x0000000606e61981 */ /* 0x000124000c1e1100 */
[----:B0-----:R-:W-:Y:S02]  /*e5d0*/  @P0 IMAD.MOV.U32 R6, RZ, RZ, R3 ;  /* 0x000000ffff060224 */ /* 0x001fe400078e0003 */
[----:B------:R-:W4:Y:S01]  /*e5e0*/  LDL R3, [R1+0x890] ;  /* 0x0008900001037983 */ /* 0x000f220000100800 */
[----:B------:R-:W-:-:S03]  /*e5f0*/  @P0 IMAD.MOV.U32 R7, RZ, RZ, R12 ;  /* 0x000000ffff070224 */ /* 0x000fc600078e000c */
[----:B------:R-:W4:Y:S04]  /*e600*/  LDL R12, [R1+0x88c] ;  /* 0x00088c00010c7983 */ /* 0x000f280000100800 */
[----:B------:R2:W4:Y:S02]  /*e610*/  @P0 LDG.E.U8 R215, desc[UR6][R6.64] ;  /* 0x0000000606d70981 */ /* 0x000524000c1e1100 */
[----:B--2---:R-:W-:Y:S02]  /*e620*/  @P0 IMAD.MOV.U32 R6, RZ, RZ, R2 ;  /* 0x000000ffff060224 */ /* 0x004fe400078e0002 */
[----:B------:R-:W2:Y:S01]  /*e630*/  LDL R2, [R1+0x878] ;  /* 0x0008780001027983 */ /* 0x000ea20000100800 */
[----:B---3--:R-:W-:-:S03]  /*e640*/  @P0 IMAD.MOV.U32 R7, RZ, RZ, R4 ;  /* 0x000000ffff070224 */ /* 0x008fc600078e0004 */
[----:B------:R-:W3:Y:S01]  /*e650*/  LDL R4, [R1+0x874] ;  /* 0x0008740001047983 */ /* 0x000ee20000100800 */
[----:B------:R-:W-:Y:S02]  /*e660*/  ISETP.GT.AND P1, PT, R5, 0x3b, PT ;  /* 0x0000003b0500780c */ /* 0x000fe40003f24270 */
[----:B------:R-:W-:Y:S02]  /*e670*/  PRMT R227, RZ, 0x7610, R227 ;  /* 0x00007610ffe37816 */ /* 0x000fe400000000e3 */
[----:B------:R-:W-:-:S04]  /*e680*/  PRMT R214, RZ, 0x7610, R214 ;  /* 0x00007610ffd67816 */ /* 0x000fc800000000d6 */
[----:B------:R0:W3:Y:S05]  /*e690*/  @P0 LDG.E.U8 R227, desc[UR6][R6.64] ;  /* 0x0000000606e30981 */ /* 0x0000ea000c1e1100 */
[----:B0-----:R-:W-:Y:S02]  /*e6a0*/  @P1 IMAD.MOV.U32 R6, RZ, RZ, R34 ;  /* 0x000000ffff061224 */ /* 0x001fe400078e0022 */
[----:B------:R-:W-:-:S05]  /*e6b0*/  @P1 IMAD.MOV.U32 R7, RZ, RZ, R36 ;  /* 0x000000ffff071224 */ /* 0x000fca00078e0024 */
[----:B------:R4:W3:Y:S01]  /*e6c0*/  @P1 LDG.E.U8 R214, desc[UR6][R6.64] ;  /* 0x0000000606d61981 */ /* 0x0008e2000c1e1100 */
[----:B------:R-:W-:Y:S02]  /*e6d0*/  ISETP.GT.AND P0, PT, R5, 0x3c, PT ;  /* 0x0000003c0500780c */ /* 0x000fe40003f04270 */
[----:B------:R-:W-:Y:S02]  /*e6e0*/  PRMT R224, RZ, 0x7610, R224 ;  /* 0x00007610ffe07816 */ /* 0x000fe400000000e0 */
[----:B------:R-:W-:Y:S01]  /*e6f0*/  PRMT R213, RZ, 0x7610, R213 ;  /* 0x00007610ffd57816 */ /* 0x000fe200000000d5 */
[----:B----4-:R-:W-:Y:S02]  /*e700*/  @P1 IMAD.MOV.U32 R6, RZ, RZ, R3 ;  /* 0x000000ffff061224 */ /* 0x010fe400078e0003 */
[----:B------:R-:W4:Y:S01]  /*e710*/  LDL R3, [R1+0x870] ;  /* 0x0008700001037983 */ /* 0x000f220000100800 */
[----:B------:R-:W-:Y:S01]  /*e720*/  PRMT R221, RZ, 0x7610, R221 ;  /* 0x00007610ffdd7816 */ /* 0x000fe200000000dd */
[----:B------:R-:W-:-:S02]  /*e730*/  @P1 IMAD.MOV.U32 R7, RZ, RZ, R12 ;  /* 0x000000ffff071224 */ /* 0x000fc400078e000c */
[----:B------:R-:W4:Y:S04]  /*e740*/  LDL R12, [R1+0x86c] ;  /* 0x00086c00010c7983 */ /* 0x000f280000100800 */
[----:B------:R0:W4:Y:S01]  /*e750*/  @P1 LDG.E.U8 R224, desc[UR6][R6.64] ;  /* 0x0000000606e01981 */ /* 0x000122000c1e1100 */
[----:B------:R-:W-:Y:S01]  /*e760*/  ISETP.GT.AND P1, PT, R5, 0x3d, PT ;  /* 0x0000003d0500780c */ /* 0x000fe20003f24270 */
[----:B0-----:R-:W-:Y:S02]  /*e770*/  @P0 IMAD.MOV.U32 R6, RZ, RZ, R32 ;  /* 0x000000ffff060224 */ /* 0x001fe400078e0020 */
[----:B------:R-:W-:-:S05]  /*e780*/  @P0 IMAD.MOV.U32 R7, RZ, RZ, R33 ;  /* 0x000000ffff070224 */ /* 0x000fca00078e0021 */
[----:B------:R0:W4:Y:S02]  /*e790*/  @P0 LDG.E.U8 R213, desc[UR6][R6.64] ;  /* 0x0000000606d50981 */ /* 0x000124000c1e1100 */
[----:B0-----:R-:W-:Y:S02]  /*e7a0*/  @P0 IMAD.MOV.U32 R6, RZ, RZ, R28 ;  /* 0x000000ffff060224 */ /* 0x001fe400078e001c */
[----:B------:R-:W-:Y:S01]  /*e7b0*/  @P0 IMAD.MOV.U32 R7, RZ, RZ, R30 ;  /* 0x000000ffff070224 */ /* 0x000fe200078e001e */
[----:B------:R-:W-:Y:S01]  /*e7c0*/  PRMT R211, RZ, 0x7610, R211 ;  /* 0x00007610ffd37816 */ /* 0x000fe200000000d3 */
[----:B------:R-:W4:Y:S04]  /*e7d0*/  LDL R30, [R1+0x85c] ;  /* 0x00085c00011e7983 */ /* 0x000f280000100800 */
[----:B------:R2:W4:Y:S04]  /*e7e0*/  @P0 LDG.E.U8 R221, desc[UR6][R6.64] ;  /* 0x0000000606dd0981 */ /* 0x000528000c1e1100 */
[----:B------:R-:W4:Y:S01]  /*e7f0*/  LDL R28, [R1+0x854] ;  /* 0x00085400011c7983 */ /* 0x000f220000100800 */
[----:B--2---:R-:W-:-:S03]  /*e800*/  @P1 IMAD.MOV.U32 R6, RZ, RZ, R2 ;  /* 0x000000ffff061224 */ /* 0x004fc600078e0002 */
        /* <DEDUP_REMOVED lines=15> */
[----:B------:R-:W-:Y:S02]  /*e900*/  PRMT R210, RZ, 0x7610, R210 ;  /* 0x00007610ffd27816 */ /* 0x000fe400000000d2 */
[----:B------:R-:W-:-:S04]  /*e910*/  PRMT R212, RZ, 0x7610, R212 ;  /* 0x00007610ffd47816 */ /* 0x000fc800000000d4 */
[----:B------:R0:W3:Y:S02]  /*e920*/  @P0 LDG.E.U8 R210, desc[UR6][R6.64] ;  /* 0x0000000606d20981 */ /* 0x0000e4000c1e1100 */
[----:B0-----:R-:W-:Y:S01]  /*e930*/  @P0 IMAD.MOV.U32 R7, RZ, RZ, R30 ;  /* 0x000000ffff070224 */ /* 0x001fe200078e001e */
[----:B------:R-:W-:Y:S02]  /*e940*/  PRMT R208, RZ, 0x7610, R208 ;  /* 0x00007610ffd07816 */ /* 0x000fe400000000d0 */
[----:B------:R-:W-:Y:S02]  /*e950*/  LOP3.LUT R11, R11, 0xffff, RZ, 0xc0, !PT ;  /* 0x0000ffff0b0b7812 */ /* 0x000fe400078ec0ff */
[----:B------:R-:W-:Y:S02]  /*e960*/  LOP3.LUT R10, R10, 0xffff, RZ, 0xc0, !PT ;  /* 0x0000ffff0a0a7812 */ /* 0x000fe400078ec0ff */
[----:B------:R-:W-:Y:S02]  /*e970*/  LOP3.LUT R9, R9, 0xffff, RZ, 0xc0, !PT ;  /* 0x0000ffff09097812 */ /* 0x000fe400078ec0ff */
[----:B------:R-:W-:Y:S01]  /*e980*/  LOP3.LUT R8, R8, 0xffff, RZ, 0xc0, !PT ;  /* 0x0000ffff08087812 */ /* 0x000fe200078ec0ff */
[----:B----4-:R-:W-:-:S02]  /*e990*/  @P0 IMAD.MOV.U32 R6, RZ, RZ, R3 ;  /* 0x000000ffff060224 */ /* 0x010fc400078e0003 */
[----:B------:R-:W4:Y:S04]  /*e9a0*/  LDL R3, [R1+0xc3c] ;  /* 0x000c3c0001037983 */ /* 0x000f280000100800 */
[----:B------:R0:W4:Y:S01]  /*e9b0*/  @P0 LDG.E.U8 R212, desc[UR6][R6.64] ;  /* 0x0000000606d40981 */ /* 0x000122000c1e1100 */
[----:B------:R-:W-:-:S13]  /*e9c0*/  ISETP.GT.AND P0, PT, R5, 0x3f, PT ;  /* 0x0000003f0500780c */ /* 0x000fda0003f04270 */
[----:B0-----:R-:W-:Y:S02]  /*e9d0*/  @P0 IMAD.MOV.U32 R7, RZ, RZ, R28 ;  /* 0x000000ffff070224 */ /* 0x001fe400078e001c */
[----:B------:R-:W-:Y:S01]  /*e9e0*/  @P0 IMAD.MOV.U32 R6, RZ, RZ, R12 ;  /* 0x000000ffff060224 */ /* 0x000fe200078e000c */
[----:B------:R-:W-:Y:S01]  /*e9f0*/  PRMT R209, RZ, 0x7610, R209 ;  /* 0x00007610ffd17816 */ /* 0x000fe200000000d1 */
[----:B------:R-:W0:Y:S03]  /*ea00*/  S2R R36, SR_TID.X ;  /* 0x0000000000247919 */ /* 0x000e260000002100 */
[----:B------:R1:W4:Y:S01]  /*ea10*/  @P0 LDG.E.U8 R208, desc[UR6][R6.64] ;  /* 0x0000000606d00981 */ /* 0x000322000c1e1100 */
[----:B------:R-:W-:Y:S02]  /*ea20*/  LOP3.LUT R199, R199, 0xffff, RZ, 0xc0, !PT ;  /* 0x0000ffffc7c77812 */ /* 0x000fe400078ec0ff */
[----:B------:R-:W-:Y:S01]  /*ea30*/  LOP3.LUT R198, R198, 0xffff, RZ, 0xc0, !PT ;  /* 0x0000ffffc6c67812 */ /* 0x000fe200078ec0ff */
[----:B------:R-:W4:Y:S01]  /*ea40*/  LDL R12, [R1+0x838] ;  /* 0x00083800010c7983 */ /* 0x000f220000100800 */
[----:B-1----:R-:W-:-:S02]  /*ea50*/  PRMT R6, R11, 0x3340, R10 ;  /* 0x000033400b067816 */ /* 0x002fc4000000000a */
[----:B------:R-:W-:-:S04]  /*ea60*/  PRMT R11, R9, 0x3340, R8 ;  /* 0x00003340090b7816 */ /* 0x000fc80000000008 */
[----:B------:R-:W-:Y:S01]  /*ea70*/  PRMT R11, R6, 0x5410, R11 ;  /* 0x00005410060b7816 */ /* 0x000fe2000000000b */
[----:B--2---:R-:W-:Y:S02]  /*ea80*/  @P0 IMAD.MOV.U32 R6, RZ, RZ, R2 ;  /* 0x000000ffff060224 */ /* 0x004fe400078e0002 */
[----:B------:R-:W2:Y:S01]  /*ea90*/  LDL R2, [R1+0xc48] ;  /* 0x000c480001027983 */ /* 0x000ea20000100800 */
[----:B---3--:R-:W-:-:S05]  /*eaa0*/  @P0 IMAD.MOV.U32 R7, RZ, RZ, R4 ;  /* 0x000000ffff070224 */ /* 0x008fca00078e0004 */
[----:B------:R1:W3:Y:S01]  /*eab0*/  @P0 LDG.E.U8 R209, desc[UR6][R6.64] ;  /* 0x0000000606d10981 */ /* 0x0002e2000c1e1100 */
[----:B------:R-:W-:Y:S02]  /*eac0*/  LOP3.LUT R196, R196, 0xffff, RZ, 0xc0, !PT ;  /* 0x0000ffffc4c47812 */ /* 0x000fe400078ec0ff */
[----:B------:R-:W-:Y:S02]  /*ead0*/  LOP3.LUT R194, R194, 0xffff, RZ, 0xc0, !PT ;  /* 0x0000ffffc2c27812 */ /* 0x000fe400078ec0ff */
[----:B------:R-:W-:Y:S02]  /*eae0*/  LOP3.LUT R193, R193, 0xffff, RZ, 0xc0, !PT ;  /* 0x0000ffffc1c17812 */ /* 0x000fe400078ec0ff */
[----:B------:R-:W-:Y:S02]  /*eaf0*/  LOP3.LUT R191, R191, 0xffff, RZ, 0xc0, !PT ;  /* 0x0000ffffbfbf7812 */ /* 0x000fe400078ec0ff */
[----:B------:R-:W-:Y:S01]  /*eb00*/  LOP3.LUT R189, R189, 0xffff, RZ, 0xc0, !PT ;  /* 0x0000ffffbdbd7812 */ /* 0x000fe200078ec0ff */
[----:B------:R-:W3:Y:S01]  /*eb10*/  LDL R6, [R1+0x650] ;  /* 0x0006500001067983 */ /* 0x000ee20000100800 */
[----:B------:R-:W-:-:S02]  /*eb20*/  LOP3.LUT R187, R187, 0xffff, RZ, 0xc0, !PT ;  /* 0x0000ffffbbbb7812 */ /* 0x000fc400078ec0ff */
[----:B------:R-:W-:Y:S02]  /*eb30*/  LOP3.LUT R186, R186, 0xffff, RZ, 0xc0, !PT ;  /* 0x0000ffffbaba7812 */ /* 0x000fe400078ec0ff */
[----:B------:R-:W-:Y:S02]  /*eb40*/  LOP3.LUT R184, R184, 0xffff, RZ, 0xc0, !PT ;  /* 0x0000ffffb8b87812 */ /* 0x000fe400078ec0ff */
[----:B------:R-:W-:Y:S02]  /*eb50*/  LOP3.LUT R182, R182, 0xffff, RZ, 0xc0, !PT ;  /* 0x0000ffffb6b67812 */ /* 0x000fe400078ec0ff */
[----:B------:R-:W-:Y:S02]  /*eb60*/  LOP3.LUT R180, R180, 0xffff, RZ, 0xc0, !PT ;  /* 0x0000ffffb4b47812 */ /* 0x000fe400078ec0ff */
[----:B------:R-:W-:Y:S02]  /*eb70*/  PRMT R198, R199, 0x3340, R198 ;  /* 0x00003340c7c67816 */ /* 0x000fe400000000c6 */
[----:B------:R-:W-:-:S02]  /*eb80*/  PRMT R194, R196, 0x3340, R194 ;  /* 0x00003340c4c27816 */ /* 0x000fc400000000c2 */
[----:B------:R-:W-:Y:S02]  /*eb90*/  PRMT R191, R193, 0x3340, R191 ;  /* 0x00003340c1bf7816 */ /* 0x000fe400000000bf */
[----:B------:R-:W-:Y:S02]  /*eba0*/  PRMT R187, R189, 0x3340, R187 ;  /* 0x00003340bdbb7816 */ /* 0x000fe400000000bb */
[----:B------:R-:W-:Y:S02]  /*ebb0*/  PRMT R184, R186, 0x3340, R184 ;  /* 0x00003340bab87816 */ /* 0x000fe400000000b8 */
[----:B------:R-:W-:Y:S02]  /*ebc0*/  PRMT R180, R182, 0x3340, R180 ;  /* 0x00003340b6b47816 */ /* 0x000fe400000000b4 */
[----:B------:R-:W-:Y:S02]  /*ebd0*/  PRMT R8, R198, 0x5410, R194 ;  /* 0x00005410c6087816 */ /* 0x000fe400000000c2 */
[----:B------:R-:W-:-:S02]  /*ebe0*/  PRMT R9, R191, 0x5410, R187 ;  /* 0x00005410bf097816 */ /* 0x000fc400000000bb */
[----:B------:R-:W-:Y:S01]  /*ebf0*/  PRMT R10, R184, 0x5410, R180 ;  /* 0x00005410b80a7816 */ /* 0x000fe200000000b4 */
[----:B------:R-:W-:Y:S01]  /*ec00*/  BAR.SYNC.DEFER_BLOCKING 0x0 ;  /* 0x0000000000007b1d */ /* 0x000fe20000010000 */
[----:B------:R-:W-:Y:S02]  /*ec10*/  LOP3.LUT R203, R203, 0xffff, RZ, 0xc0, !PT ;  /* 0x0000ffffcbcb7812 */ /* 0x000fe400078ec0ff */
[----:B------:R-:W-:Y:S02]  /*ec20*/  LOP3.LUT R202, R202, 0xffff, RZ, 0xc0, !PT ;  /* 0x0000ffffcaca7812 */ /* 0x000fe400078ec0ff */
[----:B------:R-:W-:Y:S02]  /*ec30*/  LOP3.LUT R201, R201, 0xffff, RZ, 0xc0, !PT ;  /* 0x0000ffffc9c97812 */ /* 0x000fe400078ec0ff */
[----:B------:R-:W-:Y:S02]  /*ec40*/  LOP3.LUT R200, R200, 0xffff, RZ, 0xc0, !PT ;  /* 0x0000ffffc8c87812 */ /* 0x000fe400078ec0ff */
[----:B------:R-:W-:-:S02]  /*ec50*/  LOP3.LUT R197, R197, 0xffff, RZ, 0xc0, !PT ;  /* 0x0000ffffc5c57812 */ /* 0x000fc400078ec0ff */
[----:B------:R-:W-:Y:S02]  /*ec60*/  LOP3.LUT R195, R195, 0xffff, RZ, 0xc0, !PT ;  /* 0x0000ffffc3c37812 */ /* 0x000fe400078ec0ff */
        /* <DEDUP_REMOVED lines=9> */
[----:B------:R-:W-:Y:S01]  /*ed00*/  LOP3.LUT R174, R174, 0xffff, RZ, 0xc0, !PT ;  /* 0x0000ffffaeae7812 */ /* 0x000fe200078ec0ff */
[----:B----4-:R4:W-:Y:S01]  /*ed10*/  STS.128 [R3+UR4], R8 ;  /* 0x0000000803007988 */ /* 0x0109e20008000c04 */
[----:B------:R-:W-:-:S02]  /*ed20*/  PRMT R202, R203, 0x3340, R202 ;  /* 0x00003340cbca7816 */ /* 0x000fc400000000ca */
[----:B------:R-:W-:Y:S02]  /*ed30*/  PRMT R195, R197, 0x3340, R195 ;  /* 0x00003340c5c37816 */ /* 0x000fe400000000c3 */
[----:B------:R-:W-:Y:S02]  /*ed40*/  PRMT R185, R188, 0x3340, R185 ;  /* 0x00003340bcb97816 */ /* 0x000fe400000000b9 */
[----:B------:R-:W-:Y:S02]  /*ed50*/  PRMT R178, R179, 0x3340, R178 ;  /* 0x00003340b3b27816 */ /* 0x000fe400000000b2 */
[----:B----4-:R-:W-:Y:S02]  /*ed60*/  PRMT R8, R201, 0x3340, R200 ;  /* 0x00003340c9087816 */ /* 0x010fe400000000c8 */
[----:B------:R-:W-:Y:S02]  /*ed70*/  PRMT R9, R192, 0x3340, R190 ;  /* 0x00003340c0097816 */ /* 0x000fe400000000be */
[----:B------:R-:W-:-:S02]  /*ed80*/  PRMT R10, R183, 0x3340, R181 ;  /* 0x00003340b70a7816 */ /* 0x000fc400000000b5 */
[----:B------:R-:W-:Y:S02]  /*ed90*/  PRMT R11, R177, 0x3340, R174 ;  /* 0x00003340b10b7816 */ /* 0x000fe400000000ae */
[----:B------:R-:W-:Y:S02]  /*eda0*/  PRMT R8, R202, 0x5410, R8 ;  /* 0x00005410ca087816 */ /* 0x000fe40000000008 */
[----:B------:R-:W-:Y:S02]  /*edb0*/  PRMT R9, R195, 0x5410, R9 ;  /* 0x00005410c3097816 */ /* 0x000fe40000000009 */
[----:B------:R-:W-:Y:S02]  /*edc0*/  PRMT R10, R185, 0x5410, R10 ;  /* 0x00005410b90a7816 */ /* 0x000fe4000000000a */
[----:B------:R-:W-:Y:S02]  /*edd0*/  PRMT R11, R178, 0x5410, R11 ;  /* 0x00005410b20b7816 */ /* 0x000fe4000000000b */
[----:B------:R-:W-:-:S03]  /*ede0*/  LOP3.LUT R175, R175, 0xffff, RZ, 0xc0, !PT ;  /* 0x0000ffffafaf7812 */ /* 0x000fc600078ec0ff */
[----:B------:R0:W-:Y:S01]  /*edf0*/  STS.128 [R3+UR4+0x4000], R8 ;  /* 0x0040000803007988 */ /* 0x0001e20008000c04 */
        /* <DEDUP_REMOVED lines=8> */
[----:B0-----:R-:W-:Y:S02]  /*ee80*/  LOP3.LUT R3, R36, 0x3f, RZ, 0xc0, !PT ;  /* 0x0000003f24037812 */ /* 0x001fe400078ec0ff */
[----:B------:R-:W-:Y:S01]  /*ee90*/  LOP3.LUT R156, R156, 0xffff, RZ, 0xc0, !PT ;  /* 0x0000ffff9c9c7812 */ /* 0x000fe200078ec0ff */
[----:B------:R-:W4:Y:S01]  /*eea0*/  LDL R36, [R1+0x848] ;  /* 0x0008480001247983 */ /* 0x000f220000100800 */
[----:B------:R-:W-:Y:S02]  /*eeb0*/  LOP3.LUT R154, R154, 0xffff, RZ, 0xc0, !PT ;  /* 0x0000ffff9a9a7812 */ /* 0x000fe400078ec0ff */
[----:B------:R-:W-:Y:S01]  /*eec0*/  LOP3.LUT R152, R152, 0xffff, RZ, 0xc0, !PT ;  /* 0x0000ffff98987812 */ /* 0x000fe200078ec0ff */
[----:B------:R-:W1:Y:S01]  /*eed0*/  LDL.LU R32, [R1+0x64c] ;  /* 0x00064c0001207983 */ /* 0x000e620000300800 */
[----:B------:R-:W-:-:S02]  /*eee0*/  LOP3.LUT R22, R22, 0xffff, RZ, 0xc0, !PT ;  /* 0x0000ffff16167812 */ /* 0x000fc400078ec0ff */
[----:B------:R-:W-:Y:S01]  /*eef0*/  LOP3.LUT R20, R20, 0xffff, RZ, 0xc0, !PT ;  /* 0x0000ffff14147812 */ /* 0x000fe200078ec0ff */
[----:B------:R-:W4:Y:S01]  /*ef00*/  LDL R28, [R1+0x834] ;  /* 0x00083400011c7983 */ /* 0x000f220000100800 */
[----:B------:R-:W-:Y:S02]  /*ef10*/  LOP3.LUT R18, R18, 0xffff, RZ, 0xc0, !PT ;  /* 0x0000ffff12127812 */ /* 0x000fe400078ec0ff */
[----:B------:R-:W-:Y:S01]  /*ef20*/  LOP3.LUT R16, R16, 0xffff, RZ, 0xc0, !PT ;  /* 0x0000ffff10107812 */ /* 0x000fe200078ec0ff */
[----:B------:R-:W4:Y:S01]  /*ef30*/  LDL R34, [R1+0x824] ;  /* 0x0008240001227983 */ /* 0x000f220000100800 */
[----:B------:R-:W-:Y:S02]  /*ef40*/  PRMT R172, R175, 0x3340, R172 ;  /* 0x00003340afac7816 */ /* 0x000fe400000000ac */
[----:B------:R-:W-:Y:S01]  /*ef50*/  PRMT R8, R170, 0x3340, R168 ;  /* 0x00003340aa087816 */ /* 0x000fe200000000a8 */
[----:B------:R-:W4:Y:S01]  /*ef60*/  LDL R33, [R1+0x828] ;  /* 0x0008280001217983 */ /* 0x000f220000100800 */
[----:B------:R-:W-:-:S02]  /*ef70*/  PRMT R164, R166, 0x3340, R164 ;  /* 0x00003340a6a47816 */ /* 0x000fc400000000a4 */
[----:B------:R-:W-:Y:S01]  /*ef80*/  PRMT R9, R162, 0x3340, R160 ;  /* 0x00003340a2097816 */ /* 0x000fe200000000a0 */
[----:B------:R-:W4:Y:S01]  /*ef90*/  LDL.LU R4, [R1+0x6b8] ;  /* 0x0006b80001047983 */ /* 0x000f220000300800 */
[----:B------:R-:W-:Y:S02]  /*efa0*/  PRMT R156, R158, 0x3340, R156 ;  /* 0x000033409e9c7816 */ /* 0x000fe4000000009c */
[----:B------:R-:W-:Y:S02]  /*efb0*/  PRMT R10, R154, 0x3340, R152 ;  /* 0x000033409a0a7816 */ /* 0x000fe40000000098 */
[----:B------:R-:W-:Y:S02]  /*efc0*/  PRMT R20, R22, 0x3340, R20 ;  /* 0x0000334016147816 */ /* 0x000fe40000000014 */
[----:B------:R-:W-:Y:S02]  /*efd0*/  PRMT R11, R18, 0x3340, R16 ;  /* 0x00003340120b7816 */ /* 0x000fe40000000010 */
[----:B------:R-:W-:-:S02]  /*efe0*/  PRMT R8, R172, 0x5410, R8 ;  /* 0x00005410ac087816 */ /* 0x000fc40000000008 */
[----:B------:R-:W-:Y:S02]  /*eff0*/  PRMT R9, R164, 0x5410, R9 ;  /* 0x00005410a4097816 */ /* 0x000fe40000000009 */
[----:B------:R-:W-:Y:S02]  /*f000*/  PRMT R10, R156, 0x5410, R10 ;  /* 0x000054109c0a7816 */ /* 0x000fe4000000000a */
[----:B------:R-:W-:Y:S02]  /*f010*/  PRMT R11, R20, 0x5410, R11 ;  /* 0x00005410140b7816 */ /* 0x000fe4000000000b */
        /* <DEDUP_REMOVED lines=16> */
[----:B------:R-:W-:Y:S02]  /*f120*/  PRMT R173, R176, 0x3340, R173 ;  /* 0x00003340b0ad7816 */ /* 0x000fe400000000ad */
[----:B------:R-:W-:Y:S02]  /*f130*/  PRMT R165, R167, 0x3340, R165 ;  /* 0x00003340a7a57816 */ /* 0x000fe400000000a5 */
[----:B------:R-:W-:Y:S02]  /*f140*/  PRMT R157, R159, 0x3340, R157 ;  /* 0x000033409f9d7816 */ /* 0x000fe4000000009d */
[----:B------:R-:W-:Y:S02]  /*f150*/  PRMT R21, R23, 0x3340, R21 ;  /* 0x0000334017157816 */ /* 0x000fe40000000015 */
[----:B------:R-:W-:-:S02]  /*f160*/  ISETP.GE.AND P0, PT, R3, R5, PT ;  /* 0x000000050300720c */ /* 0x000fc40003f06270 */
[----:B------:R-:W4:Y:S04]  /*f170*/  LDL.LU R3, [R1+0x6dc] ;  /* 0x0006dc0001037983 */ /* 0x000f280000300800 */
[----:B--2---:R0:W-:Y:S02]  /*f180*/  STS.128 [R2+UR4], R8 ;  /* 0x0000000802007988 */ /* 0x0041e40008000c04 */
[----:B0-----:R-:W-:Y:S02]  /*f190*/  PRMT R8, R171, 0x3340, R169 ;  /* 0x00003340ab087816 */ /* 0x001fe400000000a9 */
[----:B------:R-:W-:Y:S02]  /*f1a0*/  PRMT R9, R163, 0x3340, R161 ;  /* 0x00003340a3097816 */ /* 0x000fe400000000a1 */
[----:B------:R-:W-:-:S02]  /*f1b0*/  PRMT R10, R155, 0x3340, R153 ;  /* 0x000033409b0a7816 */ /* 0x000fc40000000099 */
[----:B------:R-:W-:Y:S02]  /*f1c0*/  PRMT R11, R19, 0x3340, R17 ;  /* 0x00003340130b7816 */ /* 0x000fe40000000011 */
[----:B------:R-:W-:Y:S02]  /*f1d0*/  PRMT R8, R173, 0x5410, R8 ;  /* 0x00005410ad087816 */ /* 0x000fe40000000008 */
[----:B------:R-:W-:Y:S02]  /*f1e0*/  PRMT R9, R165, 0x5410, R9 ;  /* 0x00005410a5097816 */ /* 0x000fe40000000009 */
[----:B------:R-:W-:Y:S02]  /*f1f0*/  PRMT R10, R157, 0x5410, R10 ;  /* 0x000054109d0a7816 */ /* 0x000fe4000000000a */
[----:B------:R-:W-:-:S05]  /*f200*/  PRMT R11, R21, 0x5410, R11 ;  /* 0x00005410150b7816 */ /* 0x000fca000000000b */
[----:B------:R0:W-:Y:S04]  /*f210*/  STS.128 [R2+UR4+0x4000], R8 ;  /* 0x0040000802007988 */ /* 0x0001e80008000c04 */
[----:B0-----:R-:W2:Y:S04]  /*f220*/  LDL.LU R2, [R1+0x6b0] ;  /* 0x0006b00001027983 */ /* 0x001ea80000300800 */
[----:B------:R-:W2:Y:S01]  /*f230*/  LDL R10, [R1+0x818] ;  /* 0x00081800010a7983 */ /* 0x000ea20000100800 */
[----:B------:R-:W-:-:S03]  /*f240*/  PRMT R206, RZ, 0x7610, R206 ;  /* 0x00007610ffce7816 */ /* 0x000fc600000000ce */
[----:B------:R-:W2:Y:S01]  /*f250*/  LDL R30, [R1+0x814] ;  /* 0x00081400011e7983 */ /* 0x000ea20000100800 */
[----:B------:R-:W-:-:S03]  /*f260*/  PRMT R205, RZ, 0x7610, R205 ;  /* 0x00007610ffcd7816 */ /* 0x000fc600000000cd */
[----:B------:R-:W2:Y:S04]  /*f270*/  LDL R9, [R1+0x804] ;  /* 0x0008040001097983 */ /* 0x000ea80000100800 */
[----:B------:R-:W2:Y:S01]  /*f280*/  LDL R5, [R1+0x808] ;  /* 0x0008080001057983 */ /* 0x000ea20000100800 */
[----:B------:R-:W-:Y:S02]  /*f290*/  PRMT R204, RZ, 0x7610, R204 ;  /* 0x00007610ffcc7816 */ /* 0x000fe400000000cc */
[----:B------:R-:W-:Y:S01]  /*f2a0*/  PRMT R203, RZ, 0x7610, R203 ;  /* 0x00007610ffcb7816 */ /* 0x000fe200000000cb */
[----:B------:R-:W2:Y:S04]  /*f2b0*/  LDL R11, [R1+0x7e4] ;  /* 0x0007e400010b7983 */ /* 0x000ea80000100800 */
[----:B------:R-:W2:Y:S01]  /*f2c0*/  LDL R8, [R1+0x7e8] ;  /* 0x0007e80001087983 */ /* 0x000ea20000100800 */
[----:B-1----:R-:W-:-:S05]  /*f2d0*/  @!P0 IMAD.MOV.U32 R7, RZ, RZ, R32 ;  /* 0x000000ffff078224 */ /* 0x002fca00078e0020 */
[----:B---3--:R4:W3:Y:S02]  /*f2e0*/  @!P0 LDG.E.U8 R206, desc[UR6][R6.64] ;  /* 0x0000000606ce8981 */ /* 0x0088e4000c1e1100 */
[----:B----4-:R-:W-:Y:S02]  /*f2f0*/  @!P0 IMAD.MOV.U32 R6, RZ, RZ, R36 ;  /* 0x000000ffff068224 */ /* 0x010fe400078e0024 */
[----:B------:R-:W-:-:S05]  /*f300*/  @!P0 IMAD.MOV.U32 R7, RZ, RZ, R37 ;  /* 0x000000ffff078224 */ /* 0x000fca00078e0025 */
[----:B------:R0:W4:Y:S02]  /*f310*/  @!P0 LDG.E.U8 R205, desc[UR6][R6.64] ;  /* 0x0000000606cd8981 */ /* 0x000124000c1e1100 */
[----:B0-----:R-:W-:Y:S02]  /*f320*/  @!P0 IMAD.MOV.U32 R6, RZ, RZ, R12 ;  /* 0x000000ffff068224 */ /* 0x001fe400078e000c */
[----:B------:R-:W-:Y:S01]  /*f330*/  @!P0 IMAD.MOV.U32 R7, RZ, RZ, R28 ;  /* 0x000000ffff078224 */ /* 0x000fe200078e001c */
[----:B------:R-:W3:Y:S04]  /*f340*/  LDL R12, [R1+0x7f8] ;  /* 0x0007f800010c7983 */ /* 0x000ee80000100800 */
[----:B------:R-:W4:Y:S04]  /*f350*/  LDL R28, [R1+0x7f4] ;  /* 0x0007f400011c7983 */ /* 0x000f280000100800 */
[----:B------:R0:W4:Y:S02]  /*f360*/  @!P0 LDG.E.U8 R204, desc[UR6][R6.64] ;  /* 0x0000000606cc8981 */ /* 0x000124000c1e1100 */
[----:B0-----:R-:W-:-:S02]  /*f370*/  @!P0 IMAD.MOV.U32 R6, RZ, RZ, R33 ;  /* 0x000000ffff068224 */ /* 0x001fc400078e0021 */
[----:B------:R-:W-:-:S05]  /*f380*/  @!P0 IMAD.MOV.U32 R7, RZ, RZ, R34 ;  /* 0x000000ffff078224 */ /* 0x000fca00078e0022 */
[----:B------:R2:W4:Y:S02]  /*f390*/  @!P0 LDG.E.U8 R203, desc[UR6][R6.64] ;  /* 0x0000000606cb8981 */ /* 0x000524000c1e1100 */
[----:B--2---:R-:W-:Y:S02]  /*f3a0*/  @!P0 IMAD.MOV.U32 R6, RZ, RZ, R10 ;  /* 0x000000ffff068224 */ /* 0x004fe400078e000a */
[----:B------:R-:W2:Y:S01]  /*f3b0*/  LDL R10, [R1+0x7d8] ;  /* 0x0007d800010a7983 */ /* 0x000ea20000100800 */
[----:B------:R-:W-:Y:S01]  /*f3c0*/  PRMT R202, RZ, 0x7610, R202 ;  /* 0x00007610ffca7816 */ /* 0x000fe200000000ca */
[----:B------:R-:W-:Y:S02]  /*f3d0*/  @!P0 IMAD.MOV.U32 R7, RZ, RZ, R30 ;  /* 0x000000ffff078224 */ /* 0x000fe400078e001e */
[----:B------:R-:W2:Y:S01]  /*f3e0*/  LDL R30, [R1+0x7d4] ;  /* 0x0007d400011e7983 */ /* 0x000ea20000100800 */
[----:B------:R-:W-:-:S03]  /*f3f0*/  PRMT R201, RZ, 0x7610, R201 ;  /* 0x00007610ffc97816 */ /* 0x000fc600000000c9 */
[----:B------:R0:W2:Y:S01]  /*f400*/  @!P0 LDG.E.U8 R202, desc[UR6][R6.64] ;  /* 0x0000000606ca8981 */ /* 0x0000a2000c1e1100 */
[----:B------:R-:W-:Y:S01]  /*f410*/  PRMT R200, RZ, 0x7610, R200 ;  /* 0x00007610ffc87816 */ /* 0x000fe200000000c8 */
[----:B0-----:R-:W-:Y:S02]  /*f420*/  @!P0 IMAD.MOV.U32 R6, RZ, RZ, R5 ;  /* 0x000000ffff068224 */ /* 0x001fe400078e0005 */
[----:B------:R-:W-:Y:S01]  /*f430*/  @!P0 IMAD.MOV.U32 R7, RZ, RZ, R9 ;  /* 0x000000ffff078224 */ /* 0x000fe200078e0009 */
[----:B------:R-:W2:Y:S04]  /*f440*/  LDL R5, [R1+0x7c8] ;  /* 0x0007c80001057983 */ /* 0x000ea80000100800 */
[----:B------:R-:W2:Y:S04]  /*f450*/  LDL R9, [R1+0x7c4] ;  /* 0x0007c40001097983 */ /* 0x000ea80000100800 */
[----:B------:R3:W2:Y:S01]  /*f460*/  @!P0 LDG.E.U8 R201, desc[UR6][R6.64] ;  /* 0x0000000606c98981 */ /* 0x0006a2000c1e1100 */
[----:B------:R-:W-:Y:S01]  /*f470*/  PRMT R199, RZ, 0x7610, R199 ;  /* 0x00007610ffc77816 */ /* 0x000fe200000000c7 */
[----:B---3--:R-:W-:-:S02]  /*f480*/  @!P0 IMAD.MOV.U32 R6, RZ, RZ, R12 ;  /* 0x000000ffff068224 */ /* 0x008fc400078e000c */
[----:B------:R-:W3:Y:S01]  /*f490*/  LDL R12, [R1+0x7b8] ;  /* 0x0007b800010c7983 */ /* 0x000ee20000100800 */
[----:B----4-:R-:W-:-:S03]  /*f4a0*/  @!P0 IMAD.MOV.U32 R7, RZ, RZ, R28 ;  /* 0x000000ffff078224 */ /* 0x010fc600078e001c */
[----:B------:R-:W4:Y:S04]  /*f4b0*/  LDL R28, [R1+0x7b4] ;  /* 0x0007b400011c7983 */ /* 0x000f280000100800 */
[----:B------:R0:W4:Y:S02]  /*f4c0*/  @!P0 LDG.E.U8 R200, desc[UR6][R6.64] ;  /* 0x0000000606c88981 */ /* 0x000124000c1e1100 */
[----:B0-----:R-:W-:Y:S02]  /*f4d0*/  @!P0 IMAD.MOV.U32 R6, RZ, RZ, R8 ;  /* 0x000000ffff068224 */ /* 0x001fe400078e0008 */
[----:B------:R-:W-:Y:S01]  /*f4e0*/  @!P0 IMAD.MOV.U32 R7, RZ, RZ, R11 ;  /* 0x000000ffff078224 */ /* 0x000fe200078e000b */
[----:B------:R-:W4:Y:S04]  /*f4f0*/  LDL R8, [R1+0x7a8] ;  /* 0x0007a80001087983 */ /* 0x000f280000100800 */
[----:B------:R-:W4:Y:S04]  /*f500*/  LDL R11, [R1+0x7a4] ;  /* 0x0007a400010b7983 */ /* 0x000f280000100800 */
[----:B------:R2:W4:Y:S02]  /*f510*/  @!P0 LDG.E.U8 R199, desc[UR6][R6.64] ;  /* 0x0000000606c78981 */ /* 0x000524000c1e1100 */
[----:B--2---:R-:W-:-:S02]  /*f520*/  @!P0 IMAD.MOV.U32 R6, RZ, RZ, R10 ;  /* 0x000000ffff068224 */ /* 0x004fc400078e000a */
        /* <DEDUP_REMOVED lines=8> */
[----:B------:R-:W2:Y:S01]  /*f5b0*/  LDL R5, [R1+0x788] ;  /* 0x0007880001057983 */ /* 0x000ea20000100800 */
[----:B------:R-:W-:-:S03]  /*f5c0*/  @!P0 IMAD.MOV.U32 R7, RZ, RZ, R9 ;  /* 0x000000ffff078224 */ /* 0x000fc600078e0009 */
[----:B------:R-:W2:Y:S04]  /*f5d0*/  LDL R9, [R1+0x784] ;  /* 0x0007840001097983 */ /* 0x000ea80000100800 */
[----:B------:R3:W2:Y:S01]  /*f5e0*/  @!P0 LDG.E.U8 R197, desc[UR6][R6.64] ;  /* 0x0000000606c58981 */ /* 0x0006a2000c1e1100 */
[----:B------:R-:W-:Y:S01]  /*f5f0*/  PRMT R195, RZ, 0x7610, R195 ;  /* 0x00007610ffc37816 */ /* 0x000fe200000000c3 */
[----:B---3--:R-:W-:Y:S02]  /*f600*/  @!P0 IMAD.MOV.U32 R6, RZ, RZ, R12 ;  /* 0x000000ffff068224 */ /* 0x008fe400078e000c */
[----:B------:R-:W3:Y:S01]  /*f610*/  LDL R12, [R1+0x778] ;  /* 0x00077800010c7983 */ /* 0x000ee20000100800 */
[----:B----4-:R-:W-:-:S03]  /*f620*/  @!P0 IMAD.MOV.U32 R7, RZ, RZ, R28 ;  /* 0x000000ffff078224 */ /* 0x010fc600078e001c */
[----:B------:R-:W4:Y:S04]  /*f630*/  LDL R28, [R1+0x774] ;  /* 0x00077400011c7983 */ /* 0x000f280000100800 */
[----:B------:R0:W4:Y:S02]  /*f640*/  @!P0 LDG.E.U8 R196, desc[UR6][R6.64] ;  /* 0x0000000606c48981 */ /* 0x000124000c1e1100 */
[----:B0-----:R-:W-:Y:S02]  /*f650*/  @!P0 IMAD.MOV.U32 R6, RZ, RZ, R8 ;  /* 0x000000ffff068224 */ /* 0x001fe400078e0008 */
[----:B------:R-:W4:Y:S01]  /*f660*/  LDL R8, [R1+0x768] ;  /* 0x0007680001087983 */ /* 0x000f220000100800 */
[----:B------:R-:W-:-:S03]  /*f670*/  @!P0 IMAD.MOV.U32 R7, RZ, RZ, R11 ;  /* 0x000000ffff078224 */ /* 0x000fc600078e000b */
[----:B------:R-:W4:Y:S04]  /*f680*/  LDL R11, [R1+0x764] ;  /* 0x00076400010b7983 */ /* 0x000f280000100800 */
[----:B------:R2:W4:Y:S02]  /*f690*/  @!P0 LDG.E.U8 R195, desc[UR6][R6.64] ;  /* 0x0000000606c38981 */ /* 0x000524000c1e1100 */
[----:B--2---:R-:W-:Y:S02]  /*f6a0*/  @!P0 IMAD.MOV.U32 R6, RZ, RZ, R10 ;  /* 0x000000ffff068224 */ /* 0x004fe400078e000a */
[----:B------:R-:W2:Y:S01]  /*f6b0*/  LDL R10, [R1+0x758] ;  /* 0x00075800010a7983 */ /* 0x000ea20000100800 */
[----:B------:R-:W-:Y:S01]  /*f6c0*/  PRMT R194, RZ, 0x7610, R194 ;  /* 0x00007610ffc27816 */ /* 0x000fe200000000c2 */
[----:B------:R-:W-:-:S02]  /*f6d0*/  @!P0 IMAD.MOV.U32 R7, RZ, RZ, R30 ;  /* 0x000000ffff078224 */ /* 0x000fc400078e001e */
        /* <DEDUP_REMOVED lines=48> */
[----:B------:R-:W2:Y:S01]  /*f9e0*/  LDL.LU R34, [R1+0x6d4] ;  /* 0x0006d40001227983 */ /* 0x000ea20000300800 */
[----:B------:R-:W-:-:S03]  /*f9f0*/  PRMT R185, RZ, 0x7610, R185 ;  /* 0x00007610ffb97816 */ /* 0x000fc600000000b9 */
[----:B------:R0:W2:Y:S01]  /*fa00*/  @!P0 LDG.E.U8 R186, desc[UR6][R6.64] ;  /* 0x0000000606ba8981 */ /* 0x0000a2000c1e1100 */
[----:B------:R-:W-:Y:S01]  /*fa10*/  PRMT R184, RZ, 0x7610, R184 ;  /* 0x00007610ffb87816 */ /* 0x000fe200000000b8 */
[----:B0-----:R-:W-:Y:S02]  /*fa20*/  @!P0 IMAD.MOV.U32 R6, RZ, RZ, R5 ;  /* 0x000000ffff068224 */ /* 0x001fe400078e0005 */
[----:B------:R-:W2:Y:S01]  /*fa30*/  LDL R5, [R1+0x6c8] ;  /* 0x0006c80001057983 */ /* 0x000ea20000100800 */
[----:B------:R-:W-:-:S03]  /*fa40*/  @!P0 IMAD.MOV.U32 R7, RZ, RZ, R9 ;  /* 0x000000ffff078224 */ /* 0x000fc600078e0009 */
[----:B------:R-:W2:Y:S04]  /*fa50*/  LDL.LU R30, [R1+0x6c4] ;  /* 0x0006c400011e7983 */ /* 0x000ea80000300800 */
[----:B------:R3:W2:Y:S01]  /*fa60*/  @!P0 LDG.E.U8 R185, desc[UR6][R6.64] ;  /* 0x0000000606b98981 */ /* 0x0006a2000c1e1100 */
[----:B------:R-:W-:-:S03]  /*fa70*/  PRMT R183, RZ, 0x7610, R183 ;  /* 0x00007610ffb77816 */ /* 0x000fc600000000b7 */
[----:B------:R-:W2:Y:S01]  /*fa80*/  LDL.LU R9, [R1+0x6b4] ;  /* 0x0006b40001097983 */ /* 0x000ea20000300800 */
[----:B---3--:R-:W-:-:S03]  /*fa90*/  @!P0 IMAD.MOV.U32 R6, RZ, RZ, R12 ;  /* 0x000000ffff068224 */ /* 0x008fc600078e000c */
[----:B------:R-:W3:Y:S01]  /*faa0*/  LDL.LU R12, [R1+0x6a4] ;  /* 0x0006a400010c7983 */ /* 0x000ee20000300800 */
[----:B----4-:R-:W-:-:S05]  /*fab0*/  @!P0 IMAD.MOV.U32 R7, RZ, RZ, R28 ;  /* 0x000000ffff078224 */ /* 0x010fca00078e001c */
[----:B------:R0:W4:Y:S02]  /*fac0*/  @!P0 LDG.E.U8 R184, desc[UR6][R6.64] ;  /* 0x0000000606b88981 */ /* 0x000124000c1e1100 */
[----:B0-----:R-:W-:Y:S02]  /*fad0*/  @!P0 IMAD.MOV.U32 R6, RZ, RZ, R8 ;  /* 0x000000ffff068224 */ /* 0x001fe400078e0008 */
[----:B------:R-:W4:Y:S01]  /*fae0*/  LDL.LU R8, [R1+0x694] ;  /* 0x0006940001087983 */ /* 0x000f220000300800 */
[----:B------:R-:W-:-:S03]  /*faf0*/  @!P0 IMAD.MOV.U32 R7, RZ, RZ, R11 ;  /* 0x000000ffff078224 */ /* 0x000fc600078e000b */
[----:B------:R-:W4:Y:S04]  /*fb00*/  LDL.LU R37, [R1+0x6a8] ;  /* 0x0006a80001257983 */ /* 0x000f280000300800 */
[----:B------:R2:W4:Y:S01]  /*fb10*/  @!P0 LDG.E.U8 R183, desc[UR6][R6.64] ;  /* 0x0000000606b78981 */ /* 0x000522000c1e1100 */
[----:B------:R-:W-:Y:S02]  /*fb20*/  IMAD.MOV.U32 R11, RZ, RZ, R27 ;  /* 0x000000ffff0b7224 */ /* 0x000fe400078e001b */
[----:B--2---:R-:W-:Y:S02]  /*fb30*/  @!P0 IMAD.MOV.U32 R6, RZ, RZ, R10 ;  /* 0x000000ffff068224 */ /* 0x004fe400078e000a */
[----:B------:R-:W2:Y:S04]  /*fb40*/  LDL.LU R10, [R1+0x688] ;  /* 0x00068800010a7983 */ /* 0x000ea80000300800 */
[----:B------:R-:W2:Y:S04]  /*fb50*/  LDL.LU R36, [R1+0x698] ;  /* 0x0006980001247983 */ /* 0x000ea80000300800 */
[----:B------:R-:W2:Y:S04]  /*fb60*/  LDL.LU R33, [R1+0x678] ;  /* 0x0006780001217983 */ /* 0x000ea80000300800 */
[----:B------:R-:W2:Y:S04]  /*fb70*/  LDL.LU R28, [R1+0x674] ;  /* 0x00067400011c7983 */ /* 0x000ea80000300800 */
[----:B------:R-:W2:Y:S01]  /*fb80*/  LDL.LU R27, [R1+0x684] ;  /* 0x00068400011b7983 */ /* 0x000ea20000300800 */
[----:B------:R-:W-:Y:S01]  /*fb90*/  PRMT R182, RZ, 0x7610, R182 ;  /* 0x00007610ffb67816 */ /* 0x000fe200000000b6 */
[----:B------:R-:W-:Y:S01]  /*fba0*/  @!P0 IMAD.MOV.U32 R7, RZ, RZ, R34 ;  /* 0x000000ffff078224 */ /* 0x000fe200078e0022 */
[----:B------:R-:W-:-:S04]  /*fbb0*/  PRMT R181, RZ, 0x7610, R181 ;  /* 0x00007610ffb57816 */ /* 0x000fc800000000b5 */
[----:B------:R0:W2:Y:S01]  /*fbc0*/  @!P0 LDG.E.U8 R182, desc[UR6][R6.64] ;  /* 0x0000000606b68981 */ /* 0x0000a2000c1e1100 */
[----:B------:R-:W-:Y:S01]  /*fbd0*/  PRMT R180, RZ, 0x7610, R180 ;  /* 0x00007610ffb47816 */ /* 0x000fe200000000b4 */
[----:B0-----:R-:W-:Y:S02]  /*fbe0*/  @!P0 IMAD.MOV.U32 R6, RZ, RZ, R5 ;  /* 0x000000ffff068224 */ /* 0x001fe400078e0005 */
[----:B------:R-:W-:Y:S01]  /*fbf0*/  @!P0 IMAD.MOV.U32 R7, RZ, RZ, R30 ;  /* 0x000000ffff078224 */ /* 0x000fe200078e001e */
[----:B------:R-:W-:Y:S01]  /*fc00*/  PRMT R179, RZ, 0x7610, R179 ;  /* 0x00007610ffb37816 */ /* 0x000fe200000000b3 */
[----:B------:R-:W2:Y:S04]  /*fc10*/  LDL.LU R5, [R1+0x664] ;  /* 0x0006640001057983 */ /* 0x000ea80000300800 */
[----:B------:R0:W2:Y:S01]  /*fc20*/  @!P0 LDG.E.U8 R181, desc[UR6][R6.64] ;  /* 0x0000000606b58981 */ /* 0x0000a2000c1e1100 */
[----:B------:R-:W-:-:S02]  /*fc30*/  PRMT R178, RZ, 0x7610, R178 ;  /* 0x00007610ffb27816 */ /* 0x000fc400000000b2 */
[----:B------:R-:W-:Y:S01]  /*fc40*/  PRMT R177, RZ, 0x7610, R177 ;  /* 0x00007610ffb17816 */ /* 0x000fe200000000b1 */
[----:B------:R-:W2:Y:S01]  /*fc50*/  LDL.LU R144, [R1+0x658] ;  /* 0x0006580001907983 */ /* 0x000ea20000300800 */
[----:B0-----:R-:W-:Y:S02]  /*fc60*/  @!P0 IMAD.MOV.U32 R6, RZ, RZ, R4 ;  /* 0x000000ffff068224 */ /* 0x001fe400078e0004 */
[----:B------:R-:W-:-:S05]  /*fc70*/  @!P0 IMAD.MOV.U32 R7, RZ, RZ, R9 ;  /* 0x000000ffff078224 */ /* 0x000fca00078e0009 */
[----:B------:R3:W2:Y:S01]  /*fc80*/  @!P0 LDG.E.U8 R180, desc[UR6][R6.64] ;  /* 0x0000000606b48981 */ /* 0x0006a2000c1e1100 */
[----:B------:R-:W-:-:S03]  /*fc90*/  PRMT R176, RZ, 0x7610, R176 ;  /* 0x00007610ffb07816 */ /* 0x000fc600000000b0 */
[----:B------:R0:W-:Y:S04]  /*fca0*/  STL [R1+0x1260], R4 ;  /* 0x0012600401007387 */ /* 0x0001e80000100800 */
[----:B0-----:R-:W2:Y:S01]  /*fcb0*/  LDL.LU R4, [R1+0x6c0] ;  /* 0x0006c00001047983 */ /* 0x001ea20000300800 */
[----:B---3--:R-:W-:Y:S02]  /*fcc0*/  @!P0 IMAD.MOV.U32 R7, RZ, RZ, R12 ;  /* 0x000000ffff078224 */ /* 0x008fe400078e000c */
[----:B----4-:R-:W-:-:S05]  /*fcd0*/  @!P0 IMAD.MOV.U32 R6, RZ, RZ, R37 ;  /* 0x000000ffff068224 */ /* 0x010fca00078e0025 */
[----:B------:R0:W3:Y:S02]  /*fce0*/  @!P0 LDG.E.U8 R179, desc[UR6][R6.64] ;  /* 0x0000000606b38981 */ /* 0x0000e4000c1e1100 */
[----:B0-----:R-:W-:Y:S02]  /*fcf0*/  @!P0 IMAD.MOV.U32 R7, RZ, RZ, R8 ;  /* 0x000000ffff078224 */ /* 0x001fe400078e0008 */
[----:B--2---:R-:W-:-:S05]  /*fd00*/  @!P0 IMAD.MOV.U32 R6, RZ, RZ, R36 ;  /* 0x000000ffff068224 */ /* 0x004fca00078e0024 */
[----:B------:R0:W2:Y:S02]  /*fd10*/  @!P0 LDG.E.U8 R178, desc[UR6][R6.64] ;  /* 0x0000000606b28981 */ /* 0x0000a4000c1e1100 */
[----:B0-----:R-:W-:Y:S02]  /*fd20*/  @!P0 IMAD.MOV.U32 R6, RZ, RZ, R10 ;  /* 0x000000ffff068224 */ /* 0x001fe400078e000a */
[----:B------:R-:W-:-:S05]  /*fd30*/  @!P0 IMAD.MOV.U32 R7, RZ, RZ, R27 ;  /* 0x000000ffff078224 */ /* 0x000fca00078e001b */
[----:B------:R0:W4:Y:S02]  /*fd40*/  @!P0 LDG.E.U8 R177, desc[UR6][R6.64] ;  /* 0x0000000606b18981 */ /* 0x000124000c1e1100 */
[----:B0-----:R-:W-:Y:S02]  /*fd50*/  @!P0 IMAD.MOV.U32 R6, RZ, RZ, R33 ;  /* 0x000000ffff068224 */ /* 0x001fe400078e0021 */
[----:B------:R-:W-:-:S05]  /*fd60*/  @!P0 IMAD.MOV.U32 R7, RZ, RZ, R28 ;  /* 0x000000ffff078224 */ /* 0x000fca00078e001c */
[----:B------:R0:W4:Y:S04]  /*fd70*/  @!P0 LDG.E.U8 R176, desc[UR6][R6.64] ;  /* 0x0000000606b08981 */ /* 0x000128000c1e1100 */
[----:B------:R-:W0:Y:S01]  /*fd80*/  LDL R7, [R1+0x668] ;  /* 0x0006680001077983 */ /* 0x000e220000100800 */
[----:B------:R-:W-:Y:S01]  /*fd90*/  PRMT R175, RZ, 0x7610, R175 ;  /* 0x00007610ffaf7816 */ /* 0x000fe200000000af */
[----:B0-----:R-:W-:Y:S02]  /*fda0*/  @!P0 IMAD.MOV.U32 R6, RZ, RZ, R7 ;  /* 0x000000ffff068224 */ /* 0x001fe400078e0007 */
[----:B------:R-:W-:-:S05]  /*fdb0*/  @!P0 IMAD.MOV.U32 R7, RZ, RZ, R5 ;  /* 0x000000ffff078224 */ /* 0x000fca00078e0005 */
[----:B------:R0:W4:Y:S04]  /*fdc0*/  @!P0 LDG.E.U8 R175, desc[UR6][R6.64] ;  /* 0x0000000606af8981 */ /* 0x000128000c1e1100 */
[----:B------:R-:W3:Y:S01]  /*fdd0*/  LDL R7, [R1+0x654] ;  /* 0x0006540001077983 */ /* 0x000ee20000100800 */
[----:B0-----:R-:W-:-:S03]  /*fde0*/  @!P0 IMAD.MOV.U32 R6, RZ, RZ, R144 ;  /* 0x000000ffff068224 */ /* 0x001fc600078e0090 */
[----:B------:R0:W-:Y:S04]  /*fdf0*/  STL.64 [R1+0x14c8], R150 ;  /* 0x0014c89601007387 */ /* 0x0001e80000100a00 */
[----:B------:R1:W-:Y:S04]  /*fe00*/  STL.64 [R1+0x14c0], R148 ;  /* 0x0014c09401007387 */ /* 0x0003e80000100a00 */
[----:B------:R2:W-:Y:S04]  /*fe10*/  STL.64 [R1+0x14b8], R146 ;  /* 0x0014b89201007387 */ /* 0x0005e80000100a00 */
[----:B------:R2:W-:Y:S01]  /*fe20*/  STL.64 [R1+0x14b0], R144 ;  /* 0x0014b09001007387 */ /* 0x0005e20000100a00 */
[----:B0-----:R-:W-:-:S02]  /*fe30*/  IMAD.MOV.U32 R151, RZ, RZ, R36 ;  /* 0x000000ffff977224 */ /* 0x001fc400078e0024 */
[----:B-1----:R-:W-:Y:S02]  /*fe40*/  IMAD.MOV.U32 R149, RZ, RZ, R37 ;  /* 0x000000ffff957224 */ /* 0x002fe400078e0025 */
[----:B------:R-:W-:Y:S02]  /*fe50*/  IMAD.MOV.U32 R148, RZ, RZ, R34 ;  /* 0x000000ffff947224 */ /* 0x000fe400078e0022 */
[----:B--2---:R-:W-:Y:S02]  /*fe60*/  IMAD.MOV.U32 R147, RZ, RZ, R35 ;  /* 0x000000ffff937224 */ /* 0x004fe400078e0023 */
[----:B------:R-:W-:Y:S02]  /*fe70*/  IMAD.MOV.U32 R144, RZ, RZ, R39 ;  /* 0x000000ffff907224 */ /* 0x000fe400078e0027 */
[----:B------:R-:W2:Y:S01]  /*fe80*/  LDL.LU R39, [R1+0x1728] ;  /* 0x0017280001277983 */ /* 0x000ea20000300800 */
[----:B------:R-:W-:-:S03]  /*fe90*/  IMAD.MOV.U32 R146, RZ, RZ, R32 ;  /* 0x000000ffff927224 */ /* 0x000fc600078e0020 */
[----:B------:R-:W4:Y:S04]  /*fea0*/  LDL.LU R36, [R1+0x1724] ;  /* 0x0017240001247983 */ /* 0x000f280000300800 */
[----:B------:R-:W4:Y:S04]  /*feb0*/  LDL.LU R37, [R1+0x1720] ;  /* 0x0017200001257983 */ /* 0x000f280000300800 */
[----:B------:R-:W3:Y:S04]  /*fec0*/  LDL.LU R34, [R1+0x171c] ;  /* 0x00171c0001227983 */ /* 0x000ee80000300800 */
[----:B------:R-:W3:Y:S04]  /*fed0*/  LDL.LU R35, [R1+0x1718] ;  /* 0x0017180001237983 */ /* 0x000ee80000300800 */
[----:B------:R-:W3:Y:S04]  /*fee0*/  LDL.LU R32, [R1+0x1714] ;  /* 0x0017140001207983 */ /* 0x000ee80000300800 */
[----:B------:R0:W-:Y:S04]  /*fef0*/  STL.64 [R1+0x14a8], R142 ;  /* 0x0014a88e01007387 */ /* 0x0001e80000100a00 */
[----:B------:R1:W-:Y:S01]  /*ff00*/  STL.64 [R1+0x14a0], R140 ;  /* 0x0014a08c01007387 */ /* 0x0003e20000100a00 */
[----:B------:R-:W-:-:S03]  /*ff10*/  IMAD.MOV.U32 R150, RZ, RZ, R30 ;  /* 0x000000ffff967224 */ /* 0x000fc600078e001e */
[----:B------:R-:W-:Y:S04]  /*ff20*/  STL.64 [R1+0x1498], R138 ;  /* 0x0014988a01007387 */ /* 0x000fe80000100a00 */
[----:B------:R1:W-:Y:S01]  /*ff30*/  STL.64 [R1+0x1490], R136 ;  /* 0x0014908801007387 */ /* 0x0003e20000100a00 */
[----:B0-----:R-:W-:Y:S02]  /*ff40*/  IMAD.MOV.U32 R142, RZ, RZ, R31 ;  /* 0x000000ffff8e7224 */ /* 0x001fe400078e001f */
[----:B------:R-:W-:Y:S02]  /*ff50*/  IMAD.MOV.U32 R145, RZ, RZ, R29 ;  /* 0x000000ffff917224 */ /* 0x000fe400078e001d */
[----:B-1----:R-:W-:Y:S02]  /*ff60*/  IMAD.MOV.U32 R141, RZ, RZ, R28 ;  /* 0x000000ffff8d7224 */ /* 0x002fe400078e001c */
[----:B------:R-:W-:Y:S01]  /*ff70*/  IMAD.MOV.U32 R143, RZ, RZ, R26 ;  /* 0x000000ffff8f7224 */ /* 0x000fe200078e001a */
[----:B------:R-:W3:Y:S01]  /*ff80*/  LDL.LU R137, [R1+0xc38] ;  /* 0x000c380001897983 */ /* 0x000ee20000300800 */
[----:B------:R-:W-:-:S03]  /*ff90*/  IMAD.MOV.U32 R136, RZ, RZ, R33 ;  /* 0x000000ffff887224 */ /* 0x000fc600078e0021 */
[----:B------:R-:W3:Y:S04]  /*ffa0*/  LDL.LU R33, [R1+0x1710] ;  /* 0x0017100001217983 */ /* 0x000ee80000300800 */
[----:B------:R-:W3:Y:S01]  /*ffb0*/  LDL.LU R30, [R1+0x170c] ;  /* 0x00170c00011e7983 */ /* 0x000ee20000300800 */
[----:B------:R-:W-:-:S03]  /*ffc0*/  IMAD.MOV.U32 R139, RZ, RZ, R27 ;  /* 0x000000ffff8b7224 */ /* 0x000fc600078e001b */
[----:B------:R-:W3:Y:S01]  /*ffd0*/  LDL.LU R31, [R1+0x1708] ;  /* 0x00170800011f7983 */ /* 0x000ee20000300800 */
[----:B------:R-:W-:-:S03]  /*ffe0*/  IMAD.MOV.U32 R138, RZ, RZ, R24 ;  /* 0x000000ffff8a7224 */ /* 0x000fc600078e0018 */
[----:B------:R-:W3:Y:S01]  /*fff0*/  LDL.LU R28, [R1+0x1704] ;  /* 0x00170400011c7983 */ /* 0x000ee20000300800 */
[----:B------:R-:W-:-:S03]  /*10000*/  IMAD.MOV.U32 R140, RZ, RZ, R25 ;  /* 0x000000ffff8c7224 */ /* 0x000fc600078e0019 */
[----:B------:R-:W3:Y:S04]  /*10010*/  LDL.LU R29, [R1+0x1700] ;  /* 0x00170000011d7983 */ /* 0x000ee80000300800 */
[----:B------:R-:W3:Y:S04]  /*10020*/  LDL.LU R26, [R1+0x16fc] ;  /* 0x0016fc00011a7983 */ /* 0x000ee80000300800 */
[----:B------:R-:W3:Y:S04]  /*10030*/  LDL.LU R27, [R1+0x16f8] ;  /* 0x0016f800011b7983 */ /* 0x000ee80000300800 */
[----:B------:R-:W3:Y:S04]  /*10040*/  LDL.LU R24, [R1+0x16f4] ;  /* 0x0016f40001187983 */ /* 0x000ee80000300800 */
[----:B------:R-:W3:Y:S04]  /*10050*/  LDL.LU R25, [R1+0x16f0] ;  /* 0x0016f00001197983 */ /* 0x000ee80000300800 */
[----:B------:R0:W-:Y:S04]  /*10060*/  STL.64 [R1+0x1488], R134 ;  /* 0x0014888601007387 */ /* 0x0001e80000100a00 */
[----:B0-----:R-:W3:Y:S04]  /*10070*/  LDL R134, [R1+0x80c] ;  /* 0x00080c0001867983 */ /* 0x001ee80000100800 */
[----:B------:R-:W3:Y:S04]  /*10080*/  LDL R135, [R1+0x810] ;  /* 0x0008100001877983 */ /* 0x000ee80000100800 */
        /* <DEDUP_REMOVED lines=9> */
[----:B------:R-:W-:Y:S04]  /*10120*/  STL.64 [R1+0x1468], R126 ;  /* 0x0014687e01007387 */ /* 0x000fe80000100a00 */
        /* <DEDUP_REMOVED lines=43> */
[----:B--2---:R-:W-:Y:S04]  /*103e0*/  STL.64 [R1+0x1308], R38 ;  /* 0x0013082601007387 */ /* 0x004fe80000100a00 */
[----:B----4-:R-:W-:Y:S04]  /*103f0*/  STL.64 [R1+0x1300], R36 ;  /* 0x0013002401007387 */ /* 0x010fe80000100a00 */
[----:B---3--:R-:W-:Y:S04]  /*10400*/  STL.64 [R1+0x12f8], R34 ;  /* 0x0012f82201007387 */ /* 0x008fe80000100a00 */
[----:B------:R-:W-:Y:S04]  /*10410*/  STL.64 [R1+0x12f0], R32 ;  /* 0x0012f02001007387 */ /* 0x000fe80000100a00 */
[----:B------:R-:W-:Y:S04]  /*10420*/  STL.64 [R1+0x12e8], R30 ;  /* 0x0012e81e01007387 */ /* 0x000fe80000100a00 */
[----:B------:R0:W-:Y:S04]  /*10430*/  STL.64 [R1+0x12e0], R28 ;  /* 0x0012e01c01007387 */ /* 0x0001e80000100a00 */
[----:B------:R1:W-:Y:S04]  /*10440*/  STL.64 [R1+0x12d8], R26 ;  /* 0x0012d81a01007387 */ /* 0x0003e80000100a00 */
[----:B------:R2:W-:Y:S04]  /*10450*/  STL.64 [R1+0x12d0], R24 ;  /* 0x0012d01801007387 */ /* 0x0005e80000100a00 */
[----:B0-----:R-:W3:Y:S04]  /*10460*/  LDL R29, [R1+0x7fc] ;  /* 0x0007fc00011d7983 */ /* 0x001ee80000100800 */
[----:B-1----:R-:W4:Y:S04]  /*10470*/  LDL R27, [R1+0x800] ;  /* 0x00080000011b7983 */ /* 0x002f280000100800 */
[----:B--2---:R-:W2:Y:S04]  /*10480*/  LDL R25, [R1+0x7f0] ;  /* 0x0007f00001197983 */ /* 0x004ea80000100800 */
[----:B------:R-:W2:Y:S01]  /*10490*/  LDL R26, [R1+0x7ec] ;  /* 0x0007ec00011a7983 */ /* 0x000ea20000100800 */
[----:B------:R-:W-:-:S02]  /*104a0*/  PRMT R174, RZ, 0x7610, R174 ;  /* 0x00007610ffae7816 */ /* 0x000fc400000000ae */
[----:B------:R-:W-:Y:S01]  /*104b0*/  PRMT R173, RZ, 0x7610, R173 ;  /* 0x00007610ffad7816 */ /* 0x000fe200000000ad */
[----:B------:R-:W2:Y:S04]  /*104c0*/  LDL R28, [R1+0x7dc] ;  /* 0x0007dc00011c7983 */ /* 0x000ea80000100800 */
[----:B------:R0:W2:Y:S01]  /*104d0*/  @!P0 LDG.E.U8 R174, desc[UR6][R6.64] ;  /* 0x0000000606ae8981 */ /* 0x0000a2000c1e1100 */
[----:B------:R-:W-:Y:S02]  /*104e0*/  PRMT R172, RZ, 0x7610, R172 ;  /* 0x00007610ffac7816 */ /* 0x000fe400000000ac */
[----:B------:R-:W-:Y:S01]  /*104f0*/  PRMT R171, RZ, 0x7610, R171 ;  /* 0x00007610ffab7816 */ /* 0x000fe200000000ab */
[----:B------:R-:W2:Y:S01]  /*10500*/  LDL R24, [R1+0x7e0] ;  /* 0x0007e00001187983 */ /* 0x000ea20000100800 */
[----:B------:R-:W-:-:S03]  /*10510*/  PRMT R170, RZ, 0x7610, R170 ;  /* 0x00007610ffaa7816 */ /* 0x000fc600000000aa */
[----:B------:R-:W2:Y:S04]  /*10520*/  LDL R31, [R1+0x7cc] ;  /* 0x0007cc00011f7983 */ /* 0x000ea80000100800 */
[----:B------:R-:W2:Y:S01]  /*10530*/  LDL R30, [R1+0x7d0] ;  /* 0x0007d000011e7983 */ /* 0x000ea20000100800 */
[----:B------:R-:W-:Y:S02]  /*10540*/  PRMT R169, RZ, 0x7610, R169 ;  /* 0x00007610ffa97816 */ /* 0x000fe400000000a9 */
[----:B------:R-:W-:Y:S01]  /*10550*/  PRMT R168, RZ, 0x7610, R168 ;  /* 0x00007610ffa87816 */ /* 0x000fe200000000a8 */
[----:B------:R-:W2:Y:S01]  /*10560*/  LDL R32, [R1+0x70c] ;  /* 0x00070c0001207983 */ /* 0x000ea20000100800 */
[----:B0-----:R-:W-:Y:S02]  /*10570*/  @!P0 IMAD.MOV.U32 R7, RZ, RZ, R128 ;  /* 0x000000ffff078224 */ /* 0x001fe400078e0080 */
[----:B------:R-:W-:-:S05]  /*10580*/  @!P0 IMAD.MOV.U32 R6, RZ, RZ, R129 ;  /* 0x000000ffff068224 */ /* 0x000fca00078e0081 */
[----:B------:R0:W2:Y:S02]  /*10590*/  @!P0 LDG.E.U8 R173, desc[UR6][R6.64] ;  /* 0x0000000606ad8981 */ /* 0x0000a4000c1e1100 */
        /* <DEDUP_REMOVED lines=9> */
[----:B---3--:R-:W-:Y:S02]  /*10630*/  @!P0 IMAD.MOV.U32 R7, RZ, RZ, R29 ;  /* 0x000000ffff078224 */ /* 0x008fe400078e001d */
[----:B------:R-:W3:Y:S01]  /*10640*/  LDL R29, [R1+0x7bc] ;  /* 0x0007bc00011d7983 */ /* 0x000ee20000100800 */
[----:B----4-:R-:W-:-:S03]  /*10650*/  @!P0 IMAD.MOV.U32 R6, RZ, RZ, R27 ;  /* 0x000000ffff068224 */ /* 0x010fc600078e001b */
[----:B------:R-:W4:Y:S04]  /*10660*/  LDL R27, [R1+0x7c0] ;  /* 0x0007c000011b7983 */ /* 0x000f280000100800 */
[----:B------:R2:W4:Y:S02]  /*10670*/  @!P0 LDG.E.U8 R169, desc[UR6][R6.64] ;  /* 0x0000000606a98981 */ /* 0x000524000c1e1100 */
[----:B--2---:R-:W-:Y:S02]  /*10680*/  @!P0 IMAD.MOV.U32 R6, RZ, RZ, R25 ;  /* 0x000000ffff068224 */ /* 0x004fe400078e0019 */
[----:B------:R-:W2:Y:S01]  /*10690*/  LDL R25, [R1+0x7b0] ;  /* 0x0007b00001197983 */ /* 0x000ea20000100800 */
[----:B------:R-:W-:-:S03]  /*106a0*/  @!P0 IMAD.MOV.U32 R7, RZ, RZ, R26 ;  /* 0x000000ffff078224 */ /* 0x000fc600078e001a */
[----:B------:R-:W2:Y:S01]  /*106b0*/  LDL R26, [R1+0x7ac] ;  /* 0x0007ac00011a7983 */ /* 0x000ea20000100800 */
[----:B------:R-:W-:-:S03]  /*106c0*/  PRMT R167, RZ, 0x7610, R167 ;  /* 0x00007610ffa77816 */ /* 0x000fc600000000a7 */
[----:B------:R0:W2:Y:S01]  /*106d0*/  @!P0 LDG.E.U8 R168, desc[UR6][R6.64] ;  /* 0x0000000606a88981 */ /* 0x0000a2000c1e1100 */
[----:B------:R-:W-:Y:S01]  /*106e0*/  PRMT R166, RZ, 0x7610, R166 ;  /* 0x00007610ffa67816 */ /* 0x000fe200000000a6 */
[----:B0-----:R-:W-:Y:S02]  /*106f0*/  @!P0 IMAD.MOV.U32 R6, RZ, RZ, R24 ;  /* 0x000000ffff068224 */ /* 0x001fe400078e0018 */
[----:B------:R-:W-:Y:S01]  /*10700*/  @!P0 IMAD.MOV.U32 R7, RZ, RZ, R28 ;  /* 0x000000ffff078224 */ /* 0x000fe200078e001c */
[----:B------:R-:W2:Y:S04]  /*10710*/  LDL R24, [R1+0x7a0] ;  /* 0x0007a00001187983 */ /* 0x000ea80000100800 */
[----:B------:R0:W2:Y:S04]  /*10720*/  @!P0 LDG.E.U8 R167, desc[UR6][R6.64] ;  /* 0x0000000606a78981 */ /* 0x0000a8000c1e1100 */
[----:B------:R-:W2:Y:S01]  /*10730*/  LDL R28, [R1+0x79c] ;  /* 0x00079c00011c7983 */ /* 0x000ea20000100800 */
[----:B------:R-:W-:Y:S01]  /*10740*/  PRMT R165, RZ, 0x7610, R165 ;  /* 0x00007610ffa57816 */ /* 0x000fe200000000a5 */
[----:B0-----:R-:W-:-:S02]  /*10750*/  @!P0 IMAD.MOV.U32 R6, RZ, RZ, R30 ;  /* 0x000000ffff068224 */ /* 0x001fc400078e001e */
[----:B------:R-:W-:Y:S01]  /*10760*/  @!P0 IMAD.MOV.U32 R7, RZ, RZ, R31 ;  /* 0x000000ffff078224 */ /* 0x000fe200078e001f */
[----:B------:R-:W-:Y:S01]  /*10770*/  PRMT R164, RZ, 0x7610, R164 ;  /* 0x00007610ffa47816 */ /* 0x000fe200000000a4 */
[----:B------:R-:W2:Y:S04]  /*10780*/  LDL R31, [R1+0x76c] ;  /* 0x00076c00011f7983 */ /* 0x000ea80000100800 */
[----:B------:R3:W2:Y:S04]  /*10790*/  @!P0 LDG.E.U8 R166, desc[UR6][R6.64] ;  /* 0x0000000606a68981 */ /* 0x0006a8000c1e1100 */
[----:B------:R-:W2:Y:S01]  /*107a0*/  LDL R30, [R1+0x770] ;  /* 0x00077000011e7983 */ /* 0x000ea20000100800 */
[----:B---3--:R-:W-:-:S03]  /*107b0*/  @!P0 IMAD.MOV.U32 R7, RZ, RZ, R29 ;  /* 0x000000ffff078224 */ /* 0x008fc600078e001d */
        /* <DEDUP_REMOVED lines=25> */
[----:B------:R-:W-:Y:S02]  /*10950*/  PRMT R161, RZ, 0x7610, R161 ;  /* 0x00007610ffa17816 */ /* 0x000fe400000000a1 */
[----:B------:R-:W-:-:S04]  /*10960*/  PRMT R160, RZ, 0x7610, R160 ;  /* 0x00007610ffa07816 */ /* 0x000fc800000000a0 */
[----:B------:R0:W2:Y:S01]  /*10970*/  @!P0 LDG.E.U8 R161, desc[UR6][R6.64] ;  /* 0x0000000606a18981 */ /* 0x0000a2000c1e1100 */
[----:B------:R-:W-:Y:S01]  /*10980*/  PRMT R159, RZ, 0x7610, R159 ;  /* 0x00007610ff9f7816 */ /* 0x000fe2000000009f */
[----:B0-----:R-:W-:Y:S02]  /*10990*/  @!P0 IMAD.MOV.U32 R6, RZ, RZ, R30 ;  /* 0x000000ffff068224 */ /* 0x001fe400078e001e */
[----:B------:R-:W-:Y:S01]  /*109a0*/  @!P0 IMAD.MOV.U32 R7, RZ, RZ, R31 ;  /* 0x000000ffff078224 */ /* 0x000fe200078e001f */
[----:B------:R-:W-:Y:S01]  /*109b0*/  PRMT R158, RZ, 0x7610, R158 ;  /* 0x00007610ff9e7816 */ /* 0x000fe2000000009e */
[----:B------:R-:W2:Y:S04]  /*109c0*/  LDL R30, [R1+0x71c] ;  /* 0x00071c00011e7983 */ /* 0x000ea80000100800 */
[----:B------:R0:W2:Y:S02]  /*109d0*/  @!P0 LDG.E.U8 R160, desc[UR6][R6.64] ;  /* 0x0000000606a08981 */ /* 0x0000a4000c1e1100 */
[----:B0-----:R-:W-:-:S02]  /*109e0*/  @!P0 IMAD.MOV.U32 R6, RZ, RZ, R24 ;  /* 0x000000ffff068224 */ /* 0x001fc400078e0018 */
[----:B------:R-:W-:Y:S01]  /*109f0*/  @!P0 IMAD.MOV.U32 R7, RZ, RZ, R28 ;  /* 0x000000ffff078224 */ /* 0x000fe200078e001c */
[----:B------:R-:W2:Y:S04]  /*10a00*/  LDL R24, [R1+0x730] ;  /* 0x0007300001187983 */ /* 0x000ea80000100800 */
[----:B------:R-:W2:Y:S04]  /*10a10*/  LDL R28, [R1+0x72c] ;  /* 0x00072c00011c7983 */ /* 0x000ea80000100800 */
[----:B------:R3:W2:Y:S01]  /*10a20*/  @!P0 LDG.E.U8 R159, desc[UR6][R6.64] ;  /* 0x00000006069f8981 */ /* 0x0006a2000c1e1100 */
[----:B------:R-:W-:-:S02]  /*10a30*/  IMAD.MOV.U32 R135, RZ, RZ, R137 ;  /* 0x000000ffff877224 */ /* 0x000fc400078e0089 */
[----:B------:R-:W-:Y:S02]  /*10a40*/  IMAD.MOV.U32 R137, RZ, RZ, R138 ;  /* 0x000000ffff897224 */ /* 0x000fe400078e008a */
[----:B------:R-:W-:Y:S02]  /*10a50*/  IMAD.MOV.U32 R138, RZ, RZ, R139 ;  /* 0x000000ffff8a7224 */ /* 0x000fe400078e008b */
[----:B------:R-:W-:Y:S02]  /*10a60*/  IMAD.MOV.U32 R139, RZ, RZ, R140 ;  /* 0x000000ffff8b7224 */ /* 0x000fe400078e008c */
[----:B------:R-:W-:Y:S02]  /*10a70*/  IMAD.MOV.U32 R140, RZ, RZ, R143 ;  /* 0x000000ffff8c7224 */ /* 0x000fe400078e008f */
[----:B------:R-:W-:Y:S02]  /*10a80*/  IMAD.MOV.U32 R143, RZ, RZ, R5 ;  /* 0x000000ffff8f7224 */ /* 0x000fe400078e0005 */
[----:B---3--:R-:W-:-:S02]  /*10a90*/  @!P0 IMAD.MOV.U32 R7, RZ, RZ, R29 ;  /* 0x000000ffff078224 */ /* 0x008fc400078e001d */
[----:B----4-:R-:W-:Y:S02]  /*10aa0*/  @!P0 IMAD.MOV.U32 R6, RZ, RZ, R27 ;  /* 0x000000ffff068224 */ /* 0x010fe400078e001b */
[----:B------:R-:W3:Y:S04]  /*10ab0*/  LDL R27, [R1+0x720] ;  /* 0x00072000011b7983 */ /* 0x000ee80000100800 */
[----:B------:R2:W4:Y:S02]  /*10ac0*/  @!P0 LDG.E.U8 R158, desc[UR6][R6.64] ;  /* 0x00000006069e8981 */ /* 0x000524000c1e1100 */
[----:B--2---:R-:W-:Y:S02]  /*10ad0*/  @!P0 IMAD.MOV.U32 R6, RZ, RZ, R25 ;  /* 0x000000ffff068224 */ /* 0x004fe400078e0019 */
[----:B------:R-:W2:Y:S01]  /*10ae0*/  LDL R25, [R1+0x710] ;  /* 0x0007100001197983 */ /* 0x000ea20000100800 */
[----:B------:R-:W-:-:S03]  /*10af0*/  @!P0 IMAD.MOV.U32 R7, RZ, RZ, R26 ;  /* 0x000000ffff078224 */ /* 0x000fc600078e001a */
[----:B------:R-:W4:Y:S04]  /*10b00*/  LDL.LU R29, [R1+0x6cc] ;  /* 0x0006cc00011d7983 */ /* 0x000f280000300800 */
[----:B------:R-:W4:Y:S04]  /*10b10*/  LDL.LU R26, [R1+0x6ac] ;  /* 0x0006ac00011a7983 */ /* 0x000f280000300800 */
[----:B------:R-:W4:Y:S01]  /*10b20*/  LDL R5, [R1+0x700] ;  /* 0x0007000001057983 */ /* 0x000f220000100800 */
[----:B------:R-:W-:Y:S02]  /*10b30*/  PRMT R157, RZ, 0x7610, R157 ;  /* 0x00007610ff9d7816 */ /* 0x000fe4000000009d */
[----:B------:R-:W-:Y:S01]  /*10b40*/  PRMT R156, RZ, 0x7610, R156 ;  /* 0x00007610ff9c7816 */ /* 0x000fe2000000009c */
[----:B------:R-:W4:Y:S04]  /*10b50*/  LDL R31, [R1+0x6fc] ;  /* 0x0006fc00011f7983 */ /* 0x000f280000100800 */
[----:B------:R0:W4:Y:S01]  /*10b60*/  @!P0 LDG.E.U8 R157, desc[UR6][R6.64] ;  /* 0x00000006069d8981 */ /* 0x000122000c1e1100 */
[----:B------:R-:W-:-:S02]  /*10b70*/  PRMT R155, RZ, 0x7610, R155 ;  /* 0x00007610ff9b7816 */ /* 0x000fc4000000009b */
[----:B------:R-:W-:Y:S01]  /*10b80*/  PRMT R154, RZ, 0x7610, R154 ;  /* 0x00007610ff9a7816 */ /* 0x000fe2000000009a */
[----:B0-----:R-:W-:Y:S02]  /*10b90*/  @!P0 IMAD.MOV.U32 R6, RZ, RZ, R24 ;  /* 0x000000ffff068224 */ /* 0x001fe400078e0018 */
[----:B------:R-:W-:Y:S02]  /*10ba0*/  @!P0 IMAD.MOV.U32 R7, RZ, RZ, R28 ;  /* 0x000000ffff078224 */ /* 0x000fe400078e001c */
[----:B------:R-:W4:Y:S04]  /*10bb0*/  LDL.LU R28, [R1+0x6a0] ;  /* 0x0006a000011c7983 */ /* 0x000f280000300800 */
[----:B------:R0:W4:Y:S04]  /*10bc0*/  @!P0 LDG.E.U8 R156, desc[UR6][R6.64] ;  /* 0x00000006069c8981 */ /* 0x000128000c1e1100 */
[----:B------:R-:W4:Y:S04]  /*10bd0*/  LDL.LU R24, [R1+0x6bc] ;  /* 0x0006bc0001187983 */ /* 0x000f280000300800 */
[----:B------:R-:W4:Y:S01]  /*10be0*/  LDL R33, [R1+0x6e0] ;  /* 0x0006e00001217983 */ /* 0x000f220000100800 */
[----:B0-----:R-:W-:-:S03]  /*10bf0*/  @!P0 IMAD.MOV.U32 R7, RZ, RZ, R30 ;  /* 0x000000ffff078224 */ /* 0x001fc600078e001e */
[----:B------:R-:W4:Y:S01]  /*10c00*/  LDL R30, [R1+0x6ec] ;  /* 0x0006ec00011e7983 */ /* 0x000f220000100800 */
[----:B---3--:R-:W-:-:S03]  /*10c10*/  @!P0 IMAD.MOV.U32 R6, RZ, RZ, R27 ;  /* 0x000000ffff068224 */ /* 0x008fc600078e001b */
[----:B------:R-:W3:Y:S04]  /*10c20*/  LDL R27, [R1+0x6f0] ;  /* 0x0006f000011b7983 */ /* 0x000ee80000100800 */
[----:B------:R2:W3:Y:S02]  /*10c30*/  @!P0 LDG.E.U8 R155, desc[UR6][R6.64] ;  /* 0x00000006069b8981 */ /* 0x0004e4000c1e1100 */
[----:B--2---:R-:W-:Y:S02]  /*10c40*/  @!P0 IMAD.MOV.U32 R6, RZ, RZ, R25 ;  /* 0x000000ffff068224 */ /* 0x004fe400078e0019 */
[----:B------:R-:W-:Y:S02]  /*10c50*/  @!P0 IMAD.MOV.U32 R7, RZ, RZ, R32 ;  /* 0x000000ffff078224 */ /* 0x000fe400078e0020 */
[----:B------:R-:W2:Y:S04]  /*10c60*/  LDL.LU R32, [R1+0x69c] ;  /* 0x00069c0001207983 */ /* 0x000ea80000300800 */
[----:B------:R4:W2:Y:S04]  /*10c70*/  @!P0 LDG.E.U8 R154, desc[UR6][R6.64] ;  /* 0x00000006069a8981 */ /* 0x0008a8000c1e1100 */
[----:B------:R-:W2:Y:S01]  /*10c80*/  LDL.LU R25, [R1+0x690] ;  /* 0x0006900001197983 */ /* 0x000ea20000300800 */
[----:B----4-:R-:W-:-:S03]  /*10c90*/  @!P0 IMAD.MOV.U32 R6, RZ, RZ, R5 ;  /* 0x000000ffff068224 */ /* 0x010fc600078e0005 */
[----:B------:R-:W4:Y:S01]  /*10ca0*/  LDL R5, [R1+0x6d0] ;  /* 0x0006d00001057983 */ /* 0x000f220000100800 */
[----:B------:R-:W-:Y:S01]  /*10cb0*/  PRMT R153, RZ, 0x7610, R153 ;  /* 0x00007610ff997816 */ /* 0x000fe20000000099 */
[----:B------:R-:W-:Y:S01]  /*10cc0*/  @!P0 IMAD.MOV.U32 R7, RZ, RZ, R31 ;  /* 0x000000ffff078224 */ /* 0x000fe200078e001f */
[----:B------:R-:W-:Y:S01]  /*10cd0*/  PRMT R152, RZ, 0x7610, R152 ;  /* 0x00007610ff987816 */ /* 0x000fe20000000098 */
[----:B------:R-:W2:Y:S04]  /*10ce0*/  LDL.LU R31, [R1+0x68c] ;  /* 0x00068c00011f7983 */ /* 0x000ea80000300800 */
[----:B------:R0:W2:Y:S01]  /*10cf0*/  @!P0 LDG.E.U8 R153, desc[UR6][R6.64] ;  /* 0x0000000606998981 */ /* 0x0000a2000c1e1100 */
[----:B------:R-:W-:Y:S01]  /*10d00*/  PRMT R23, RZ, 0x7610, R23 ;  /* 0x00007610ff177816 */ /* 0x000fe20000000017 */
[----:B0-----:R-:W-:-:S02]  /*10d10*/  @!P0 IMAD.MOV.U32 R7, RZ, RZ, R30 ;  /* 0x000000ffff078224 */ /* 0x001fc400078e001e */
[----:B------:R-:W2:Y:S01]  /*10d20*/  LDL.LU R30, [R1+0x67c] ;  /* 0x00067c00011e7983 */ /* 0x000ea20000300800 */
[----:B---3--:R-:W-:-:S03]  /*10d30*/  @!P0 IMAD.MOV.U32 R6, RZ, RZ, R27 ;  /* 0x000000ffff068224 */ /* 0x008fc600078e001b */
[----:B------:R-:W3:Y:S04]  /*10d40*/  LDL.LU R27, [R1+0x680] ;  /* 0x00068000011b7983 */ /* 0x000ee80000300800 */
[----:B------:R0:W3:Y:S04]  /*10d50*/  @!P0 LDG.E.U8 R152, desc[UR6][R6.64] ;  /* 0x0000000606988981 */ /* 0x0000e8000c1e1100 */
[----:B------:R1:W-:Y:S01]  /*10d60*/  STL [R1+0x1264], R3 ;  /* 0x0012640301007387 */ /* 0x0003e20000100800 */
[----:B0-----:R-:W-:Y:S02]  /*10d70*/  @!P0 IMAD.MOV.U32 R6, RZ, RZ, R33 ;  /* 0x000000ffff068224 */ /* 0x001fe400078e0021 */
[----:B------:R-:W-:-:S05]  /*10d80*/  @!P0 IMAD.MOV.U32 R7, RZ, RZ, R3 ;  /* 0x000000ffff078224 */ /* 0x000fca00078e0003 */
[----:B------:R4:W3:Y:S02]  /*10d90*/  @!P0 LDG.E.U8 R23, desc[UR6][R6.64] ;  /* 0x0000000606178981 */ /* 0x0008e4000c1e1100 */
[----:B----4-:R-:W-:Y:S02]  /*10da0*/  @!P0 IMAD.MOV.U32 R6, RZ, RZ, R5 ;  /* 0x000000ffff068224 */ /* 0x010fe400078e0005 */
[----:B------:R-:W4:Y:S01]  /*10db0*/  LDL.LU R5, [R1+0x618] ;  /* 0x0006180001057983 */ /* 0x000f220000300800 */
[----:B------:R-:W-:Y:S01]  /*10dc0*/  PRMT R22, RZ, 0x7610, R22 ;  /* 0x00007610ff167816 */ /* 0x000fe20000000016 */
[----:B------:R-:W-:Y:S01]  /*10dd0*/  @!P0 IMAD.MOV.U32 R7, RZ, RZ, R29 ;  /* 0x000000ffff078224 */ /* 0x000fe200078e001d */
[----:B------:R-:W-:Y:S01]  /*10de0*/  PRMT R21, RZ, 0x7610, R21 ;  /* 0x00007610ff157816 */ /* 0x000fe20000000015 */
[----:B------:R-:W3:Y:S04]  /*10df0*/  LDL.LU R134, [R1+0x608] ;  /* 0x0006080001867983 */ /* 0x000ee80000300800 */
[----:B------:R0:W3:Y:S01]  /*10e00*/  @!P0 LDG.E.U8 R22, desc[UR6][R6.64] ;  /* 0x0000000606168981 */ /* 0x0000e2000c1e1100 */
[----:B------:R-:W-:Y:S01]  /*10e10*/  PRMT R20, RZ, 0x7610, R20 ;  /* 0x00007610ff147816 */ /* 0x000fe20000000014 */
[----:B0-----:R-:W-:-:S02]  /*10e20*/  @!P0 IMAD.MOV.U32 R6, RZ, RZ, R4 ;  /* 0x000000ffff068224 */ /* 0x001fc400078e0004 */
[----:B------:R-:W-:-:S05]  /*10e30*/  @!P0 IMAD.MOV.U32 R7, RZ, RZ, R24 ;  /* 0x000000ffff078224 */ /* 0x000fca00078e0018 */
[----:B------:R0:W3:Y:S01]  /*10e40*/  @!P0 LDG.E.U8 R21, desc[UR6][R6.64] ;  /* 0x0000000606158981 */ /* 0x0000e2000c1e1100 */
[----:B------:R-:W-:Y:S01]  /*10e50*/  PRMT R19, RZ, 0x7610, R19 ;  /* 0x00007610ff137816 */ /* 0x000fe20000000013 */
[----:B0-----:R-:W-:Y:S02]  /*10e60*/  @!P0 IMAD.MOV.U32 R6, RZ, RZ, R2 ;  /* 0x000000ffff068224 */ /* 0x001fe400078e0002 */
[----:B------:R-:W-:-:S05]  /*10e70*/  @!P0 IMAD.MOV.U32 R7, RZ, RZ, R26 ;  /* 0x000000ffff078224 */ /* 0x000fca00078e001a */
[----:B------:R0:W3:Y:S04]  /*10e80*/  @!P0 LDG.E.U8 R20, desc[UR6][R6.64] ;  /* 0x0000000606148981 */ /* 0x0000e8000c1e1100 */
[----:B------:R3:W-:Y:S04]  /*10e90*/  STL [R1+0x14d0], R4 ;  /* 0x0014d00401007387 */ /* 0x0007e80000100800 */
[----:B-1----:R-:W3:Y:S01]  /*10ea0*/  LDL.LU R3, [R1+0x66c] ;  /* 0x00066c0001037983 */ /* 0x002ee20000300800 */
[----:B0-----:R-:W-:Y:S02]  /*10eb0*/  @!P0 IMAD.MOV.U32 R6, RZ, RZ, R28 ;  /* 0x000000ffff068224 */ /* 0x001fe400078e001c */
[----:B--2---:R-:W-:-:S05]  /*10ec0*/  @!P0 IMAD.MOV.U32 R7, RZ, RZ, R32 ;  /* 0x000000ffff078224 */ /* 0x004fca00078e0020 */
[----:B------:R4:W2:Y:S02]  /*10ed0*/  @!P0 LDG.E.U8 R19, desc[UR6][R6.64] ;  /* 0x0000000606138981 */ /* 0x0008a4000c1e1100 */
[----:B----4-:R-:W-:Y:S02]  /*10ee0*/  LOP3.LUT R6, R5, 0xffff, RZ, 0xc0, !PT ;  /* 0x0000ffff05067812 */ /* 0x010fe400078ec0ff */
[----:B------:R-:W-:Y:S02]  /*10ef0*/  LOP3.LUT R5, R14, 0xffff, RZ, 0xc0, !PT ;  /* 0x0000ffff0e057812 */ /* 0x000fe400078ec0ff */
[----:B------:R-:W4:Y:S01]  /*10f00*/  LDL.LU R14, [R1+0x670] ;  /* 0x00067000010e7983 */ /* 0x000f220000300800 */
[----:B------:R-:W-:Y:S01]  /*10f10*/  PRMT R18, RZ, 0x7610, R18 ;  /* 0x00007610ff127816 */ /* 0x000fe20000000012 */
[----:B------:R-:W-:Y:S01]  /*10f20*/  @!P0 IMAD.MOV.U32 R7, RZ, RZ, R31 ;  /* 0x000000ffff078224 */ /* 0x000fe200078e001f */
[----:B------:R-:W-:Y:S01]  /*10f30*/  PRMT R33, R6, 0x3340, R5 ;  /* 0x0000334006217816 */ /* 0x000fe20000000005 */
[----:B------:R-:W-:Y:S01]  /*10f40*/  @!P0 IMAD.MOV.U32 R6, RZ, RZ, R25 ;  /* 0x000000ffff068224 */ /* 0x000fe200078e0019 */
[----:B------:R-:W-:Y:S01]  /*10f50*/  LOP3.LUT R5, R252, 0xffff, RZ, 0xc0, !PT ;  /* 0x0000fffffc057812 */ /* 0x000fe200078ec0ff */
[----:B------:R-:W2:Y:S04]  /*10f60*/  LDL.LU R127, [R1+0x648] ;  /* 0x00064800017f7983 */ /* 0x000ea80000300800 */
[----:B------:R3:W2:Y:S01]  /*10f70*/  @!P0 LDG.E.U8 R18, desc[UR6][R6.64] ;  /* 0x0000000606128981 */ /* 0x0006a2000c1e1100 */
[----:B------:R-:W-:-:S02]  /*10f80*/  PRMT R17, RZ, 0x7610, R17 ;  /* 0x00007610ff117816 */ /* 0x000fc40000000011 */
[----:B------:R-:W-:Y:S01]  /*10f90*/  PRMT R16, RZ, 0x7610, R16 ;  /* 0x00007610ff107816 */ /* 0x000fe20000000010 */
[----:B------:R-:W2:Y:S04]  /*10fa0*/  LDL.LU R128, [R1+0x644] ;  /* 0x0006440001807983 */ /* 0x000ea80000300800 */
[----:B------:R-:W2:Y:S01]  /*10fb0*/  LDL.LU R129, [R1+0x640] ;  /* 0x0006400001817983 */ /* 0x000ea20000300800 */
[----:B---3--:R-:W-:Y:S01]  /*10fc0*/  LOP3.LUT R6, R134, 0xffff, RZ, 0xc0, !PT ;  /* 0x0000ffff86067812 */ /* 0x008fe200078ec0ff */
[----:B------:R-:W-:Y:S02]  /*10fd0*/  @!P0 IMAD.MOV.U32 R7, RZ, RZ, R30 ;  /* 0x000000ffff078224 */ /* 0x000fe400078e001e */
[----:B------:R-:W3:Y:S01]  /*10fe0*/  LDL.LU R130, [R1+0x63c] ;  /* 0x00063c0001827983 */ /* 0x000ee20000300800 */
[----:B------:R-:W-:Y:S01]  /*10ff0*/  PRMT R252, R6, 0x3340, R5 ;  /* 0x0000334006fc7816 */ /* 0x000fe20000000005 */
[----:B------:R-:W-:Y:S01]  /*11000*/  @!P0 IMAD.MOV.U32 R6, RZ, RZ, R27 ;  /* 0x000000ffff068224 */ /* 0x000fe200078e001b */
[----:B------:R-:W-:Y:S01]  /*11010*/  LOP3.LUT R5, R248, 0xffff, RZ, 0xc0, !PT ;  /* 0x0000fffff8057812 */ /* 0x000fe200078ec0ff */
[----:B------:R-:W3:Y:S04]  /*11020*/  LDL R34, [R1+0xc44] ;  /* 0x000c440001227983 */ /* 0x000ee80000100800 */
[----:B------:R0:W3:Y:S04]  /*11030*/  @!P0 LDG.E.U8 R17, desc[UR6][R6.64] ;  /* 0x0000000606118981 */ /* 0x0000e8000c1e1100 */
[----:B------:R-:W2:Y:S01]  /*11040*/  LDL.LU R4, [R1+0x660] ;  /* 0x0006600001047983 */ /* 0x000ea20000300800 */
[----:B0-----:R-:W-:-:S04]  /*11050*/  LOP3.LUT R6, R251, 0xffff, RZ, 0xc0, !PT ;  /* 0x0000fffffb067812 */ /* 0x001fc800078ec0ff */
[----:B------:R-:W-:Y:S01]  /*11060*/  PRMT R248, R6, 0x3340, R5 ;  /* 0x0000334006f87816 */ /* 0x000fe20000000005 */
[----:B------:R-:W-:Y:S02]  /*11070*/  @!P0 IMAD.MOV.U32 R7, RZ, RZ, R3 ;  /* 0x000000ffff078224 */ /* 0x000fe400078e0003 */
[----:B----4-:R-:W-:-:S05]  /*11080*/  @!P0 IMAD.MOV.U32 R6, RZ, RZ, R14 ;  /* 0x000000ffff068224 */ /* 0x010fca00078e000e */
[----:B------:R0:W4:Y:S02]  /*11090*/  @!P0 LDG.E.U8 R16, desc[UR6][R6.64] ;  /* 0x0000000606108981 */ /* 0x000124000c1e1100 */
[----:B0-----:R-:W-:Y:S02]  /*110a0*/  LOP3.LUT R6, R247, 0xffff, RZ, 0xc0, !PT ;  /* 0x0000fffff7067812 */ /* 0x001fe400078ec0ff */
[----:B------:R-:W3:Y:S01]  /*110b0*/  LDL.LU R247, [R1+0x65c] ;  /* 0x00065c0001f77983 */ /* 0x000ee20000300800 */
[----:B------:R-:W-:Y:S01]  /*110c0*/  LOP3.LUT R5, R244, 0xffff, RZ, 0xc0, !PT ;  /* 0x0000fffff4057812 */ /* 0x000fe200078ec0ff */
[----:B------:R-:W-:Y:S02]  /*110d0*/  IMAD.MOV.U32 R134, RZ, RZ, R135 ;  /* 0x000000ffff867224 */ /* 0x000fe400078e0087 */
[----:B------:R-:W-:Y:S01]  /*110e0*/  IMAD.MOV.U32 R131, RZ, RZ, R9 ;  /* 0x000000ffff837224 */ /* 0x000fe200078e0009 */
[--C-:B------:R-:W-:Y:S01]  /*110f0*/  PRMT R244, R6, 0x3340, R5.reuse ;  /* 0x0000334006f47816 */ /* 0x100fe20000000005 */
[----:B------:R-:W-:Y:S01]  /*11100*/  IMAD.MOV.U32 R132, RZ, RZ, R10 ;  /* 0x000000ffff847224 */ /* 0x000fe200078e000a */
[----:B------:R-:W-:Y:S01]  /*11110*/  PRMT R5, RZ, 0x7610, R5 ;  /* 0x00007610ff057816 */ /* 0x000fe20000000005 */
[----:B------:R-:W-:Y:S01]  /*11120*/  IMAD.MOV.U32 R135, RZ, RZ, R8 ;  /* 0x000000ffff877224 */ /* 0x000fe200078e0008 */
[----:B------:R-:W-:Y:S01]  /*11130*/  LOP3.LUT R9, R243, 0xffff, RZ, 0xc0, !PT ;  /* 0x0000fffff3097812 */ /* 0x000fe200078ec0ff */
[----:B------:R-:W-:Y:S01]  /*11140*/  IMAD.MOV.U32 R133, RZ, RZ, R136 ;  /* 0x000000ffff857224 */ /* 0x000fe200078e0088 */
[----:B------:R-:W-:Y:S01]  /*11150*/  LOP3.LUT R8, R239, 0xffff, RZ, 0xc0, !PT ;  /* 0x0000ffffef087812 */ /* 0x000fe200078ec0ff */
[----:B------:R-:W4:Y:S01]  /*11160*/  LDL.LU R123, [R1+0x638] ;  /* 0x00063800017b7983 */ /* 0x000f220000300800 */
[----:B--2---:R-:W-:-:S03]  /*11170*/  @!P0 IMAD.MOV.U32 R6, RZ, RZ, R4 ;  /* 0x000000ffff068224 */ /* 0x004fc600078e0004 */
[----:B------:R-:W2:Y:S01]  /*11180*/  LDL.LU R124, [R1+0x634] ;  /* 0x00063400017c7983 */ /* 0x000ea20000300800 */
[----:B------:R-:W-:-:S03]  /*11190*/  IMAD.MOV.U32 R136, RZ, RZ, R11 ;  /* 0x000000ffff887224 */ /* 0x000fc600078e000b */
[----:B------:R-:W2:Y:S04]  /*111a0*/  LDL.LU R125, [R1+0x630] ;  /* 0x00063000017d7983 */ /* 0x000ea80000300800 */
[----:B------:R-:W2:Y:S01]  /*111b0*/  LDL.LU R126, [R1+0x62c] ;  /* 0x00062c00017e7983 */ /* 0x000ea20000300800 */
[----:B---3--:R-:W-:-:S05]  /*111c0*/  @!P0 IMAD.MOV.U32 R7, RZ, RZ, R247 ;  /* 0x000000ffff078224 */ /* 0x008fca00078e00f7 */
[----:B------:R0:W3:Y:S02]  /*111d0*/  @!P0 LDG.E.U8 R5, desc[UR6][R6.64] ;  /* 0x0000000606058981 */ /* 0x0000e4000c1e1100 */
[----:B0-----:R-:W-:Y:S02]  /*111e0*/  LOP3.LUT R7, R235, 0xffff, RZ, 0xc0, !PT ;  /* 0x0000ffffeb077812 */ /* 0x001fe400078ec0ff */
[----:B------:R-:W-:Y:S02]  /*111f0*/  LOP3.LUT R6, R232, 0xffff, RZ, 0xc0, !PT ;  /* 0x0000ffffe8067812 */ /* 0x000fe400078ec0ff */
[----:B------:R-:W-:Y:S02]  /*11200*/  PRMT R232, R9, 0x3340, R8 ;  /* 0x0000334009e87816 */ /* 0x000fe40000000008 */
[----:B------:R-:W-:Y:S02]  /*11210*/  PRMT R10, R7, 0x3340, R6 ;  /* 0x00003340070a7816 */ /* 0x000fe40000000006 */
[----:B------:R-:W-:-:S02]  /*11220*/  LOP3.LUT R9, R229, 0xffff, RZ, 0xc0, !PT ;  /* 0x0000ffffe5097812 */ /* 0x000fc400078ec0ff */
[----:B------:R-:W-:Y:S02]  /*11230*/  LOP3.LUT R8, R226, 0xffff, RZ, 0xc0, !PT ;  /* 0x0000ffffe2087812 */ /* 0x000fe400078ec0ff */
[----:B------:R-:W-:Y:S02]  /*11240*/  LOP3.LUT R7, R223, 0xffff, RZ, 0xc0, !PT ;  /* 0x0000ffffdf077812 */ /* 0x000fe400078ec0ff */
[----:B------:R-:W-:Y:S02]  /*11250*/  LOP3.LUT R6, R220, 0xffff, RZ, 0xc0, !PT ;  /* 0x0000ffffdc067812 */ /* 0x000fe400078ec0ff */
[----:B------:R-:W-:Y:S02]  /*11260*/  PRMT R11, R9, 0x3340, R8 ;  /* 0x00003340090b7816 */ /* 0x000fe40000000008 */
[----:B------:R-:W-:Y:S02]  /*11270*/  PRMT R6, R7, 0x3340, R6 ;  /* 0x0000334007067816 */ /* 0x000fe40000000006 */
[----:B------:R-:W-:-:S02]  /*11280*/  PRMT R8, R33, 0x5410, R252 ;  /* 0x0000541021087816 */ /* 0x000fc400000000fc */
[----:B------:R-:W-:Y:S02]  /*11290*/  PRMT R9, R248, 0x5410, R244 ;  /* 0x00005410f8097816 */ /* 0x000fe400000000f4 */
[----:B------:R-:W-:Y:S02]  /*112a0*/  PRMT R10, R232, 0x5410, R10 ;  /* 0x00005410e80a7816 */ /* 0x000fe4000000000a */
[----:B------:R-:W-:Y:S02]  /*112b0*/  PRMT R11, R11, 0x5410, R6 ;  /* 0x000054100b0b7816 */ /* 0x000fe40000000006 */
[----:B------:R-:W-:-:S03]  /*112c0*/  LOP3.LUT R7, R129, 0xffff, RZ, 0xc0, !PT ;  /* 0x0000ffff81077812 */ /* 0x000fc600078ec0ff */
[----:B------:R0:W-:Y:S01]  /*112d0*/  STS.128 [R34+UR4], R8 ;  /* 0x0000000822007988 */ /* 0x0001e20008000c04 */
[----:B------:R-:W-:Y:S02]  /*112e0*/  LOP3.LUT R6, R130, 0xffff, RZ, 0xc0, !PT ;  /* 0x0000ffff82067812 */ /* 0x000fe400078ec0ff */
[----:B0-----:R-:W-:Y:S02]  /*112f0*/  LOP3.LUT R9, R127, 0xffff, RZ, 0xc0, !PT ;  /* 0x0000ffff7f097812 */ /* 0x001fe400078ec0ff */
[----:B------:R-:W-:Y:S01]  /*11300*/  LOP3.LUT R8, R128, 0xffff, RZ, 0xc0, !PT ;  /* 0x0000ffff80087812 */ /* 0x000fe200078ec0ff */
[----:B------:R-:W3:Y:S04]  /*11310*/  LDL.LU R127, [R1+0x628] ;  /* 0x00062800017f7983 */ /* 0x000ee80000300800 */
[----:B------:R-:W3:Y:S04]  /*11320*/  LDL.LU R128, [R1+0x620] ;  /* 0x0006200001807983 */ /* 0x000ee80000300800 */
[----:B------:R-:W3:Y:S04]  /*11330*/  LDL.LU R129, [R1+0x614] ;  /* 0x0006140001817983 */ /* 0x000ee80000300800 */
[----:B------:R-:W3:Y:S04]  /*11340*/  LDL.LU R130, [R1+0x604] ;  /* 0x0006040001827983 */ /* 0x000ee80000300800 */
[----:B------:R-:W3:Y:S01]  /*11350*/  LDL R33, [R1+0xc40] ;  /* 0x000c400001217983 */ /* 0x000ee20000100800 */
[----:B------:R-:W-:-:S02]  /*11360*/  PRMT R232, R9, 0x3340, R8 ;  /* 0x0000334009e87816 */ /* 0x000fc40000000008 */
[----:B------:R-:W-:Y:S02]  /*11370*/  PRMT R229, R7, 0x3340, R6 ;  /* 0x0000334007e57816 */ /* 0x000fe40000000006 */
[----:B----4-:R-:W-:Y:S02]  /*11380*/  LOP3.LUT R9, R123, 0xffff, RZ, 0xc0, !PT ;  /* 0x0000ffff7b097812 */ /* 0x010fe400078ec0ff */
[----:B--2---:R-:W-:Y:S02]  /*11390*/  LOP3.LUT R8, R124, 0xffff, RZ, 0xc0, !PT ;  /* 0x0000ffff7c087812 */ /* 0x004fe400078ec0ff */
[----:B------:R-:W-:Y:S02]  /*113a0*/  LOP3.LUT R7, R125, 0xffff, RZ, 0xc0, !PT ;  /* 0x0000ffff7d077812 */ /* 0x000fe400078ec0ff */
[----:B------:R-:W-:Y:S02]  /*113b0*/  LOP3.LUT R6, R126, 0xffff, RZ, 0xc0, !PT ;  /* 0x0000ffff7e067812 */ /* 0x000fe400078ec0ff */
[----:B------:R-:W-:-:S02]  /*113c0*/  PRMT R226, R9, 0x3340, R8 ;  /* 0x0000334009e27816 */ /* 0x000fc40000000008 */
[----:B------:R-:W-:Y:S01]  /*113d0*/  PRMT R223, R7, 0x3340, R6 ;  /* 0x0000334007df7816 */ /* 0x000fe20000000006 */
[----:B------:R-:W-:Y:S02]  /*113e0*/  IMAD.MOV.U32 R244, RZ, RZ, R31 ;  /* 0x000000fffff47224 */ /* 0x000fe400078e001f */
[----:B------:R-:W-:Y:S02]  /*113f0*/  IMAD.MOV.U32 R235, RZ, RZ, R30 ;  /* 0x000000ffffeb7224 */ /* 0x000fe400078e001e */
[----:B------:R-:W-:Y:S02]  /*11400*/  IMAD.MOV.U32 R248, RZ, RZ, R135 ;  /* 0x000000fffff87224 */ /* 0x000fe400078e0087 */
[----:B------:R-:W-:Y:S02]  /*11410*/  IMAD.MOV.U32 R252, RZ, RZ, R138 ;  /* 0x000000fffffc7224 */ /* 0x000fe400078e008a */
[----:B------:R-:W-:Y:S02]  /*11420*/  IMAD.MOV.U32 R239, RZ, RZ, R141 ;  /* 0x000000ffffef7224 */ /* 0x000fe400078e008d */
[----:B------:R-:W-:-:S02]  /*11430*/  IMAD.MOV.U32 R243, RZ, RZ, R143 ;  /* 0x000000fffff37224 */ /* 0x000fc400078e008f */
[----:B------:R-:W-:Y:S01]  /*11440*/  IMAD.MOV.U32 R251, RZ, RZ, R146 ;  /* 0x000000fffffb7224 */ /* 0x000fe200078e0092 */
[----:B---3--:R-:W-:Y:S02]  /*11450*/  LOP3.LUT R9, R127, 0xffff, RZ, 0xc0, !PT ;  /* 0x0000ffff7f097812 */ /* 0x008fe400078ec0ff */
[----:B------:R-:W-:Y:S02]  /*11460*/  LOP3.LUT R8, R128, 0xffff, RZ, 0xc0, !PT ;  /* 0x0000ffff80087812 */ /* 0x000fe400078ec0ff */
[----:B------:R-:W-:Y:S02]  /*11470*/  LOP3.LUT R7, R129, 0xffff, RZ, 0xc0, !PT ;  /* 0x0000ffff81077812 */ /* 0x000fe400078ec0ff */
[----:B------:R-:W-:Y:S02]  /*11480*/  LOP3.LUT R6, R130, 0xffff, RZ, 0xc0, !PT ;  /* 0x0000ffff82067812 */ /* 0x000fe400078ec0ff */
[----:B------:R-:W-:Y:S02]  /*11490*/  PRMT R220, R9, 0x3340, R8 ;  /* 0x0000334009dc7816 */ /* 0x000fe40000000008 */
[----:B------:R-:W-:-:S02]  /*114a0*/  PRMT R10, R7, 0x3340, R6 ;  /* 0x00003340070a7816 */ /* 0x000fc40000000006 */
        /* <DEDUP_REMOVED lines=10> */
[----:B------:R-:W-:Y:S02]  /*11550*/  LOP3.LUT R7, R234, 0xffff, RZ, 0xc0, !PT ;  /* 0x0000ffffea077812 */ /* 0x000fe400078ec0ff */
[----:B------:R-:W-:Y:S01]  /*11560*/  LOP3.LUT R6, R231, 0xffff, RZ, 0xc0, !PT ;  /* 0x0000ffffe7067812 */ /* 0x000fe200078ec0ff */
[----:B------:R0:W-:Y:S03]  /*11570*/  STS.128 [R34+UR4+0x4000], R8 ;  /* 0x0040000822007988 */ /* 0x0001e60008000c04 */
[----:B------:R-:W-:-:S02]  /*11580*/  PRMT R223, R7, 0x3340, R6 ;  /* 0x0000334007df7816 */ /* 0x000fc40000000006 */
[----:B------:R-:W-:Y:S02]  /*11590*/  LOP3.LUT R7, R222, 0xffff, RZ, 0xc0, !PT ;  /* 0x0000ffffde077812 */ /* 0x000fe400078ec0ff */
[----:B------:R-:W-:Y:S02]  /*115a0*/  LOP3.LUT R6, R219, 0xffff, RZ, 0xc0, !PT ;  /* 0x0000ffffdb067812 */ /* 0x000fe400078ec0ff */
[----:B0-----:R-:W-:Y:S02]  /*115b0*/  LOP3.LUT R9, R241, 0xffff, RZ, 0xc0, !PT ;  /* 0x0000fffff1097812 */ /* 0x001fe400078ec0ff */
[----:B------:R-:W-:-:S04]  /*115c0*/  LOP3.LUT R8, R237, 0xffff, RZ, 0xc0, !PT ;  /* 0x0000ffffed087812 */ /* 0x000fc800078ec0ff */
[----:B------:R-:W-:Y:S02]  /*115d0*/  PRMT R226, R9, 0x3340, R8 ;  /* 0x0000334009e27816 */ /* 0x000fe40000000008 */
[----:B------:R-:W-:Y:S02]  /*115e0*/  LOP3.LUT R9, R228, 0xffff, RZ, 0xc0, !PT ;  /* 0x0000ffffe4097812 */ /* 0x000fe400078ec0ff */
        /* <DEDUP_REMOVED lines=19> */
[----:B------:R-:W-:Y:S02]  /*11720*/  LOP3.LUT R7, R207, 0xffff, RZ, 0xc0, !PT ;  /* 0x0000ffffcf077812 */ /* 0x000fe400078ec0ff */
[----:B------:R-:W-:Y:S01]  /*11730*/  LOP3.LUT R6, R0, 0xffff, RZ, 0xc0, !PT ;  /* 0x0000ffff00067812 */ /* 0x000fe200078ec0ff */
[----:B------:R0:W-:Y:S03]  /*11740*/  STS.128 [R33+UR4], R8 ;  /* 0x0000000821007988 */ /* 0x0001e60008000c04 */
[----:B------:R-:W-:-:S02]  /*11750*/  PRMT R213, R7, 0x3340, R6 ;  /* 0x0000334007d57816 */ /* 0x000fc40000000006 */
[----:B------:R-:W-:Y:S02]  /*11760*/  LOP3.LUT R7, R240, 0xffff, RZ, 0xc0, !PT ;  /* 0x0000fffff0077812 */ /* 0x000fe400078ec0ff */
[----:B------:R-:W-:Y:S02]  /*11770*/  LOP3.LUT R6, R236, 0xffff, RZ, 0xc0, !PT ;  /* 0x0000ffffec067812 */ /* 0x000fe400078ec0ff */
[----:B0-----:R-:W-:Y:S02]  /*11780*/  LOP3.LUT R9, R15, 0xffff, RZ, 0xc0, !PT ;  /* 0x0000ffff0f097812 */ /* 0x001fe400078ec0ff */
[----:B------:R-:W-:Y:S01]  /*11790*/  LOP3.LUT R8, R13, 0xffff, RZ, 0xc0, !PT ;  /* 0x0000ffff0d087812 */ /* 0x000fe200078ec0ff */
[----:B------:R-:W2:Y:S03]  /*117a0*/  LDL.LU R15, [R1+0x16ec] ;  /* 0x0016ec00010f7983 */ /* 0x000ea60000300800 */
[----:B------:R-:W-:Y:S01]  /*117b0*/  PRMT R214, R9, 0x3340, R8 ;  /* 0x0000334009d67816 */ /* 0x000fe20000000008 */
[----:B------:R-:W3:Y:S01]  /*117c0*/  LDL.LU R13, [R1+0x16e8] ;  /* 0x0016e800010d7983 */ /* 0x000ee20000300800 */
[----:B------:R-:W-:-:S02]  /*117d0*/  LOP3.LUT R9, R249, 0xffff, RZ, 0xc0, !PT ;  /* 0x0000fffff9097812 */ /* 0x000fc400078ec0ff */
[----:B------:R-:W-:Y:S01]  /*117e0*/  LOP3.LUT R8, R245, 0xffff, RZ, 0xc0, !PT ;  /* 0x0000fffff5087812 */ /* 0x000fe200078ec0ff */
[----:B------:R-:W4:Y:S01]  /*117f0*/  LDL.LU R207, [R1+0x16e4] ;  /* 0x0016e40001cf7983 */ /* 0x000f220000300800 */
[----:B------:R-:W-:Y:S02]  /*11800*/  PRMT R210, R7, 0x3340, R6 ;  /* 0x0000334007d27816 */ /* 0x000fe40000000006 */
[----:B------:R-:W-:Y:S01]  /*11810*/  PRMT R211, R9, 0x3340, R8 ;  /* 0x0000334009d37816 */ /* 0x000fe20000000008 */
[----:B------:R-:W2:Y:S01]  /*11820*/  LDL.LU R0, [R1+0x16e0] ;  /* 0x0016e00001007983 */ /* 0x000ea20000300800 */
[----:B------:R-:W-:Y:S02]  /*11830*/  LOP3.LUT R9, R233, 0xffff, RZ, 0xc0, !PT ;  /* 0x0000ffffe9097812 */ /* 0x000fe400078ec0ff */
[----:B------:R-:W-:Y:S02]  /*11840*/  LOP3.LUT R8, R230, 0xffff, RZ, 0xc0, !PT ;  /* 0x0000ffffe6087812 */ /* 0x000fe400078ec0ff */
[----:B------:R-:W-:-:S02]  /*11850*/  LOP3.LUT R7, R227, 0xffff, RZ, 0xc0, !PT ;  /* 0x0000ffffe3077812 */ /* 0x000fc400078ec0ff */
[----:B------:R-:W-:Y:S02]  /*11860*/  LOP3.LUT R6, R224, 0xffff, RZ, 0xc0, !PT ;  /* 0x0000ffffe0067812 */ /* 0x000fe400078ec0ff */
[----:B------:R-:W-:Y:S02]  /*11870*/  PRMT R208, R9, 0x3340, R8 ;  /* 0x0000334009d07816 */ /* 0x000fe40000000008 */
[----:B------:R-:W-:Y:S02]  /*11880*/  PRMT R10, R7, 0x3340, R6 ;  /* 0x00003340070a7816 */ /* 0x000fe40000000006 */
[----:B------:R-:W-:Y:S02]  /*11890*/  LOP3.LUT R9, R221, 0xffff, RZ, 0xc0, !PT ;  /* 0x0000ffffdd097812 */ /* 0x000fe400078ec0ff */
[----:B------:R-:W-:Y:S02]  /*118a0*/  LOP3.LUT R8, R217, 0xffff, RZ, 0xc0, !PT ;  /* 0x0000ffffd9087812 */ /* 0x000fe400078ec0ff */
[----:B------:R-:W-:-:S02]  /*118b0*/  LOP3.LUT R7, R212, 0xffff, RZ, 0xc0, !PT ;  /* 0x0000ffffd4077812 */ /* 0x000fc400078ec0ff */
[----:B------:R-:W-:Y:S02]  /*118c0*/  LOP3.LUT R6, R209, 0xffff, RZ, 0xc0, !PT ;  /* 0x0000ffffd1067812 */ /* 0x000fe400078ec0ff */
[----:B------:R-:W-:Y:S02]  /*118d0*/  PRMT R11, R9, 0x3340, R8 ;  /* 0x00003340090b7816 */ /* 0x000fe40000000008 */
[----:B------:R-:W-:Y:S01]  /*118e0*/  PRMT R6, R7, 0x3340, R6 ;  /* 0x0000334007067816 */ /* 0x000fe20000000006 */
[----:B------:R-:W-:Y:S01]  /*118f0*/  IMAD.MOV.U32 R241, RZ, RZ, R25 ;  /* 0x000000fffff17224 */ /* 0x000fe200078e0019 */
[----:B------:R-:W-:Y:S01]  /*11900*/  PRMT R8, R214, 0x5410, R213 ;  /* 0x00005410d6087816 */ /* 0x000fe200000000d5 */
[----:B------:R-:W-:Y:S01]  /*11910*/  IMAD.MOV.U32 R237, RZ, RZ, R24 ;  /* 0x000000ffffed7224 */ /* 0x000fe200078e0018 */
[----:B------:R-:W-:Y:S01]  /*11920*/  PRMT R9, R211, 0x5410, R210 ;  /* 0x00005410d3097816 */ /* 0x000fe200000000d2 */
[----:B------:R-:W-:Y:S01]  /*11930*/  IMAD.MOV.U32 R242, RZ, RZ, R27 ;  /* 0x000000fffff27224 */ /* 0x000fe200078e001b */
[----:B------:R-:W-:Y:S01]  /*11940*/  PRMT R10, R208, 0x5410, R10 ;  /* 0x00005410d00a7816 */ /* 0x000fe2000000000a */
[----:B------:R-:W-:Y:S01]  /*11950*/  IMAD.MOV.U32 R238, RZ, RZ, R26 ;  /* 0x000000ffffee7224 */ /* 0x000fe200078e001a */
[----:B------:R-:W-:Y:S01]  /*11960*/  PRMT R11, R11, 0x5410, R6 ;  /* 0x000054100b0b7816 */ /* 0x000fe20000000006 */
[----:B------:R-:W3:Y:S01]  /*11970*/  LDL.LU.64 R24, [R1] ;  /* 0x0000000001187983 */ /* 0x000ee20000300a00 */
[----:B------:R-:W-:-:S02]  /*11980*/  IMAD.MOV.U32 R225, RZ, RZ, R29 ;  /* 0x000000ffffe17224 */ /* 0x000fc400078e001d */
[----:B------:R-:W-:Y:S01]  /*11990*/  IMAD.MOV.U32 R228, RZ, RZ, R28 ;  /* 0x000000ffffe47224 */ /* 0x000fe200078e001c */
[----:B------:R-:W4:Y:S01]  /*119a0*/  LDL.LU.64 R26, [R1+0x8] ;  /* 0x00000800011a7983 */ /* 0x000f220000300a00 */
[----:B------:R-:W-:-:S03]  /*119b0*/  IMAD.MOV.U32 R250, RZ, RZ, R32 ;  /* 0x000000fffffa7224 */ /* 0x000fc600078e0020 */
[----:B------:R-:W3:Y:S04]  /*119c0*/  LDL.LU.64 R28, [R1+0x10] ;  /* 0x00001000011c7983 */ /* 0x000ee80000300a00 */
[----:B------:R0:W-:Y:S04]  /*119d0*/  STS.128 [R33+UR4+0x4000], R8 ;  /* 0x0040000821007988 */ /* 0x0001e80008000c04 */
[----:B------:R-:W4:Y:S04]  /*119e0*/  LDL.LU.64 R30, [R1+0x18] ;  /* 0x00001800011e7983 */ /* 0x000f280000300a00 */
[----:B0-----:R-:W3:Y:S04]  /*119f0*/  LDL.LU.64 R32, [R1+0x20] ;  /* 0x0000200001207983 */ /* 0x001ee80000300a00 */
[----:B------:R-:W4:Y:S04]  /*11a00*/  LDL.LU.64 R34, [R1+0x28] ;  /* 0x0000280001227983 */ /* 0x000f280000300a00 */
[----:B------:R-:W3:Y:S04]  /*11a10*/  LDL.LU.64 R36, [R1+0x30] ;  /* 0x0000300001247983 */ /* 0x000ee80000300a00 */
        /* <DEDUP_REMOVED lines=41> */
[----:B------:R-:W3:Y:S01]  /*11cb0*/  LDL.LU.64 R120, [R1+0x180] ;  /* 0x0001800001787983 */ /* 0x000ee20000300a00 */
[----:B------:R-:W-:-:S03]  /*11cc0*/  IMAD.MOV.U32 R232, RZ, RZ, R131 ;  /* 0x000000ffffe87224 */ /* 0x000fc600078e0083 */
[----:B------:R-:W4:Y:S01]  /*11cd0*/  LDL.LU.64 R122, [R1+0x188] ;  /* 0x00018800017a7983 */ /* 0x000f220000300a00 */
[----:B------:R-:W-:-:S03]  /*11ce0*/  IMAD.MOV.U32 R229, RZ, RZ, R132 ;  /* 0x000000ffffe57224 */ /* 0x000fc600078e0084 */
        /* <DEDUP_REMOVED lines=15> */
[----:B------:R-:W-:Y:S02]  /*11de0*/  IMAD.MOV.U32 R223, RZ, RZ, R144 ;  /* 0x000000ffffdf7224 */ /* 0x000fe400078e0090 */
[----:B------:R-:W-:Y:S01]  /*11df0*/  IMAD.MOV.U32 R215, RZ, RZ, R145 ;  /* 0x000000ffffd77224 */ /* 0x000fe200078e0091 */
[----:B------:R-:W3:Y:S01]  /*11e00*/  LDL.LU.64 R140, [R1+0x1d0] ;  /* 0x0001d000018c7983 */ /* 0x000ee20000300a00 */
[----:B------:R-:W-:-:S03]  /*11e10*/  IMAD.MOV.U32 R216, RZ, RZ, R147 ;  /* 0x000000ffffd87224 */ /* 0x000fc600078e0093 */
[----:B------:R-:W4:Y:S01]  /*11e20*/  LDL.LU.64 R142, [R1+0x1d8] ;  /* 0x0001d800018e7983 */ /* 0x000f220000300a00 */
[----:B------:R-:W-:Y:S02]  /*11e30*/  IMAD.MOV.U32 R218, RZ, RZ, R148 ;  /* 0x000000ffffda7224 */ /* 0x000fe400078e0094 */
[----:B------:R-:W-:Y:S01]  /*11e40*/  IMAD.MOV.U32 R222, RZ, RZ, R149 ;  /* 0x000000ffffde7224 */ /* 0x000fe200078e0095 */
[----:B------:R-:W3:Y:S01]  /*11e50*/  LDL.LU.64 R144, [R1+0x1e0] ;  /* 0x0001e00001907983 */ /* 0x000ee20000300a00 */
[----:B------:R-:W-:Y:S02]  /*11e60*/  IMAD.MOV.U32 R231, RZ, RZ, R150 ;  /* 0x000000ffffe77224 */ /* 0x000fe400078e0096 */
[----:B------:R-:W-:Y:S01]  /*11e70*/  IMAD.MOV.U32 R234, RZ, RZ, R151 ;  /* 0x000000ffffea7224 */ /* 0x000fe200078e0097 */
[----:B------:R-:W4:Y:S04]  /*11e80*/  LDL.LU.64 R146, [R1+0x1e8] ;  /* 0x0001e80001927983 */ /* 0x000f280000300a00 */
[----:B------:R-:W3:Y:S04]  /*11e90*/  LDL.LU.64 R148, [R1+0x1f0] ;  /* 0x0001f00001947983 */ /* 0x000ee80000300a00 */
[----:B------:R-:W4:Y:S01]  /*11ea0*/  LDL.LU.64 R150, [R1+0x1f8] ;  /* 0x0001f80001967983 */ /* 0x000f220000300a00 */
[----:B--2---:R-:W-:-:S03]  /*11eb0*/  LOP3.LUT R6, R0, 0x20, RZ, 0x3c, !PT ;  /* 0x0000002000067812 */ /* 0x004fc600078e3cff */
[----:B------:R-:W-:Y:S04]  /*11ec0*/  STS.U8 [R0+UR4+0x8000], R205 ;  /* 0x008000cd00007988 */ /* 0x000fe80008000004 */
        /* <DEDUP_REMOVED lines=54> */
[----:B----4-:R-:W-:Y:S04]  /*12230*/  STL.64 [R1+0x16d8], R150 ;  /* 0x0016d89601007387 */ /* 0x010fe80000100a00 */
[----:B---3--:R-:W-:Y:S04]  /*12240*/  STL.64 [R1+0x16d0], R148 ;  /* 0x0016d09401007387 */ /* 0x008fe80000100a00 */
        /* <DEDUP_REMOVED lines=35> */
[----:B------:R0:W-:Y:S04]  /*12480*/  STL.64 [R1+0x15b0], R76 ;  /* 0x0015b04c01007387 */ /* 0x0001e80000100a00 */
[----:B0-----:R-:W2:Y:S04]  /*12490*/  LDL.LU.64 R76, [R1+0x400] ;  /* 0x00040000014c7983 */ /* 0x001ea80000300a00 */
[----:B------:R-:W2:Y:S04]  /*124a0*/  LDL.LU.64 R78, [R1+0x408] ;  /* 0x00040800014e7983 */ /* 0x000ea80000300a00 */
        /* <DEDUP_REMOVED lines=70> */
[----:B------:R-:W-:Y:S01]  /*12910*/  STS.U8 [R6+UR4+0xbd00], R5 ;  /* 0x00bd000506007988 */ /* 0x000fe20008000004 */
[----:B------:R0:W-:Y:S06]  /*12920*/  MEMBAR.ALL.CTA ;  /* 0x0000000000007992 */ /* 0x0001ec0000008000 */
[----:B0-----:R-:W0:Y:S01]  /*12930*/  FENCE.VIEW.ASYNC.S ;  /* 0x00000000000073c6 */ /* 0x001e220000000000 */
[----:B------:R-:W-:-:S04]  /*12940*/  USHF.L.U32 UR8, UR10, 0x6, URZ ;  /* 0x000000060a087899 */ /* 0x000fc8000800063f */
[----:B------:R-:W-:Y:S01]  /*12950*/  ULOP3.LUT UR8, UR8, 0x100, URZ, 0xc0, !UPT ;  /* 0x0000010008087892 */ /* 0x000fe2000f8ec03f */
[----:B0-----:R-:W-:Y:S03]  /*12960*/  BAR.SYNC.DEFER_BLOCKING 0x0 ;  /* 0x0000000000007b1d */ /* 0x001fe60000010000 */
[----:B------:R-:W-:-:S04]  /*12970*/  ULEA.HI UR8, UR4, UR8, URZ, 0x1c ;  /* 0x0000000804087291 */ /* 0x000fc8000f8fe03f */
[----:B------:R-:W-:Y:S01]  /*12980*/  ULOP3.LUT UR20, UR8, 0x3fff, URZ, 0xc0, !UPT ;  /* 0x00003fff08147892 */ /* 0x000fe2000f8ec03f */
[----:B------:R-:W-:-:S03]  /*12990*/  UMOV UR21, 0x80000020 ;  /* 0x8000002000157882 */ /* 0x000fc60000000000 */
[----:B------:R-:W-:Y:S01]  /*129a0*/  UIADD3 UR16, UP0, UR20, 0x2, URZ ;  /* 0x0000000214107890 */ /* 0x000fe2000ff1e03f */
[----:B------:R-:W-:-:S03]  /*129b0*/  UMOV UR8, URZ ;  /* 0x0000003f00087c82 */ /* 0x000fc60008000000 */
[----:B------:R-:W-:Y:S01]  /*129c0*/  UIADD3.X UR17, UR8, -0x7fffffe0, URZ, UP0, !UPT ;  /* 0x8000002008117890 */ /* 0x000fe200087fe43f */
[----:B--2---:R-:W-:-:S06]  /*129d0*/  WARPGROUP.ARRIVE ;  /* 0x00000000000079c5 */ /* 0x004fcc0000000000 */
[----:B------:R-:W-:Y:S01]  /*129e0*/  QGMMA.64x256x32.F32.E4M3.E4M3 R76, gdesc[UR20], R76, gsb0 ;  /* 0x03e00000144c79f3 */ /* 0x000fe2000800084c */
        /* <DEDUP_REMOVED lines=21> */
[----:B------:R-:W-:Y:S01]  /*12b40*/  STL.64 [R1+0x1500], R32 ;  /* 0x0015002001007387 */ /* 0x000fe20000100a00 */
[----:B------:R-:W-:-:S02]  /*12b50*/  WARPGROUP.DEPBAR.LE gsb0, 0x0 ;  /* 0x00008000000079c5 */ /* 0x000fc40000010000 */
[----:B------:R-:W-:-:S06]  /*12b60*/  WARPGROUP.ARRIVE ;  /* 0x00000000000079c5 */ /* 0x000fcc0000000000 */
[----:B------:R-:W-:Y:S01]  /*12b70*/  QGMMA.64x256x32.F32.E4M3.E4M3 R76, gdesc[UR16], R76, gsb0 ;  /* 0x03e00000104c79f3 */ /* 0x000fe2000800084c */
[----:B------:R-:W-:Y:S04]  /*12b80*/  STL.64 [R1+0x14f8], R30 ;  /* 0x0014f81e01007387 */ /* 0x000fe80000100a00 */
[----:B------:R-:W-:Y:S04]  /*12b90*/  STL.64 [R1+0x14f0], R28 ;  /* 0x0014f01c01007387 */ /* 0x000fe80000100a00 */
[----:B------:R-:W-:Y:S04]  /*12ba0*/  STL.64 [R1+0x14e8], R26 ;  /* 0x0014e81a01007387 */ /* 0x000fe80000100a00 */
[----:B------:R0:W-:Y:S01]  /*12bb0*/  STL.64 [R1+0x14e0], R24 ;  /* 0x0014e01801007387 */ /* 0x0001e20000100a00 */
[----:B------:R-:W-:-:S03]  /*12bc0*/  WARPGROUP.DEPBAR.LE gsb0, 0x0 ;  /* 0x00008000000079c5 */ /* 0x000fc60000010000 */
[----:B------:R1:W-:Y:S04]  /*12bd0*/  STL.64 [R1+0x400], R76 ;  /* 0x0004004c01007387 */ /* 0x0003e80000100a00 */
        /* <DEDUP_REMOVED lines=63> */
[----:B0-----:R-:W4:Y:S04]  /*12fd0*/  LDL.LU.64 R24, [R1+0x200] ;  /* 0x0002000001187983 */ /* 0x001f280000300a00 */
[----:B------:R-:W4:Y:S04]  /*12fe0*/  LDL.LU.64 R26, [R1+0x208] ;  /* 0x00020800011a7983 */ /* 0x000f280000300a00 */
        /* <DEDUP_REMOVED lines=24> */
[----:B-1----:R-:W4:Y:S04]  /*13170*/  LDL.LU.64 R76, [R1+0x2d0] ;  /* 0x0002d000014c7983 */ /* 0x002f280000300a00 */
[----:B--2---:R-:W2:Y:S04]  /*13180*/  LDL.LU.64 R78, [R1+0x2d8] ;  /* 0x0002d800014e7983 */ /* 0x004ea80000300a00 */
[----:B---3--:R-:W2:Y:S04]  /*13190*/  LDL.LU.64 R80, [R1+0x2e0] ;  /* 0x0002e00001507983 */ /* 0x008ea80000300a00 */
[----:B----4-:R-:W2:Y:S04]  /*131a0*/  LDL.LU.64 R82, [R1+0x2e8] ;  /* 0x0002e80001527983 */ /* 0x010ea80000300a00 */
        /* <DEDUP_REMOVED lines=33> */
[----:B------:R-:W2:Y:S01]  /*133c0*/  LDL.LU.64 R150, [R1+0x3f8] ;  /* 0x0003f80001967983 */ /* 0x000ea20000300a00 */
[----:B------:R-:W-:-:S02]  /*133d0*/  UIADD3.64 UR20, UR16, 0x1fe, URZ ;  /* 0x000001fe10147897 */ /* 0x000fc4000fffe03f */
[----:B------:R-:W-:Y:S01]  /*133e0*/  UIADD3.64 UR24, UR16, 0x200, URZ ;  /* 0x0000020010187897 */ /* 0x000fe2000fffe03f */
[----:B------:R-:W-:Y:S01]  /*133f0*/  UMOV UR26, UR18 ;  /* 0x00000012001a7c82 */ /* 0x000fe20008000000 */
[----:B------:R-:W-:Y:S01]  /*13400*/  UMOV UR27, UR19 ;  /* 0x00000013001b7c82 */ /* 0x000fe20008000000 */
[----:B--2---:R-:W-:-:S06]  /*13410*/  WARPGROUP.ARRIVE ;  /* 0x00000000000079c5 */ /* 0x004fcc0000000000 */
[----:B------:R-:W-:Y:S03]  /*13420*/  QGMMA.64x256x32.F32.E4M3.E4M3 R24, gdesc[UR20], R24, gsb0 ;  /* 0x03e00000141879f3 */ /* 0x000fe60008000818 */
[----:B------:R-:W-:Y:S02]  /*13430*/  WARPGROUP.DEPBAR.LE gsb0, 0x0 ;  /* 0x00008000000079c5 */ /* 0x000fe40000010000 */
[----:B------:R-:W-:-:S15]  /*13440*/  WARPGROUP.ARRIVE ;  /* 0x00000000000079c5 */ /* 0x000fde0000000000 */
[----:B------:R-:W-:-:S08]  /*13450*/  NOP ;  /* 0x0000000000007918 */ /* 0x000fd00000000000 */
[----:B------:R-:W-:Y:S01]  /*13460*/  QGMMA.64x256x32.F32.E4M3.E4M3 R24, gdesc[UR24], R24, gsb0 ;  /* 0x03e00000181879f3 */ /* 0x000fe20008000818 */
[----:B------:R-:W-:Y:S02]  /*13470*/  IMAD.MOV.U32 R236, RZ, RZ, R240 ;  /* 0x000000ffffec7224 */ /* 0x000fe400078e00f0 */
[----:B------:R-:W-:Y:S02]  /*13480*/  IMAD.MOV.U32 R240, RZ, RZ, R245 ;  /* 0x000000fffff07224 */ /* 0x000fe400078e00f5 */
[----:B------:R-:W-:Y:S02]  /*13490*/  IMAD.MOV.U32 R245, RZ, RZ, R249 ;  /* 0x000000fffff57224 */ /* 0x000fe400078e00f9 */
[----:B------:R-:W-:Y:S02]  /*134a0*/  IMAD.MOV.U32 R249, RZ, RZ, R220 ;  /* 0x000000fffff97224 */ /* 0x000fe400078e00dc */
[----:B------:R-:W-:Y:S02]  /*134b0*/  IMAD.MOV.U32 R220, RZ, RZ, R219 ;  /* 0x000000ffffdc7224 */ /* 0x000fe400078e00db */
[----:B------:R-:W-:-:S02]  /*134c0*/  IMAD.MOV.U32 R219, RZ, RZ, R226 ;  /* 0x000000ffffdb7224 */ /* 0x000fc400078e00e2 */
        /* <DEDUP_REMOVED lines=10> */
[----:B------:R-:W-:Y:S01]  /*13570*/  IMAD.MOV.U32 R237, RZ, RZ, R241 ;  /* 0x000000ffffed7224 */ /* 0x000fe200078e00f1 */
[----:B------:R-:W-:Y:S01]  /*13580*/  IADD3 R236, P6, R236, UR12, RZ ;  /* 0x0000000cecec7c10 */ /* 0x000fe2000ffde0ff */
[----:B------:R-:W-:-:S02]  /*13590*/  IMAD.MOV.U32 R241, RZ, RZ, R232 ;  /* 0x000000fffff17224 */ /* 0x000fc400078e00e8 */
[----:B------:R-:W-:Y:S02]  /*135a0*/  IMAD.MOV.U32 R232, RZ, RZ, R229 ;  /* 0x000000ffffe87224 */ /* 0x000fe400078e00e5 */
[----:B------:R-:W-:Y:S02]  /*135b0*/  IMAD.MOV.U32 R229, RZ, RZ, R238 ;  /* 0x000000ffffe57224 */ /* 0x000fe400078e00ee */
[----:B------:R-:W-:Y:S02]  /*135c0*/  IMAD.MOV.U32 R238, RZ, RZ, R242 ;  /* 0x000000ffffee7224 */ /* 0x000fe400078e00f2 */
[----:B------:R-:W-:Y:S01]  /*135d0*/  IMAD.MOV.U32 R242, RZ, RZ, R12 ;  /* 0x000000fffff27224 */ /* 0x000fe200078e000c */
[----:B------:R-:W-:Y:S02]  /*135e0*/  WARPGROUP.DEPBAR.LE gsb0, 0x0 ;  /* 0x00008000000079c5 */ /* 0x000fe40000010000 */
        /* <DEDUP_REMOVED lines=128> */
[----:B------:R-:W3:Y:S04]  /*13df0*/  LDL R5, [R1+0xc50] ;  /* 0x000c500001057983 */ /* 0x000ee80000100800 */
[----:B------:R-:W4:Y:S04]  /*13e00*/  LDL.LU R12, [R1+0x14dc] ;  /* 0x0014dc00010c7983 */ /* 0x000f280000300800 */
[----:B------:R0:W-:Y:S04]  /*13e10*/  STL [R1+0xc38], R236 ;  /* 0x000c38ec01007387 */ /* 0x0001e80000100800 */
[----:B0-----:R-:W2:Y:S02]  /*13e20*/  LDL.LU R236, [R1+0xc30] ;  /* 0x000c300001ec7983 */ /* 0x001ea40000300800 */
[----:B--2---:R-:W-:-:S05]  /*13e30*/  IADD3 R236, P1, R236, UR12, RZ ;  /* 0x0000000cecec7c10 */ /* 0x004fca000ff3e0ff */
[----:B------:R0:W-:Y:S04]  /*13e40*/  STL [R1+0xc30], R236 ;  /* 0x000c30ec01007387 */ /* 0x0001e80000100800 */
[----:B0-----:R-:W2:Y:S01]  /*13e50*/  LDL.LU R236, [R1+0xc28] ;  /* 0x000c280001ec7983 */ /* 0x001ea20000300800 */
[----:B----4-:R-:W-:Y:S02]  /*13e60*/  IADD3 R12, P3, R12, UR12, RZ ;  /* 0x0000000c0c0c7c10 */ /* 0x010fe4000ff7e0ff */
[----:B--2---:R-:W-:-:S05]  /*13e70*/  IADD3 R236, P2, R236, UR12, RZ ;  /* 0x0000000cecec7c10 */ /* 0x004fca000ff5e0ff */
[----:B------:R0:W-:Y:S04]  /*13e80*/  STL [R1+0xc28], R236 ;  /* 0x000c28ec01007387 */ /* 0x0001e80000100800 */
[----:B------:R1:W-:Y:S01]  /*13e90*/  STL [R1+0xc20], R12 ;  /* 0x000c200c01007387 */ /* 0x0003e20000100800 */
[----:B0-----:R-:W-:-:S03]  /*13ea0*/  IMAD.MOV.U32 R236, RZ, RZ, R240 ;  /* 0x000000ffffec7224 */ /* 0x001fc600078e00f0 */
[----:B-1----:R-:W2:Y:S01]  /*13eb0*/  LDL.LU R12, [R1+0x14d8] ;  /* 0x0014d800010c7983 */ /* 0x002ea20000300800 */
        /* <DEDUP_REMOVED lines=23> */
[----:B------:R-:W4:Y:S01]  /*14030*/  LDL.LU R14, [R1+0x14d4] ;  /* 0x0014d400010e7983 */ /* 0x000f220000300800 */
[----:B------:R-:W-:-:S02]  /*14040*/  IADD3 R13, P4, R13, UR12, RZ ;  /* 0x0000000c0d0d7c10 */ /* 0x000fc4000ff9e0ff */
[----:B------:R-:W-:Y:S02]  /*14050*/  IADD3 R15, P5, R15, UR12, RZ ;  /* 0x0000000c0f0f7c10 */ /* 0x000fe4000ffbe0ff */
[----:B--2---:R-:W-:Y:S02]  /*14060*/  IADD3.X R12, R12, UR9, RZ, P4, !PT ;  /* 0x000000090c0c7c10 */ /* 0x004fe4000a7fe4ff */
[----:B------:R-:W-:-:S05]  /*14070*/  IADD3 R236, P4, R236, UR12, RZ ;  /* 0x0000000cecec7c10 */ /* 0x000fca000ff9e0ff */
[----:B------:R0:W-:Y:S02]  /*14080*/  STL [R1+0xc18], R236 ;  /* 0x000c18ec01007387 */ /* 0x0001e40000100800 */
[----:B0-----:R-:W-:Y:S02]  /*14090*/  IMAD.MOV.U32 R236, RZ, RZ, R240 ;  /* 0x000000ffffec7224 */ /* 0x001fe400078e00f0 */
        /* <DEDUP_REMOVED lines=16> */
[----:B------:R-:W-:Y:S01]  /*141a0*/  IMAD.MOV.U32 R241, RZ, RZ, R232 ;  /* 0x000000fffff17224 */ /* 0x000fe200078e00e8 */
[----:B----4-:R-:W-:Y:S01]  /*141b0*/  IADD3.X R14, R14, UR9, RZ, P5, !PT ;  /* 0x000000090e0e7c10 */ /* 0x010fe2000affe4ff */
[----:B------:R-:W-:Y:S01]  /*141c0*/  IMAD.MOV.U32 R232, RZ, RZ, R229 ;  /* 0x000000ffffe87224 */ /* 0x000fe200078e00e5 */
[----:B------:R-:W-:Y:S01]  /*141d0*/  IADD3 R236, P5, R236, UR12, RZ ;  /* 0x0000000cecec7c10 */ /* 0x000fe2000ffbe0ff */
[----:B------:R-:W-:Y:S02]  /*141e0*/  IMAD.MOV.U32 R229, RZ, RZ, R238 ;  /* 0x000000ffffe57224 */ /* 0x000fe400078e00ee */
[----:B------:R-:W-:Y:S02]  /*141f0*/  IMAD.MOV.U32 R238, RZ, RZ, R242 ;  /* 0x000000ffffee7224 */ /* 0x000fe400078e00f2 */
[----:B------:R-:W-:Y:S02]  /*14200*/  IMAD.MOV.U32 R242, RZ, RZ, R246 ;  /* 0x000000fffff27224 */ /* 0x000fe400078e00f6 */
[----:B------:R-:W-:-:S02]  /*14210*/  IMAD.MOV.U32 R246, RZ, RZ, R250 ;  /* 0x000000fffff67224 */ /* 0x000fc400078e00fa */
[----:B------:R-:W-:Y:S02]  /*14220*/  IMAD.MOV.U32 R250, RZ, RZ, R248 ;  /* 0x000000fffffa7224 */ /* 0x000fe400078e00f8 */
[----:B------:R-:W2:Y:S04]  /*14230*/  LDL.LU R248, [R1+0x668] ;  /* 0x0006680001f87983 */ /* 0x000ea80000300800 */
[----:B------:R0:W-:Y:S04]  /*14240*/  STL [R1+0xc10], R236 ;  /* 0x000c10ec01007387 */ /* 0x0001e80000100800 */
[----:B0-----:R-:W4:Y:S02]  /*14250*/  LDL.LU R236, [R1+0xc34] ;  /* 0x000c340001ec7983 */ /* 0x001f240000300800 */
[----:B----4-:R-:W-:-:S05]  /*14260*/  IADD3.X R236, R236, UR9, RZ, P6, !PT ;  /* 0x00000009ecec7c10 */ /* 0x010fca000b7fe4ff */
[----:B------:R0:W-:Y:S04]  /*14270*/  STL [R1+0xc34], R236 ;  /* 0x000c34ec01007387 */ /* 0x0001e80000100800 */
[----:B0-----:R-:W4:Y:S02]  /*14280*/  LDL.LU R236, [R1+0xc08] ;  /* 0x000c080001ec7983 */ /* 0x001f240000300800 */
[----:B----4-:R-:W-:-:S05]  /*14290*/  IADD3 R236, P6, R236, UR12, RZ ;  /* 0x0000000cecec7c10 */ /* 0x010fca000ffde0ff */
        /* <DEDUP_REMOVED lines=30> */
[----:B------:R-:W-:Y:S01]  /*14480*/  IMAD.MOV.U32 R238, RZ, RZ, R242 ;  /* 0x000000ffffee7224 */ /* 0x000fe200078e00f2 */
[----:B------:R-:W-:Y:S01]  /*14490*/  IADD3 R236, P2, R236, UR12, RZ ;  /* 0x0000000cecec7c10 */ /* 0x000fe2000ff5e0ff */
[----:B------:R-:W-:Y:S02]  /*144a0*/  IMAD.MOV.U32 R242, RZ, RZ, R246 ;  /* 0x000000fffff27224 */ /* 0x000fe400078e00f6 */
[----:B------:R-:W-:-:S02]  /*144b0*/  IMAD.MOV.U32 R246, RZ, RZ, R250 ;  /* 0x000000fffff67224 */ /* 0x000fc400078e00fa */
[----:B--2---:R-:W-:Y:S02]  /*144c0*/  IMAD.MOV.U32 R250, RZ, RZ, R248 ;  /* 0x000000fffffa7224 */ /* 0x004fe400078e00f8 */
[----:B------:R-:W-:Y:S02]  /*144d0*/  IMAD.MOV.U32 R248, RZ, RZ, R244 ;  /* 0x000000fffff87224 */ /* 0x000fe400078e00f4 */
        /* <DEDUP_REMOVED lines=15> */
[----:B0-----:R-:W4:Y:S01]  /*145d0*/  LDL.LU R236, [R1+0xc0c] ;  /* 0x000c0c0001ec7983 */ /* 0x001f220000300800 */
[----:B------:R-:W-:Y:S01]  /*145e0*/  UIADD3.64 UR20, UR16, 0x3fe, URZ ;  /* 0x000003fe10147897 */ /* 0x000fe2000fffe03f */
[----:B------:R-:W-:-:S08]  /*145f0*/  WARPGROUP.ARRIVE ;  /* 0x00000000000079c5 */ /* 0x000fd00000000000 */
[----:B------:R-:W-:Y:S01]  /*14600*/  QGMMA.64x256x32.F32.E4M3.E4M3 R24, gdesc[UR20], R24, gsb0 ;  /* 0x03e00000141879f3 */ /* 0x000fe20008000818 */
[----:B----4-:R-:W-:-:S05]  /*14610*/  IADD3.X R236, R236, UR9, RZ, P5, !PT ;  /* 0x00000009ecec7c10 */ /* 0x010fca000affe4ff */
[----:B------:R0:W-:Y:S04]  /*14620*/  STL [R1+0xc0c], R236 ;  /* 0x000c0cec01007387 */ /* 0x0001e80000100800 */
[----:B0-----:R-:W4:Y:S01]  /*14630*/  LDL.LU R236, [R1+0xbe0] ;  /* 0x000be00001ec7983 */ /* 0x001f220000300800 */
[----:B------:R-:W-:Y:S01]  /*14640*/  UIADD3.64 UR24, UR16, 0x400, URZ ;  /* 0x0000040010187897 */ /* 0x000fe2000fffe03f */
[----:B------:R-:W-:Y:S02]  /*14650*/  WARPGROUP.DEPBAR.LE gsb0, 0x0 ;  /* 0x00008000000079c5 */ /* 0x000fe40000010000 */
[----:B------:R-:W-:Y:S01]  /*14660*/  WARPGROUP.ARRIVE ;  /* 0x00000000000079c5 */ /* 0x000fe20000000000 */
[----:B------:R-:W-:Y:S01]  /*14670*/  UMOV UR26, UR18 ;  /* 0x00000012001a7c82 */ /* 0x000fe20008000000 */
[----:B------:R-:W-:-:S12]  /*14680*/  UMOV UR27, UR19 ;  /* 0x00000013001b7c82 */ /* 0x000fd80008000000 */
[----:B------:R-:W-:Y:S01]  /*14690*/  QGMMA.64x256x32.F32.E4M3.E4M3 R24, gdesc[UR24], R24, gsb0 ;  /* 0x03e00000181879f3 */ /* 0x000fe20008000818 */
[----:B----4-:R-:W-:-:S05]  /*146a0*/  IADD3 R236, P5, R236, UR12, RZ ;  /* 0x0000000cecec7c10 */ /* 0x010fca000ffbe0ff */
[----:B------:R0:W-:Y:S04]  /*146b0*/  STL [R1+0xbe0], R236 ;  /* 0x000be0ec01007387 */ /* 0x0001e80000100800 */
[----:B0-----:R-:W4:Y:S01]  /*146c0*/  LDL.LU R236, [R1+0xc04] ;  /* 0x000c040001ec7983 */ /* 0x001f220000300800 */
[----:B------:R-:W-:Y:S02]  /*146d0*/  WARPGROUP.DEPBAR.LE gsb0, 0x0 ;  /* 0x00008000000079c5 */ /* 0x000fe40000010000 */
[----:B----4-:R-:W-:-:S05]  /*146e0*/  IADD3.X R236, R236, UR9, RZ, P6, !PT ;  /* 0x00000009ecec7c10 */ /* 0x010fca000b7fe4ff */
[----:B------:R-:W-:Y:S04]  /*146f0*/  STL [R1+0xc04], R236 ;  /* 0x000c04ec01007387 */ /* 0x000fe80000100800 */
[----:B------:R-:W-:Y:S04]  /*14700*/  STL.64 [R1], R24 ;  /* 0x0000001801007387 */ /* 0x000fe80000100a00 */
        /* <DEDUP_REMOVED lines=63> */
[----:B0-----:R-:W4:Y:S04]  /*14b00*/  LDL.LU.64 R150, [R1+0x14c8] ;  /* 0x0014c80001967983 */ /* 0x001f280000300a00 */
[----:B------:R-:W3:Y:S04]  /*14b10*/  LDL.LU.64 R148, [R1+0x14c0] ;  /* 0x0014c00001947983 */ /* 0x000ee80000300a00 */
[----:B------:R-:W2:Y:S04]  /*14b20*/  LDL.LU.64 R146, [R1+0x14b8] ;  /* 0x0014b80001927983 */ /* 0x000ea80000300a00 */
[----:B------:R-:W4:Y:S04]  /*14b30*/  LDL.LU.64 R144, [R1+0x14b0] ;  /* 0x0014b00001907983 */ /* 0x000f280000300a00 */
        /* <DEDUP_REMOVED lines=59> */
[----:B------:R-:W3:Y:S01]  /*14ef0*/  LDL.LU.64 R24, [R1+0x12d0] ;  /* 0x0012d00001187983 */ /* 0x000ee20000300a00 */
        /* <DEDUP_REMOVED lines=26> */
[----:B----4-:R-:W-:Y:S02]  /*150a0*/  IADD3 R126, P6, R126, UR12, RZ ;  /* 0x0000000c7e7e7c10 */ /* 0x010fe4000ffde0ff */
[----:B------:R-:W-:Y:S02]  /*150b0*/  IADD3.X R127, R127, UR9, RZ, P1, !PT ;  /* 0x000000097f7f7c10 */ /* 0x000fe40008ffe4ff */
[----:B--2---:R-:W-:Y:S01]  /*150c0*/  IADD3 R128, P1, R128, UR12, RZ ;  /* 0x0000000c80807c10 */ /* 0x004fe2000ff3e0ff */
[----:B------:R0:W-:Y:S01]  /*150d0*/  STL [R1+0xbd8], R126 ;  /* 0x000bd87e01007387 */ /* 0x0001e20000100800 */
[----:B------:R-:W-:Y:S02]  /*150e0*/  IADD3.X R129, R129, UR9, RZ, P2, !PT ;  /* 0x0000000981817c10 */ /* 0x000fe400097fe4ff */
[----:B---3--:R-:W-:Y:S02]  /*150f0*/  IADD3 R130, P2, R130, UR12, RZ ;  /* 0x0000000c82827c10 */ /* 0x008fe4000ff5e0ff */
[----:B------:R-:W-:Y:S01]  /*15100*/  IADD3.X R131, R131, UR9, RZ, P3, !PT ;  /* 0x0000000983837c10 */ /* 0x000fe20009ffe4ff */
[----:B0-----:R-:W2:Y:S04]  /*15110*/  LDL.LU R126, [R1+0x12cc] ;  /* 0x0012cc00017e7983 */ /* 0x001ea80000300800 */
[----:B------:R0:W-:Y:S01]  /*15120*/  STL [R1+0xbfc], R127 ;  /* 0x000bfc7f01007387 */ /* 0x0001e20000100800 */
[----:B------:R-:W-:-:S02]  /*15130*/  IADD3 R132, P3, R132, UR12, RZ ;  /* 0x0000000c84847c10 */ /* 0x000fc4000ff7e0ff */
[----:B------:R-:W-:Y:S01]  /*15140*/  IADD3.X R133, R133, UR9, RZ, P4, !PT ;  /* 0x0000000985857c10 */ /* 0x000fe2000a7fe4ff */
[----:B0-----:R-:W2:Y:S04]  /*15150*/  LDL.LU R127, [R1+0x12c8] ;  /* 0x0012c800017f7983 */ /* 0x001ea80000300800 */
[----:B------:R0:W-:Y:S01]  /*15160*/  STL [R1+0xbd0], R128 ;  /* 0x000bd08001007387 */ /* 0x0001e20000100800 */
[----:B------:R-:W-:-:S03]  /*15170*/  IADD3 R134, P4, R134, UR12, RZ ;  /* 0x0000000c86867c10 */ /* 0x000fc6000ff9e0ff */
[----:B0-----:R-:W2:Y:S04]  /*15180*/  LDL.LU R128, [R1+0x12c4] ;  /* 0x0012c40001807983 */ /* 0x001ea80000300800 */
[----:B------:R0:W-:Y:S01]  /*15190*/  STL [R1+0xbf4], R129 ;  /* 0x000bf48101007387 */ /* 0x0001e20000100800 */
[----:B------:R-:W-:-:S03]  /*151a0*/  IADD3.X R135, R135, UR9, RZ, P5, !PT ;  /* 0x0000000987877c10 */ /* 0x000fc6000affe4ff */
        /* <DEDUP_REMOVED lines=29> */
[----:B------:R-:W-:-:S03]  /*15380*/  IMAD.MOV.U32 R252, RZ, RZ, R144 ;  /* 0x000000fffffc7224 */ /* 0x000fc600078e0090 */
[----:B0-----:R-:W2:Y:S04]  /*15390*/  LDL.LU R139, [R1+0x1298] ;  /* 0x00129800018b7983 */ /* 0x001ea80000300800 */
[----:B------:R0:W-:Y:S04]  /*153a0*/  STL [R1+0xba0], R140 ;  /* 0x000ba08c01007387 */ /* 0x0001e80000100800 */
[----:B0-----:R-:W2:Y:S04]  /*153b0*/  LDL.LU R140, [R1+0x1294] ;  /* 0x00129400018c7983 */ /* 0x001ea80000300800 */
[----:B------:R0:W-:Y:S04]  /*153c0*/  STL [R1+0xbc4], R141 ;  /* 0x000bc48d01007387 */ /* 0x0001e80000100800 */
[----:B0-----:R-:W2:Y:S04]  /*153d0*/  LDL.LU R141, [R1+0x1290] ;  /* 0x00129000018d7983 */ /* 0x001ea80000300800 */
[----:B------:R0:W-:Y:S04]  /*153e0*/  STL [R1+0xb98], R142 ;  /* 0x000b988e01007387 */ /* 0x0001e80000100800 */
[----:B0-----:R-:W2:Y:S04]  /*153f0*/  LDL.LU R142, [R1+0x128c] ;  /* 0x00128c00018e7983 */ /* 0x001ea80000300800 */
[----:B------:R0:W-:Y:S04]  /*15400*/  STL [R1+0xbbc], R143 ;  /* 0x000bbc8f01007387 */ /* 0x0001e80000100800 */
[----:B0-----:R-:W2:Y:S04]  /*15410*/  LDL.LU R143, [R1+0x1288] ;  /* 0x00128800018f7983 */ /* 0x001ea80000300800 */
[----:B------:R-:W2:Y:S04]  /*15420*/  LDL.LU R144, [R1+0x1284] ;  /* 0x0012840001907983 */ /* 0x000ea80000300800 */
[----:B------:R0:W-:Y:S01]  /*15430*/  STL [R1+0xb90], R236 ;  /* 0x000b90ec01007387 */ /* 0x0001e20000100800 */
[----:B------:R-:W-:Y:S01]  /*15440*/  IADD3.X R145, R145, UR9, RZ, P4, !PT ;  /* 0x0000000991917c10 */ /* 0x000fe2000a7fe4ff */
[----:B0-----:R-:W-:-:S02]  /*15450*/  IMAD.MOV.U32 R236, RZ, RZ, R240 ;  /* 0x000000ffffec7224 */ /* 0x001fc400078e00f0 */
[----:B------:R-:W-:Y:S02]  /*15460*/  IMAD.MOV.U32 R240, RZ, RZ, R245 ;  /* 0x000000fffff07224 */ /* 0x000fe400078e00f5 */
[----:B------:R-:W-:Y:S02]  /*15470*/  IMAD.MOV.U32 R245, RZ, RZ, R249 ;  /* 0x000000fffff57224 */ /* 0x000fe400078e00f9 */
[----:B------:R-:W-:Y:S02]  /*15480*/  IMAD.MOV.U32 R249, RZ, RZ, R220 ;  /* 0x000000fffff97224 */ /* 0x000fe400078e00dc */
[----:B------:R-:W-:Y:S02]  /*15490*/  IMAD.MOV.U32 R220, RZ, RZ, R219 ;  /* 0x000000ffffdc7224 */ /* 0x000fe400078e00db */
[----:B------:R-:W-:Y:S02]  /*154a0*/  IMAD.MOV.U32 R219, RZ, RZ, R226 ;  /* 0x000000ffffdb7224 */ /* 0x000fe400078e00e2 */
[----:B------:R-:W-:-:S02]  /*154b0*/  IMAD.MOV.U32 R226, RZ, RZ, R223 ;  /* 0x000000ffffe27224 */ /* 0x000fc400078e00df */
[----:B------:R-:W-:Y:S02]  /*154c0*/  IMAD.MOV.U32 R223, RZ, RZ, R215 ;  /* 0x000000ffffdf7224 */ /* 0x000fe400078e00d7 */
[----:B------:R-:W-:Y:S01]  /*154d0*/  IMAD.MOV.U32 R215, RZ, RZ, R216 ;  /* 0x000000ffffd77224 */ /* 0x000fe200078e00d8 */
[----:B------:R-:W-:Y:S01]  /*154e0*/  IADD3 R146, P4, R146, UR12, RZ ;  /* 0x0000000c92927c10 */ /* 0x000fe2000ff9e0ff */
[----:B------:R-:W-:Y:S02]  /*154f0*/  IMAD.MOV.U32 R216, RZ, RZ, R218 ;  /* 0x000000ffffd87224 */ /* 0x000fe400078e00da */
[----:B------:R-:W-:Y:S01]  /*15500*/  IMAD.MOV.U32 R218, RZ, RZ, R222 ;  /* 0x000000ffffda7224 */ /* 0x000fe200078e00de */
[----:B------:R-:W-:Y:S01]  /*15510*/  IADD3.X R147, R147, UR9, RZ, P5, !PT ;  /* 0x0000000993937c10 */ /* 0x000fe2000affe4ff */
[----:B------:R-:W-:Y:S01]  /*15520*/  IMAD.MOV.U32 R222, RZ, RZ, R225 ;  /* 0x000000ffffde7224 */ /* 0x000fe200078e00e1 */
[----:B------:R0:W-:Y:S01]  /*15530*/  STL [R1+0xbb4], R145 ;  /* 0x000bb49101007387 */ /* 0x0001e20000100800 */
[----:B------:R-:W-:Y:S01]  /*15540*/  IMAD.MOV.U32 R225, RZ, RZ, R228 ;  /* 0x000000ffffe17224 */ /* 0x000fe200078e00e4 */
[----:B------:R-:W-:Y:S01]  /*15550*/  IADD3 R148, P5, R148, UR12, RZ ;  /* 0x0000000c94947c10 */ /* 0x000fe2000ffbe0ff */
[----:B------:R-:W-:-:S02]  /*15560*/  IMAD.MOV.U32 R228, RZ, RZ, R231 ;  /* 0x000000ffffe47224 */ /* 0x000fc400078e00e7 */
[----:B------:R-:W-:Y:S01]  /*15570*/  IMAD.MOV.U32 R231, RZ, RZ, R234 ;  /* 0x000000ffffe77224 */ /* 0x000fe200078e00ea */
[----:B------:R-:W-:Y:S01]  /*15580*/  IADD3.X R149, R149, UR9, RZ, P6, !PT ;  /* 0x0000000995957c10 */ /* 0x000fe2000b7fe4ff */
[----:B------:R-:W-:Y:S01]  /*15590*/  IMAD.MOV.U32 R234, RZ, RZ, R237 ;  /* 0x000000ffffea7224 */ /* 0x000fe200078e00ed */
[----:B0-----:R-:W2:Y:S01]  /*155a0*/  LDL.LU R145, [R1+0x1280] ;  /* 0x0012800001917983 */ /* 0x001ea20000300800 */
[----:B------:R-:W-:-:S03]  /*155b0*/  IMAD.MOV.U32 R237, RZ, RZ, R241 ;  /* 0x000000ffffed7224 */ /* 0x000fc600078e00f1 */
[----:B------:R0:W-:Y:S01]  /*155c0*/  STL [R1+0xb88], R146 ;  /* 0x000b889201007387 */ /* 0x0001e20000100800 */
[----:B------:R-:W-:Y:S01]  /*155d0*/  IMAD.MOV.U32 R241, RZ, RZ, R232 ;  /* 0x000000fffff17224 */ /* 0x000fe200078e00e8 */
[----:B------:R-:W-:Y:S01]  /*155e0*/  IADD3 R150, P6, R150, UR12, RZ ;  /* 0x0000000c96967c10 */ /* 0x000fe2000ffde0ff */
        /* <DEDUP_REMOVED lines=8> */
[----:B------:R-:W-:Y:S02]  /*15670*/  IMAD.MOV.U32 R246, RZ, RZ, R250 ;  /* 0x000000fffff67224 */ /* 0x000fe400078e00fa */
[----:B------:R-:W-:Y:S01]  /*15680*/  IMAD.MOV.U32 R250, RZ, RZ, R248 ;  /* 0x000000fffffa7224 */ /* 0x000fe200078e00f8 */
[----:B0-----:R-:W2:Y:S04]  /*15690*/  LDL.LU R147, [R1+0x1278] ;  /* 0x0012780001937983 */ /* 0x001ea80000300800 */
[----:B------:R0:W-:Y:S01]  /*156a0*/  STL [R1+0xb80], R148 ;  /* 0x000b809401007387 */ /* 0x0001e20000100800 */
[----:B------:R-:W-:-:S02]  /*156b0*/  IMAD.MOV.U32 R248, RZ, RZ, R244 ;  /* 0x000000fffff87224 */ /* 0x000fc400078e00f4 */
[----:B------:R-:W-:Y:S01]  /*156c0*/  IMAD.MOV.U32 R244, RZ, RZ, R252 ;  /* 0x000000fffff47224 */ /* 0x000fe200078e00fc */
        /* <DEDUP_REMOVED lines=8> */
[----:B------:R-:W3:Y:S04]  /*15750*/  LDL.LU R235, [R1+0x650] ;  /* 0x0006500001eb7983 */ /* 0x000ee80000300800 */
        /* <DEDUP_REMOVED lines=508> */
[----:B------:R-:W-:Y:S01]  /*17720*/  IADD3 R236, P4, R236, UR12, RZ ;  /* 0x0000000cecec7c10 */ /* 0x000fe2000ff9e0ff */
[----:B------:R-:W-:Y:S02]  /*17730*/  IMAD.MOV.U32 R248, RZ, RZ, R244 ;  /* 0x000000fffff87224 */ /* 0x000fe400078e00f4 */
[----:B------:R-:W-:Y:S02]  /*17740*/  IMAD.MOV.U32 R244, RZ, RZ, R252 ;  /* 0x000000fffff47224 */ /* 0x000fe400078e00fc */
[----:B---3--:R-:W-:Y:S02]  /*17750*/  IMAD.MOV.U32 R252, RZ, RZ, R235 ;  /* 0x000000fffffc7224 */ /* 0x008fe400078e00eb */
[----:B------:R-:W-:Y:S02]  /*17760*/  IMAD.MOV.U32 R235, RZ, RZ, R239 ;  /* 0x000000ffffeb7224 */ /* 0x000fe400078e00ef */
[----:B------:R-:W-:-:S02]  /*17770*/  IMAD.MOV.U32 R239, RZ, RZ, R3 ;  /* 0x000000ffffef7224 */ /* 0x000fc400078e0003 */
        /* <DEDUP_REMOVED lines=15> */
[----:B------:R-:W-:Y:S02]  /*17870*/  IADD3.X R240, R240, UR9, RZ, P2, !PT ;  /* 0x00000009f0f07c10 */ /* 0x000fe400097fe4ff */
[----:B----4-:R-:W-:-:S05]  /*17880*/  IADD3.X R236, R236, UR9, RZ, P1, !PT ;  /* 0x00000009ecec7c10 */ /* 0x010fca0008ffe4ff */
[----:B------:R0:W-:Y:S04]  /*17890*/  STL [R1+0x8fc], R236 ;  /* 0x0008fcec01007387 */ /* 0x0001e80000100800 */
[----:B0-----:R-:W4:Y:S04]  /*178a0*/  LDL.LU R236, [R1+0x8d0] ;  /* 0x0008d00001ec7983 */ /* 0x001f280000300800 */
[----:B------:R0:W-:Y:S02]  /*178b0*/  STL [R1+0x8f4], R240 ;  /* 0x0008f4f001007387 */ /* 0x0001e40000100800 */
        /* <DEDUP_REMOVED lines=30> */
[----:B----4-:R-:W-:-:S05]  /*17aa0*/  IADD3 R236, P1, R236, UR12, RZ ;  /* 0x0000000cecec7c10 */ /* 0x010fca000ff3e0ff */
[----:B------:R-:W-:Y:S04]  /*17ab0*/  STL [R1+0x8d0], R236 ;  /* 0x0008d0ec01007387 */ /* 0x000fe80000100800 */
[----:B------:R-:W4:Y:S04]  /*17ac0*/  LDL.LU R247, [R1+0x654] ;  /* 0x0006540001f77983 */ /* 0x000f280000300800 */
[----:B------:R0:W-:Y:S04]  /*17ad0*/  STL [R1+0x8c8], R240 ;  /* 0x0008c8f001007387 */ /* 0x0001e80000100800 */
[----:B0-----:R-:W2:Y:S02]  /*17ae0*/  LDL.LU R240, [R1+0x8ec] ;  /* 0x0008ec0001f07983 */ /* 0x001ea40000300800 */
[----:B--2---:R-:W-:-:S05]  /*17af0*/  IADD3.X R240, R240, UR9, RZ, P3, !PT ;  /* 0x00000009f0f07c10 */ /* 0x004fca0009ffe4ff */
[----:B------:R0:W-:Y:S04]  /*17b00*/  STL [R1+0x8ec], R240 ;  /* 0x0008ecf001007387 */ /* 0x0001e80000100800 */
[----:B0-----:R-:W2:Y:S02]  /*17b10*/  LDL.LU R240, [R1+0x8c0] ;  /* 0x0008c00001f07983 */ /* 0x001ea40000300800 */
[----:B--2---:R-:W-:-:S05]  /*17b20*/  IADD3 R240, P3, R240, UR12, RZ ;  /* 0x0000000cf0f07c10 */ /* 0x004fca000ff7e0ff */
        /* <DEDUP_REMOVED lines=379> */
[----:B0-----:R-:W2:Y:S01]  /*192e0*/  LDL.LU R240, [R1+0x6ec] ;  /* 0x0006ec0001f07983 */ /* 0x001ea20000300800 */
[----:B------:R-:W-:Y:S01]  /*192f0*/  UIADD3.64 UR20, UR16, 0x5fe, URZ ;  /* 0x000005fe10147897 */ /* 0x000fe2000fffe03f */
[----:B------:R-:W-:-:S08]  /*19300*/  WARPGROUP.ARRIVE ;  /* 0x00000000000079c5 */ /* 0x000fd00000000000 */
[----:B------:R-:W-:Y:S01]  /*19310*/  QGMMA.64x256x32.F32.E4M3.E4M3 R24, gdesc[UR20], R24, gsb0 ;  /* 0x03e00000141879f3 */ /* 0x000fe20008000818 */
[----:B------:R-:W-:Y:S01]  /*19320*/  UIADD3.64 UR16, UR16, 0x600, URZ ;  /* 0x0000060010107897 */ /* 0x000fe2000fffe03f */
[----:B--2---:R-:W-:Y:S02]  /*19330*/  IADD3.X R240, R240, UR5, RZ, P1, !PT ;  /* 0x00000005f0f07c10 */ /* 0x004fe40008ffe4ff */
[----:B------:R-:W-:-:S03]  /*19340*/  IADD3 R4, P1, R4, UR11, RZ ;  /* 0x0000000b04047c10 */ /* 0x000fc6000ff3e0ff */
[----:B------:R-:W-:Y:S04]  /*19350*/  STL [R1+0x6ec], R240 ;  /* 0x0006ecf001007387 */ /* 0x000fe80000100800 */
[----:B------:R0:W-:Y:S04]  /*19360*/  STL [R1+0x6c0], R4 ;  /* 0x0006c00401007387 */ /* 0x0001e80000100800 */
[----:B0-----:R-:W2:Y:S04]  /*19370*/  LDL.LU R4, [R1+0x1260] ;  /* 0x0012600001047983 */ /* 0x001ea80000300800 */
[----:B------:R-:W4:Y:S01]  /*19380*/  LDL.LU R240, [R1+0x6e4] ;  /* 0x0006e40001f07983 */ /* 0x000f220000300800 */
[----:B------:R-:W-:-:S02]  /*19390*/  WARPGROUP.DEPBAR.LE gsb0, 0x0 ;  /* 0x00008000000079c5 */ /* 0x000fc40000010000 */
[----:B------:R-:W-:-:S06]  /*193a0*/  WARPGROUP.ARRIVE ;  /* 0x00000000000079c5 */ /* 0x000fcc0000000000 */
[----:B------:R-:W-:Y:S01]  /*193b0*/  QGMMA.64x256x32.F32.E4M3.E4M3 R24, gdesc[UR16], R24, gsb0 ;  /* 0x03e00000101879f3 */ /* 0x000fe20008000818 */
[----:B---3--:R-:W-:Y:S02]  /*193c0*/  IADD3.X R3, R3, UR5, RZ, P3, !PT ;  /* 0x0000000503037c10 */ /* 0x008fe40009ffe4ff */
[----:B------:R-:W-:Y:S02]  /*193d0*/  IADD3 R2, P3, R2, UR11, RZ ;  /* 0x0000000b02027c10 */ /* 0x000fe4000ff7e0ff */
[----:B------:R-:W-:Y:S02]  /*193e0*/  IADD3.X R245, R245, UR5, RZ, P4, !PT ;  /* 0x00000005f5f57c10 */ /* 0x000fe4000a7fe4ff */
[----:B------:R-:W-:Y:S02]  /*193f0*/  IADD3 R249, P4, R249, UR11, RZ ;  /* 0x0000000bf9f97c10 */ /* 0x000fe4000ff9e0ff */
[----:B------:R-:W-:Y:S02]  /*19400*/  IADD3.X R220, R220, UR5, RZ, P5, !PT ;  /* 0x00000005dcdc7c10 */ /* 0x000fe4000affe4ff */
[----:B------:R-:W-:-:S02]  /*19410*/  IADD3 R219, P5, R219, UR11, RZ ;  /* 0x0000000bdbdb7c10 */ /* 0x000fc4000ffbe0ff */
[----:B------:R-:W-:Y:S02]  /*19420*/  IADD3.X R226, R226, UR5, RZ, P6, !PT ;  /* 0x00000005e2e27c10 */ /* 0x000fe4000b7fe4ff */
        /* <DEDUP_REMOVED lines=16> */
[----:B------:R-:W-:-:S02]  /*19530*/  IADD3.X R235, R235, UR5, RZ, P5, !PT ;  /* 0x00000005ebeb7c10 */ /* 0x000fc4000affe4ff */
[----:B------:R-:W-:Y:S02]  /*19540*/  IADD3.X R239, R239, UR5, RZ, P6, !PT ;  /* 0x00000005efef7c10 */ /* 0x000fe4000b7fe4ff */
[----:B------:R-:W-:Y:S02]  /*19550*/  IADD3.X R251, R251, UR5, RZ, P3, !PT ;  /* 0x00000005fbfb7c10 */ /* 0x000fe40009ffe4ff */
[----:B------:R-:W-:Y:S01]  /*19560*/  IADD3.X R243, R243, UR5, RZ, P1, !PT ;  /* 0x00000005f3f37c10 */ /* 0x000fe20008ffe4ff */
[----:B------:R-:W-:-:S05]  /*19570*/  VIADD R207, R207, 0x1 ;  /* 0x00000001cfcf7836 */ /* 0x000fca0000000000 */
[----:B------:R-:W-:Y:S02]  /*19580*/  ISETP.NE.U32.AND P0, PT, R207, R5, PT ;  /* 0x00000005cf00720c */ /* 0x000fe40003f05070 */
[----:B----4-:R-:W-:Y:S02]  /*19590*/  IADD3.X R240, R240, UR5, RZ, P2, !PT ;  /* 0x00000005f0f07c10 */ /* 0x010fe400097fe4ff */
[----:B--2---:R-:W-:-:S03]  /*195a0*/  IADD3 R4, P2, R4, UR11, RZ ;  /* 0x0000000b04047c10 */ /* 0x004fc6000ff5e0ff */
[----:B------:R-:W-:Y:S04]  /*195b0*/  STL [R1+0x6e4], R240 ;  /* 0x0006e4f001007387 */ /* 0x000fe80000100800 */
[----:B------:R0:W-:Y:S01]  /*195c0*/  STL [R1+0x6b8], R4 ;  /* 0x0006b80401007387 */ /* 0x0001e20000100800 */
[----:B------:R-:W-:-:S03]  /*195d0*/  IADD3.X R218, R218, UR5, RZ, P2, !PT ;  /* 0x00000005dada7c10 */ /* 0x000fc600097fe4ff */
[----:B0-----:R0:W5:Y:S04]  /*195e0*/  LDL.LU R4, [R1+0x125c] ;  /* 0x00125c0001047983 */ /* 0x0011680000300800 */
[----:B------:R1:W-:Y:S01]  /*195f0*/  STL [R1+0x6dc], R3 ;  /* 0x0006dc0301007387 */ /* 0x0003e20000100800 */
[----:B------:R-:W-:-:S03]  /*19600*/  IADD3 R222, P2, R222, UR11, RZ ;  /* 0x0000000bdede7c10 */ /* 0x000fc6000ff5e0ff */
[----:B-1----:R0:W5:Y:S04]  /*19610*/  LDL.LU R3, [R1+0x1258] ;  /* 0x0012580001037983 */ /* 0x0021680000300800 */
[----:B------:R1:W-:Y:S04]  /*19620*/  STL [R1+0x6b0], R2 ;  /* 0x0006b00201007387 */ /* 0x0003e80000100800 */
[----:B-1----:R0:W5:Y:S04]  /*19630*/  LDL.LU R2, [R1+0x1254] ;  /* 0x0012540001027983 */ /* 0x0021680000300800 */
[----:B------:R0:W-:Y:S04]  /*19640*/  STL [R1+0x6d4], R245 ;  /* 0x0006d4f501007387 */ /* 0x0001e80000100800 */
        /* <DEDUP_REMOVED lines=14> */
[----:B------:R0:W-:Y:S01]  /*19730*/  STL [R1+0x670], R241 ;  /* 0x000670f101007387 */ /* 0x0001e20000100800 */
[----:B------:R-:W-:-:S03]  /*19740*/  IADD3.X R246, R246, UR5, RZ, P2, !PT ;  /* 0x00000005f6f67c10 */ /* 0x000fc600097fe4ff */
[----:B------:R0:W-:Y:S01]  /*19750*/  STL [R1+0x694], R232 ;  /* 0x000694e801007387 */ /* 0x0001e20000100800 */
[----:B------:R-:W-:-:S03]  /*19760*/  IADD3 R250, P2, R250, UR11, RZ ;  /* 0x0000000bfafa7c10 */ /* 0x000fc6000ff5e0ff */
        /* <DEDUP_REMOVED lines=9> */
[----:B------:R0:W-:Y:S04]  /*19800*/  STL [R1+0x66c], R235 ;  /* 0x00066ceb01007387 */ /* 0x0001e80000100800 */
[----:B------:R0:W-:Y:S04]  /*19810*/  STL [R1+0x664], R239 ;  /* 0x000664ef01007387 */ /* 0x0001e80000100800 */
[----:B------:R0:W-:Y:S04]  /*19820*/  STL [R1+0x64c], R251 ;  /* 0x00064cfb01007387 */ /* 0x0001e80000100800 */
[----:B------:R0:W-:Y:S04]  /*19830*/  STL [R1+0x65c], R243 ;  /* 0x00065cf301007387 */ /* 0x0001e80000100800 */
[----:B------:R0:W-:Y:S01]  /*19840*/  STL [R1+0x654], R247 ;  /* 0x000654f701007387 */ /* 0x0001e20000100800 */
[----:B------:R-:W-:-:S02]  /*19850*/  WARPGROUP.DEPBAR.LE gsb0, 0x0 ;  /* 0x00008000000079c5 */ /* 0x000fc40000010000 */
[----:B------:R-:W-:Y:S05]  /*19860*/  @P0 BRA `(.L_x_2) ;  /* 0xffffff1400f00947 */ /* 0x000fea000383ffff */
.L_x_1:
[----:B------:R-:W2:Y:S01]  /*19870*/  LDL.LU R179, [R1+0x408] ;  /* 0x0004080001b37983 */ /* 0x000ea20000300800 */
[----:B------:R-:W-:Y:S01]  /*19880*/  F2FP.SATFINITE.E4M3.F32.PACK_AB_MERGE_C R28, R29, R28, RZ ;  /* 0x0000001c1d1c723e */ /* 0x000fe200048070ff */
[----:B------:R-:W-:Y:S01]  /*19890*/  ULDC UR5, c[0x0][0x22c] ;  /* 0x00008b0000057ab9 */ /* 0x000fe20000000800 */
[----:B------:R-:W-:Y:S01]  /*198a0*/  F2FP.SATFINITE.E4M3.F32.PACK_AB_MERGE_C R38, R39, R38, RZ ;  /* 0x000000262726723e */ /* 0x000fe200048070ff */
[----:B------:R-:W2:Y:S01]  /*198b0*/  LDL.LU R178, [R1+0x40c] ;  /* 0x00040c0001b27983 */ /* 0x000ea20000300800 */
[----:B------:R-:W-:Y:S01]  /*198c0*/  F2FP.SATFINITE.E4M3.F32.PACK_AB_MERGE_C R36, R37, R36, RZ ;  /* 0x000000242524723e */ /* 0x000fe200048070ff */
[----:B------:R-:W-:Y:S01]  /*198d0*/  ULDC.64 UR60, c[0x0][0x228] ;  /* 0x00008a00003c7ab9 */ /* 0x000fe20000000a00 */
[----:B------:R-:W-:Y:S01]  /*198e0*/  F2FP.SATFINITE.E4M3.F32.PACK_AB_MERGE_C R30, R31, R30, RZ ;  /* 0x0000001e1f1e723e */ /* 0x000fe200048070ff */
[----:B------:R-:W3:Y:S01]  /*198f0*/  LDL.LU R177, [R1+0x410] ;  /* 0x0004100001b17983 */ /* 0x000ee20000300800 */
[----:B------:R-:W-:Y:S01]  /*19900*/  F2FP.SATFINITE.E4M3.F32.PACK_AB_MERGE_C R32, R33, R32, RZ ;  /* 0x000000202120723e */ /* 0x000fe200048070ff */
[----:B------:R-:W-:Y:S01]  /*19910*/  ULDC UR8, c[0x0][0x248] ;  /* 0x0000920000087ab9 */ /* 0x000fe20000000800 */
[----:B------:R-:W-:Y:S01]  /*19920*/  F2FP.SATFINITE.E4M3.F32.PACK_AB_MERGE_C R34, R35, R34, RZ ;  /* 0x000000222322723e */ /* 0x000fe200048070ff */
[----:B------:R-:W3:Y:S01]  /*19930*/  LDL.LU R176, [R1+0x414] ;  /* 0x0004140001b07983 */ /* 0x000ee20000300800 */
[----:B------:R-:W-:Y:S01]  /*19940*/  F2FP.SATFINITE.E4M3.F32.PACK_AB_MERGE_C R42, R43, R42, RZ ;  /* 0x0000002a2b2a723e */ /* 0x000fe200048070ff */
[----:B------:R-:W-:Y:S01]  /*19950*/  ULDC UR9, c[0x0][0x248] ;  /* 0x0000920000097ab9 */ /* 0x000fe20000000800 */
[----:B------:R-:W-:Y:S01]  /*19960*/  F2FP.SATFINITE.E4M3.F32.PACK_AB_MERGE_C R40, R41, R40, RZ ;  /* 0x000000282928723e */ /* 0x000fe200048070ff */
[----:B------:R-:W4:Y:S01]  /*19970*/  LDL.LU R175, [R1+0x418] ;  /* 0x0004180001af7983 */ /* 0x000f220000300800 */
        /* <DEDUP_REMOVED lines=48> */
[----:B------:R-:W-:Y:S01]  /*19c80*/  ULDC UR38, c[0x0][0x248] ;  /* 0x0000920000267ab9 */ /* 0x000fe20000000800 */
[----:B------:R-:W-:Y:S01]  /*19c90*/  ULDC UR41, c[0x0][0x248] ;  /* 0x0000920000297ab9 */ /* 0x000fe20000000800 */
[----:B------:R-:W-:Y:S01]  /*19ca0*/  ULDC UR44, c[0x0][0x248] ;  /* 0x00009200002c7ab9 */ /* 0x000fe20000000800 */
        /* <DEDUP_REMOVED lines=46> */
[----:B------:R-:W-:-:S02]  /*19f90*/  ULDC UR59, c[0x0][0x248] ;  /* 0x00009200003b7ab9 */ /* 0x000fc40000000800 */
[----:B------:R-:W4:Y:S04]  /*19fa0*/  LDL.LU R22, [R1+0x47c] ;  /* 0x00047c0001167983 */ /* 0x000f280000300800 */
[----:B------:R-:W4:Y:S04]  /*19fb0*/  LDL.LU R21, [R1+0x488] ;  /* 0x0004880001157983 */ /* 0x000f280000300800 */
[----:B------:R-:W4:Y:S04]  /*19fc0*/  LDL.LU R20, [R1+0x48c] ;  /* 0x00048c0001147983 */ /* 0x000f280000300800 */
[----:B------:R-:W4:Y:S04]  /*19fd0*/  LDL.LU R19, [R1+0x498] ;  /* 0x0004980001137983 */ /* 0x000f280000300800 */
[----:B------:R-:W4:Y:S04]  /*19fe0*/  LDL.LU R18, [R1+0x49c] ;  /* 0x00049c0001127983 */ /* 0x000f280000300800 */
[----:B------:R-:W1:Y:S04]  /*19ff0*/  LDL.LU R181, [R1+0x400] ;  /* 0x0004000001b57983 */ /* 0x000e680000300800 */
[----:B------:R-:W1:Y:S04]  /*1a000*/  LDL.LU R180, [R1+0x404] ;  /* 0x0004040001b47983 */ /* 0x000e680000300800 */
        /* <DEDUP_REMOVED lines=59> */
[----:B-----5:R3:W-:Y:S04]  /*1a3c0*/  STL [R1+0x12c4], R2 ;  /* 0x0012c40201007387 */ /* 0x0207e80000100800 */
[----:B------:R-:W-:Y:S04]  /*1a3d0*/  STL [R1+0x12c0], R148 ;  /* 0x0012c09401007387 */ /* 0x000fe80000100800 */
[----:B------:R-:W-:Y:S01]  /*1a3e0*/  STL [R1+0x12bc], R149 ;  /* 0x0012bc9501007387 */ /* 0x000fe20000100800 */
[----:B---3--:R-:W-:-:S03]  /*1a3f0*/  F2FP.SATFINITE.E4M3.F32.PACK_AB_MERGE_C R2, R176, R177, RZ ;  /* 0x000000b1b002723e */ /* 0x008fc600048070ff */
[----:B------:R-:W-:Y:S04]  /*1a400*/  STL [R1+0x12b8], R151 ;  /* 0x0012b89701007387 */ /* 0x000fe80000100800 */
[----:B------:R-:W-:Y:S04]  /*1a410*/  STL [R1+0x12b4], R150 ;  /* 0x0012b49601007387 */ /* 0x000fe80000100800 */
[----:B------:R2:W-:Y:S04]  /*1a420*/  STL [R1+0x1294], R3 ;  /* 0x0012940301007387 */ /* 0x0005e80000100800 */
[----:B------:R-:W-:Y:S04]  /*1a430*/  STL [R1+0x1290], R9 ;  /* 0x0012900901007387 */ /* 0x000fe80000100800 */
[----:B------:R-:W-:Y:S01]  /*1a440*/  STL [R1+0x128c], R14 ;  /* 0x00128c0e01007387 */ /* 0x000fe20000100800 */
[----:B--2---:R-:W-:-:S03]  /*1a450*/  F2FP.SATFINITE.E4M3.F32.PACK_AB_MERGE_C R3, R178, R179, RZ ;  /* 0x000000b3b203723e */ /* 0x004fc600048070ff */
[----:B------:R-:W-:Y:S04]  /*1a460*/  STL [R1+0x1288], R4 ;  /* 0x0012880401007387 */ /* 0x000fe80000100800 */
[----:B------:R-:W-:Y:S04]  /*1a470*/  STL [R1+0x1284], R13 ;  /* 0x0012840d01007387 */ /* 0x000fe80000100800 */
[----:B------:R-:W-:Y:S01]  /*1a480*/  STL [R1+0x1280], R15 ;  /* 0x0012800f01007387 */ /* 0x000fe20000100800 */
[----:B----4-:R-:W-:-:S03]  /*1a490*/  IMAD.MOV.U32 R202, RZ, RZ, R21 ;  /* 0x000000ffffca7224 */ /* 0x010fc600078e0015 */
[----:B------:R-:W-:Y:S01]  /*1a4a0*/  STL [R1+0x127c], R16 ;  /* 0x00127c1001007387 */ /* 0x000fe20000100800 */
[----:B------:R-:W-:-:S03]  /*1a4b0*/  IMAD.MOV.U32 R201, RZ, RZ, R20 ;  /* 0x000000ffffc97224 */ /* 0x000fc600078e0014 */
[----:B------:R-:W-:Y:S04]  /*1a4c0*/  STL [R1+0x1278], R17 ;  /* 0x0012781101007387 */ /* 0x000fe80000100800 */
[----:B------:R-:W-:Y:S04]  /*1a4d0*/  STL [R1+0x1274], R12 ;  /* 0x0012740c01007387 */ /* 0x000fe80000100800 */
[----:B------:R-:W-:Y:S04]  /*1a4e0*/  STL [R1+0x1270], R10 ;  /* 0x0012700a01007387 */ /* 0x000fe80000100800 */
[----:B------:R-:W-:Y:S04]  /*1a4f0*/  STL [R1+0x126c], R11 ;  /* 0x00126c0b01007387 */ /* 0x000fe80000100800 */
[----:B------:R1:W-:Y:S04]  /*1a500*/  STL [R1+0x1268], R0 ;  /* 0x0012680001007387 */ /* 0x0003e80000100800 */
[----:B------:R-:W-:Y:S04]  /*1a510*/  STL [R1+0x1264], R5 ;  /* 0x0012640501007387 */ /* 0x000fe80000100800 */
[----:B------:R-:W-:Y:S01]  /*1a520*/  STL [R1+0x1260], R6 ;  /* 0x0012600601007387 */ /* 0x000fe20000100800 */
[----:B-1----:R-:W-:-:S03]  /*1a530*/  F2FP.SATFINITE.E4M3.F32.PACK_AB_MERGE_C R0, R180, R181, RZ ;  /* 0x000000b5b400723e */ /* 0x002fc600048070ff */
[----:B------:R-:W-:Y:S04]  /*1a540*/  STL [R1+0x125c], R7 ;  /* 0x00125c0701007387 */ /* 0x000fe80000100800 */
[----:B------:R-:W-:Y:S04]  /*1a550*/  STL [R1+0x1258], R8 ;  /* 0x0012580801007387 */ /* 0x000fe80000100800 */
[----:B------:R-:W-:Y:S04]  /*1a560*/  STL [R1+0x1254], R190 ;  /* 0x001254be01007387 */ /* 0x000fe80000100800 */
[----:B------:R1:W-:Y:S04]  /*1a570*/  STL [R1+0x624], R0 ;  /* 0x0006240001007387 */ /* 0x0003e80000100800 */
[----:B------:R2:W-:Y:S04]  /*1a580*/  STL [R1+0x620], R3 ;  /* 0x0006200301007387 */ /* 0x0005e80000100800 */
[----:B------:R3:W-:Y:S01]  /*1a590*/  STL [R1+0x61c], R2 ;  /* 0x00061c0201007387 */ /* 0x0007e20000100800 */
[----:B-1----:R-:W-:-:S02]  /*1a5a0*/  F2FP.SATFINITE.E4M3.F32.PACK_AB_MERGE_C R0, R174, R175, RZ ;  /* 0x000000afae00723e */ /* 0x002fc400048070ff */
[----:B--2---:R-:W-:-:S03]  /*1a5b0*/  F2FP.SATFINITE.E4M3.F32.PACK_AB_MERGE_C R3, R172, R173, RZ ;  /* 0x000000adac03723e */ /* 0x004fc600048070ff */
[----:B------:R1:W-:Y:S01]  /*1a5c0*/  STL [R1+0x618], R0 ;  /* 0x0006180001007387 */ /* 0x0003e20000100800 */
[----:B---3--:R-:W-:-:S03]  /*1a5d0*/  F2FP.SATFINITE.E4M3.F32.PACK_AB_MERGE_C R2, R170, R171, RZ ;  /* 0x000000abaa02723e */ /* 0x008fc600048070ff */
[----:B------:R2:W-:Y:S04]  /*1a5e0*/  STL [R1+0x614], R3 ;  /* 0x0006140301007387 */ /* 0x0005e80000100800 */
[----:B------:R3:W-:Y:S01]  /*1a5f0*/  STL [R1+0x60c], R2 ;  /* 0x00060c0201007387 */ /* 0x0007e20000100800 */
[----:B-1----:R-:W-:Y:S02]  /*1a600*/  F2FP.SATFINITE.E4M3.F32.PACK_AB_MERGE_C R0, R168, R169, RZ ;  /* 0x000000a9a800723e */ /* 0x002fe400048070ff */
        /* <DEDUP_REMOVED lines=15> */
[----:B------:R-:W-:Y:S04]  /*1a700*/  STL [R1+0x634], R3 ;  /* 0x0006340301007387 */ /* 0x000fe80000100800 */
[----:B------:R-:W-:Y:S01]  /*1a710*/  STL [R1+0x63c], R2 ;  /* 0x00063c0201007387 */ /* 0x000fe20000100800 */
[----:B-1----:R-:W-:-:S05]  /*1a720*/  F2FP.SATFINITE.E4M3.F32.PACK_AB_MERGE_C R0, R22, R23, RZ ;  /* 0x000000171600723e */ /* 0x002fca00048070ff */
[----:B------:R-:W-:Y:S04]  /*1a730*/  STL [R1+0x638], R0 ;  /* 0x0006380001007387 */ /* 0x000fe80000100800 */
[----:B------:R-:W2:Y:S04]  /*1a740*/  LDL.LU R200, [R1+0x490] ;  /* 0x0004900001c87983 */ /* 0x000ea80000300800 */
[----:B------:R-:W2:Y:S01]  /*1a750*/  LDL.LU R199, [R1+0x494] ;  /* 0x0004940001c77983 */ /* 0x000ea20000300800 */
[----:B------:R-:W-:Y:S02]  /*1a760*/  IMAD.MOV.U32 R198, RZ, RZ, R19 ;  /* 0x000000ffffc67224 */ /* 0x000fe400078e0013 */
[----:B------:R-:W-:Y:S01]  /*1a770*/  IMAD.MOV.U32 R197, RZ, RZ, R18 ;  /* 0x000000ffffc57224 */ /* 0x000fe200078e0012 */
[----:B------:R-:W3:Y:S04]  /*1a780*/  LDL.LU R204, [R1+0x480] ;  /* 0x0004800001cc7983 */ /* 0x000ee80000300800 */
[----:B------:R-:W3:Y:S04]  /*1a790*/  LDL.LU R203, [R1+0x484] ;  /* 0x0004840001cb7983 */ /* 0x000ee80000300800 */
[----:B------:R-:W4:Y:S04]  /*1a7a0*/  LDL.LU R196, [R1+0x4a0] ;  /* 0x0004a00001c47983 */ /* 0x000f280000300800 */
        /* <DEDUP_REMOVED lines=48> */
[----:B------:R-:W4:Y:S01]  /*1aab0*/  LDL.LU R18, [R1+0x564] ;  /* 0x0005640001127983 */ /* 0x000f220000300800 */
[----:B------:R-:W-:-:S02]  /*1aac0*/  F2FP.SATFINITE.E4M3.F32.PACK_AB_MERGE_C R16, R201, R202, RZ ;  /* 0x000000cac910723e */ /* 0x000fc400048070ff */
[----:B------:R-:W-:Y:S02]  /*1aad0*/  F2FP.SATFINITE.E4M3.F32.PACK_AB_MERGE_C R13, R197, R198, RZ ;  /* 0x000000c6c50d723e */ /* 0x000fe400048070ff */
[----:B--2---:R-:W-:Y:S02]  /*1aae0*/  F2FP.SATFINITE.E4M3.F32.PACK_AB_MERGE_C R4, R199, R200, RZ ;  /* 0x000000c8c704723e */ /* 0x004fe400048070ff */
[----:B---3--:R-:W-:-:S05]  /*1aaf0*/  F2FP.SATFINITE.E4M3.F32.PACK_AB_MERGE_C R15, R203, R204, RZ ;  /* 0x000000cccb0f723e */ /* 0x008fca00048070ff */
[----:B------:R-:W-:Y:S04]  /*1ab00*/  STL [R1+0x1298], R15 ;  /* 0x0012980f01007387 */ /* 0x000fe80000100800 */
[----:B------:R-:W-:Y:S04]  /*1ab10*/  STL [R1+0x129c], R16 ;  /* 0x00129c1001007387 */ /* 0x000fe80000100800 */
[----:B------:R1:W-:Y:S01]  /*1ab20*/  STL [R1+0x12a0], R4 ;  /* 0x0012a00401007387 */ /* 0x0003e20000100800 */
[----:B----4-:R-:W-:-:S03]  /*1ab30*/  F2FP.SATFINITE.E4M3.F32.PACK_AB_MERGE_C R9, R193, R194, RZ ;  /* 0x000000c2c109723e */ /* 0x010fc600048070ff */
[----:B------:R-:W-:Y:S01]  /*1ab40*/  STL [R1+0x12a4], R13 ;  /* 0x0012a40d01007387 */ /* 0x000fe20000100800 */
[----:B-1----:R-:W-:Y:S02]  /*1ab50*/  F2FP.SATFINITE.E4M3.F32.PACK_AB_MERGE_C R4, R195, R196, RZ ;  /* 0x000000c4c304723e */ /* 0x002fe400048070ff */
[----:B------:R-:W-:-:S03]  /*1ab60*/  F2FP.SATFINITE.E4M3.F32.PACK_AB_MERGE_C R2, R191, R192, RZ ;  /* 0x000000c0bf02723e */ /* 0x000fc600048070ff */
[----:B------:R-:W-:Y:S01]  /*1ab70*/  STL [R1+0x12a8], R4 ;  /* 0x0012a80401007387 */ /* 0x000fe20000100800 */
[----:B------:R-:W-:-:S03]  /*1ab80*/  F2FP.SATFINITE.E4M3.F32.PACK_AB_MERGE_C R0, R188, R189, RZ ;  /* 0x000000bdbc00723e */ /* 0x000fc600048070ff */
[----:B------:R-:W-:Y:S04]  /*1ab90*/  STL [R1+0x12ac], R9 ;  /* 0x0012ac0901007387 */ /* 0x000fe80000100800 */
[----:B------:R1:W-:Y:S01]  /*1aba0*/  STL [R1+0x490], R2 ;  /* 0x0004900201007387 */ /* 0x0003e20000100800 */
[----:B------:R-:W-:-:S03]  /*1abb0*/  F2FP.SATFINITE.E4M3.F32.PACK_AB_MERGE_C R3, R186, R187, RZ ;  /* 0x000000bbba03723e */ /* 0x000fc600048070ff */
[----:B------:R2:W-:Y:S04]  /*1abc0*/  STL [R1+0x494], R0 ;  /* 0x0004940001007387 */ /* 0x0005e80000100800 */
[----:B------:R3:W-:Y:S01]  /*1abd0*/  STL [R1+0x48c], R3 ;  /* 0x00048c0301007387 */ /* 0x0007e20000100800 */
[----:B-1----:R-:W-:-:S05]  /*1abe0*/  F2FP.SATFINITE.E4M3.F32.PACK_AB_MERGE_C R2, R184, R185, RZ ;  /* 0x000000b9b802723e */ /* 0x002fca00048070ff */
[----:B------:R1:W-:Y:S01]  /*1abf0*/  STL [R1+0x488], R2 ;  /* 0x0004880201007387 */ /* 0x0003e20000100800 */
[----:B--2---:R-:W-:-:S05]  /*1ac00*/  F2FP.SATFINITE.E4M3.F32.PACK_AB_MERGE_C R0, R182, R183, RZ ;  /* 0x000000b7b600723e */ /* 0x004fca00048070ff */
[----:B------:R2:W-:Y:S01]  /*1ac10*/  STL [R1+0x480], R0 ;  /* 0x0004800001007387 */ /* 0x0005e20000100800 */
[----:B---3--:R-:W-:-:S05]  /*1ac20*/  F2FP.SATFINITE.E4M3.F32.PACK_AB_MERGE_C R3, R180, R181, RZ ;  /* 0x000000b5b403723e */ /* 0x008fca00048070ff */
        /* <DEDUP_REMOVED lines=31> */
[----:B-1----:R-:W-:-:S03]  /*1ae20*/  F2FP.SATFINITE.E4M3.F32.PACK_AB_MERGE_C R2, R20, R21, RZ ;  /* 0x000000151402723e */ /* 0x002fc600048070ff */
[----:B------:R-:W3:Y:S04]  /*1ae30*/  LDL.LU R209, [R1+0x568] ;  /* 0x0005680001d17983 */ /* 0x000ee80000300800 */
[----:B------:R1:W-:Y:S01]  /*1ae40*/  STL [R1+0x440], R2 ;  /* 0x0004400201007387 */ /* 0x0003e20000100800 */
[----:B--2---:R-:W-:-:S03]  /*1ae50*/  F2FP.SATFINITE.E4M3.F32.PACK_AB_MERGE_C R0, R18, R19, RZ ;  /* 0x000000131200723e */ /* 0x004fc600048070ff */
[----:B------:R-:W3:Y:S04]  /*1ae60*/  LDL.LU R208, [R1+0x56c] ;  /* 0x00056c0001d07983 */ /* 0x000ee80000300800 */
[----:B------:R2:W-:Y:S04]  /*1ae70*/  STL [R1+0x43c], R0 ;  /* 0x00043c0001007387 */ /* 0x0005e80000100800 */
[----:B------:R-:W1:Y:S04]  /*1ae80*/  LDL.LU R206, [R1+0x570] ;  /* 0x0005700001ce7983 */ /* 0x000e680000300800 */
[----:B------:R-:W1:Y:S04]  /*1ae90*/  LDL.LU R205, [R1+0x574] ;  /* 0x0005740001cd7983 */ /* 0x000e680000300800 */
[----:B------:R-:W2:Y:S04]  /*1aea0*/  LDL.LU R204, [R1+0x578] ;  /* 0x0005780001cc7983 */ /* 0x000ea80000300800 */
[----:B------:R-:W2:Y:S04]  /*1aeb0*/  LDL.LU R203, [R1+0x57c] ;  /* 0x00057c0001cb7983 */ /* 0x000ea80000300800 */
        /* <DEDUP_REMOVED lines=24> */
[----:B------:R-:W0:Y:S04]  /*1b040*/  LDL.LU R177, [R1+0x5e0] ;  /* 0x0005e00001b17983 */ /* 0x000e280000300800 */
[----:B------:R-:W0:Y:S04]  /*1b050*/  LDL.LU R176, [R1+0x5e4] ;  /* 0x0005e40001b07983 */ /* 0x000e280000300800 */
        /* <DEDUP_REMOVED lines=30> */
[----:B---3--:R-:W-:-:S05]  /*1b240*/  F2FP.SATFINITE.E4M3.F32.PACK_AB_MERGE_C R3, R208, R209, RZ ;  /* 0x000000d1d003723e */ /* 0x008fca00048070ff */
[----:B------:R4:W-:Y:S01]  /*1b250*/  STL [R1+0x438], R3 ;  /* 0x0004380301007387 */ /* 0x0009e20000100800 */
[----:B-1----:R-:W-:-:S05]  /*1b260*/  F2FP.SATFINITE.E4M3.F32.PACK_AB_MERGE_C R2, R205, R206, RZ ;  /* 0x000000cecd02723e */ /* 0x002fca00048070ff */
[----:B------:R1:W-:Y:S01]  /*1b270*/  STL [R1+0x434], R2 ;  /* 0x0004340201007387 */ /* 0x0003e20000100800 */
[----:B--2---:R-:W-:-:S05]  /*1b280*/  F2FP.SATFINITE.E4M3.F32.PACK_AB_MERGE_C R0, R203, R204, RZ ;  /* 0x000000cccb00723e */ /* 0x004fca00048070ff */
[----:B------:R2:W-:Y:S01]  /*1b290*/  STL [R1+0x430], R0 ;  /* 0x0004300001007387 */ /* 0x0005e20000100800 */
[----:B----4-:R-:W-:Y:S02]  /*1b2a0*/  F2FP.SATFINITE.E4M3.F32.PACK_AB_MERGE_C R3, R201, R202, RZ ;  /* 0x000000cac903723e */ /* 0x010fe400048070ff */
[----:B-1----:R-:W-:-:S03]  /*1b2b0*/  F2FP.SATFINITE.E4M3.F32.PACK_AB_MERGE_C R2, R199, R200, RZ ;  /* 0x000000c8c702723e */ /* 0x002fc600048070ff */
[----:B------:R1:W-:Y:S04]  /*1b2c0*/  STL [R1+0x42c], R3 ;  /* 0x00042c0301007387 */ /* 0x0003e80000100800 */
[----:B------:R3:W-:Y:S01]  /*1b2d0*/  STL [R1+0x428], R2 ;  /* 0x0004280201007387 */ /* 0x0007e20000100800 */
[----:B--2---:R-:W-:-:S05]  /*1b2e0*/  F2FP.SATFINITE.E4M3.F32.PACK_AB_MERGE_C R0, R197, R198, RZ ;  /* 0x000000c6c500723e */ /* 0x004fca00048070ff */
[----:B------:R2:W-:Y:S01]  /*1b2f0*/  STL [R1+0x424], R0 ;  /* 0x0004240001007387 */ /* 0x0005e20000100800 */
[----:B-1----:R-:W-:Y:S02]  /*1b300*/  F2FP.SATFINITE.E4M3.F32.PACK_AB_MERGE_C R3, R195, R196, RZ ;  /* 0x000000c4c303723e */ /* 0x002fe400048070ff */
[----:B---3--:R-:W-:-:S03]  /*1b310*/  F2FP.SATFINITE.E4M3.F32.PACK_AB_MERGE_C R2, R193, R194, RZ ;  /* 0x000000c2c102723e */ /* 0x008fc600048070ff */
        /* <DEDUP_REMOVED lines=12> */
[----:B------:R-:W-:Y:S04]  /*1b3e0*/  STL [R1+0x408], R3 ;  /* 0x0004080301007387 */ /* 0x000fe80000100800 */
[----:B------:R1:W-:Y:S01]  /*1b3f0*/  STL [R1+0x404], R2 ;  /* 0x0004040201007387 */ /* 0x0003e20000100800 */
[----:B--2---:R-:W-:-:S05]  /*1b400*/  F2FP.SATFINITE.E4M3.F32.PACK_AB_MERGE_C R0, R178, R179, RZ ;  /* 0x000000b3b200723e */ /* 0x004fca00048070ff */
[----:B------:R2:W-:Y:S04]  /*1b410*/  STL [R1+0x400], R0 ;  /* 0x0004000001007387 */ /* 0x0005e80000100800 */
[----:B------:R-:W3:Y:S01]  /*1b420*/  LDL.LU R100, [R1+0x260] ;  /* 0x0002600001647983 */ /* 0x000ee20000300800 */
[----:B0-----:R-:W-:Y:S02]  /*1b430*/  F2FP.SATFINITE.E4M3.F32.PACK_AB_MERGE_C R252, R176, R177, RZ ;  /* 0x000000b1b0fc723e */ /* 0x001fe400048070ff */
[----:B------:R-:W-:Y:S02]  /*1b440*/  F2FP.SATFINITE.E4M3.F32.PACK_AB_MERGE_C R249, R174, R175, RZ ;  /* 0x000000afaef9723e */ /* 0x000fe400048070ff */
[----:B------:R-:W-:Y:S02]  /*1b450*/  F2FP.SATFINITE.E4M3.F32.PACK_AB_MERGE_C R247, R172, R173, RZ ;  /* 0x000000adacf7723e */ /* 0x000fe400048070ff */
[----:B------:R-:W-:-:S02]  /*1b460*/  F2FP.SATFINITE.E4M3.F32.PACK_AB_MERGE_C R245, R170, R171, RZ ;  /* 0x000000abaaf5723e */ /* 0x000fc400048070ff */
[----:B-1----:R-:W-:-:S05]  /*1b470*/  F2FP.SATFINITE.E4M3.F32.PACK_AB_MERGE_C R2, R20, R21, RZ ;  /* 0x000000151402723e */ /* 0x002fca00048070ff */
[----:B------:R0:W-:Y:S01]  /*1b480*/  STL [R1+0x208], R2 ;  /* 0x0002080201007387 */ /* 0x0001e20000100800 */
[----:B--2---:R-:W-:-:S03]  /*1b490*/  F2FP.SATFINITE.E4M3.F32.PACK_AB_MERGE_C R0, R18, R19, RZ ;  /* 0x000000131200723e */ /* 0x004fc600048070ff */
[----:B------:R-:W3:Y:S04]  /*1b4a0*/  LDL.LU R98, [R1+0x264] ;  /* 0x0002640001627983 */ /* 0x000ee80000300800 */
[----:B------:R-:W-:Y:S04]  /*1b4b0*/  STL [R1+0x204], R0 ;  /* 0x0002040001007387 */ /* 0x000fe80000100800 */
[----:B------:R-:W2:Y:S04]  /*1b4c0*/  LDL.LU R99, [R1+0x268] ;  /* 0x0002680001637983 */ /* 0x000ea80000300800 */
[----:B------:R-:W2:Y:S04]  /*1b4d0*/  LDL.LU R97, [R1+0x26c] ;  /* 0x00026c0001617983 */ /* 0x000ea80000300800 */
[----:B------:R-:W4:Y:S04]  /*1b4e0*/  LDL.LU R96, [R1+0x270] ;  /* 0x0002700001607983 */ /* 0x000f280000300800 */
[----:B------:R-:W4:Y:S04]  /*1b4f0*/  LDL.LU R95, [R1+0x274] ;  /* 0x00027400015f7983 */ /* 0x000f280000300800 */
        /* <DEDUP_REMOVED lines=70> */
[----:B------:R-:W-:-:S03]  /*1b960*/  F2FP.SATFINITE.E4M3.F32.PACK_AB_MERGE_C R243, R168, R169, RZ ;  /* 0x000000a9a8f3723e */ /* 0x000fc600048070ff */
        /* <DEDUP_REMOVED lines=38> */
[----:B------:R-:W-:Y:S01]  /*1bbd0*/  STL [R1+0x12b0], R9 ;  /* 0x0012b00901007387 */ /* 0x000fe20000100800 */
[----:B--2---:R-:W-:Y:S02]  /*1bbe0*/  F2FP.SATFINITE.E4M3.F32.PACK_AB_MERGE_C R12, R89, R90, RZ ;  /* 0x0000005a590c723e */ /* 0x004fe400048070ff */
[----:B----4-:R-:W-:Y:S02]  /*1bbf0*/  F2FP.SATFINITE.E4M3.F32.PACK_AB_MERGE_C R10, R251, R207, RZ ;  /* 0x000000cffb0a723e */ /* 0x010fe400048070ff */
[----:B------:R-:W-:Y:S02]  /*1bc00*/  F2FP.SATFINITE.E4M3.F32.PACK_AB_MERGE_C R17, R91, R92, RZ ;  /* 0x0000005c5b11723e */ /* 0x000fe400048070ff */
[----:B------:R-:W-:Y:S02]  /*1bc10*/  F2FP.SATFINITE.E4M3.F32.PACK_AB_MERGE_C R3, R93, R94, RZ ;  /* 0x0000005e5d03723e */ /* 0x000fe400048070ff */
[----:B------:R-:W-:Y:S02]  /*1bc20*/  F2FP.SATFINITE.E4M3.F32.PACK_AB_MERGE_C R15, R95, R96, RZ ;  /* 0x000000605f0f723e */ /* 0x000fe400048070ff */
[----:B------:R-:W-:-:S02]  /*1bc30*/  F2FP.SATFINITE.E4M3.F32.PACK_AB_MERGE_C R4, R97, R99, RZ ;  /* 0x000000636104723e */ /* 0x000fc400048070ff */
[----:B------:R-:W-:Y:S02]  /*1bc40*/  F2FP.SATFINITE.E4M3.F32.PACK_AB_MERGE_C R6, R216, R217, RZ ;  /* 0x000000d9d806723e */ /* 0x000fe400048070ff */
[----:B------:R-:W-:Y:S02]  /*1bc50*/  F2FP.SATFINITE.E4M3.F32.PACK_AB_MERGE_C R217, R214, R215, RZ ;  /* 0x000000d7d6d9723e */ /* 0x000fe400048070ff */
        /* <DEDUP_REMOVED lines=10> */
[----:B0-----:R-:W-:-:S05]  /*1bd00*/  F2FP.SATFINITE.E4M3.F32.PACK_AB_MERGE_C R2, R182, R183, RZ ;  /* 0x000000b7b602723e */ /* 0x001fca00048070ff */
[----:B------:R0:W-:Y:S01]  /*1bd10*/  STL [R1+0xe8c], R2 ;  /* 0x000e8c0201007387 */ /* 0x0001e20000100800 */
[----:B------:R-:W-:Y:S02]  /*1bd20*/  F2FP.SATFINITE.E4M3.F32.PACK_AB_MERGE_C R193, R180, R181, RZ ;  /* 0x000000b5b4c1723e */ /* 0x000fe400048070ff */
[----:B0-----:R-:W-:-:S05]  /*1bd30*/  F2FP.SATFINITE.E4M3.F32.PACK_AB_MERGE_C R2, R174, R175, RZ ;  /* 0x000000afae02723e */ /* 0x001fca00048070ff */
[----:B------:R0:W-:Y:S01]  /*1bd40*/  STL [R1+0xe80], R2 ;  /* 0x000e800201007387 */ /* 0x0001e20000100800 */
[----:B------:R-:W-:Y:S02]  /*1bd50*/  F2FP.SATFINITE.E4M3.F32.PACK_AB_MERGE_C R191, R178, R179, RZ ;  /* 0x000000b3b2bf723e */ /* 0x000fe400048070ff */
[----:B------:R-:W-:Y:S02]  /*1bd60*/  F2FP.SATFINITE.E4M3.F32.PACK_AB_MERGE_C R199, R188, R189, RZ ;  /* 0x000000bdbcc7723e */ /* 0x000fe400048070ff */
        /* <DEDUP_REMOVED lines=11> */
[----:B------:R-:W-:Y:S02]  /*1be20*/  F2FP.SATFINITE.E4M3.F32.PACK_AB_MERGE_C R186, R172, R173, RZ ;  /* 0x000000adacba723e */ /* 0x000fe400048070ff */
[----:B------:R-:W-:-:S05]  /*1be30*/  F2FP.SATFINITE.E4M3.F32.PACK_AB_MERGE_C R22, R22, R23, RZ ;  /* 0x000000171616723e */ /* 0x000fca00048070ff */
[----:B------:R1:W-:Y:S04]  /*1be40*/  STL [R1+0xe90], R22 ;  /* 0x000e901601007387 */ /* 0x0003e80000100800 */
[----:B------:R-:W2:Y:S04]  /*1be50*/  LDL.LU R89, [R1] ;  /* 0x0000000001597983 */ /* 0x000ea80000300800 */
[----:B------:R-:W2:Y:S01]  /*1be60*/  LDL.LU R166, [R1+0x4] ;  /* 0x0000040001a67983 */ /* 0x000ea20000300800 */
[----:B0-----:R-:W-:-:S05]  /*1be70*/  F2FP.SATFINITE.E4M3.F32.PACK_AB_MERGE_C R2, R18, R19, RZ ;  /* 0x000000131202723e */ /* 0x001fca00048070ff */
[----:B------:R0:W-:Y:S04]  /*1be80*/  STL [R1+0xe84], R2 ;  /* 0x000e840201007387 */ /* 0x0001e80000100800 */
[----:B------:R-:W3:Y:S04]  /*1be90*/  LDL.LU R90, [R1+0x8] ;  /* 0x00000800015a7983 */ /* 0x000ee80000300800 */
[----:B------:R-:W3:Y:S04]  /*1bea0*/  LDL.LU R164, [R1+0xc] ;  /* 0x00000c0001a47983 */ /* 0x000ee80000300800 */
[----:B------:R-:W4:Y:S04]  /*1beb0*/  LDL.LU R91, [R1+0x10] ;  /* 0x00001000015b7983 */ /* 0x000f280000300800 */
[----:B------:R-:W4:Y:S04]  /*1bec0*/  LDL.LU R162, [R1+0x14] ;  /* 0x0000140001a27983 */ /* 0x000f280000300800 */
[----:B------:R-:W4:Y:S04]  /*1bed0*/  LDL.LU R92, [R1+0x18] ;  /* 0x00001800015c7983 */ /* 0x000f280000300800 */
[----:B------:R-:W4:Y:S04]  /*1bee0*/  LDL.LU R160, [R1+0x1c] ;  /* 0x00001c0001a07983 */ /* 0x000f280000300800 */
[----:B------:R-:W4:Y:S01]  /*1bef0*/  LDL.LU R93, [R1+0x20] ;  /* 0x00002000015d7983 */ /* 0x000f220000300800 */
[----:B------:R-:W-:-:S03]  /*1bf00*/  F2FP.SATFINITE.E4M3.F32.PACK_AB_MERGE_C R195, R184, R185, RZ ;  /* 0x000000b9b8c3723e */ /* 0x000fc600048070ff */
[----:B------:R-:W4:Y:S01]  /*1bf10*/  LDL.LU R158, [R1+0x24] ;  /* 0x00002400019e7983 */ /* 0x000f220000300800 */
[----:B------:R-:W-:-:S03]  /*1bf20*/  F2FP.SATFINITE.E4M3.F32.PACK_AB_MERGE_C R172, R154, R155, RZ ;  /* 0x0000009b9aac723e */ /* 0x000fc600048070ff */
[----:B------:R-:W4:Y:S01]  /*1bf30*/  LDL.LU R94, [R1+0x28] ;  /* 0x00002800015e7983 */ /* 0x000f220000300800 */
[----:B------:R-:W-:-:S03]  /*1bf40*/  F2FP.SATFINITE.E4M3.F32.PACK_AB_MERGE_C R184, R170, R171, RZ ;  /* 0x000000abaab8723e */ /* 0x000fc600048070ff */
[----:B------:R-:W4:Y:S01]  /*1bf50*/  LDL.LU R156, [R1+0x2c] ;  /* 0x00002c00019c7983 */ /* 0x000f220000300800 */
[----:B------:R-:W-:-:S03]  /*1bf60*/  F2FP.SATFINITE.E4M3.F32.PACK_AB_MERGE_C R170, R152, R153, RZ ;  /* 0x0000009998aa723e */ /* 0x000fc600048070ff */
[----:B------:R-:W4:Y:S04]  /*1bf70*/  LDL.LU R95, [R1+0x30] ;  /* 0x00003000015f7983 */ /* 0x000f280000300800 */
[----:B------:R-:W4:Y:S01]  /*1bf80*/  LDL.LU R154, [R1+0x34] ;  /* 0x00003400019a7983 */ /* 0x000f220000300800 */
[----:B------:R-:W-:-:S03]  /*1bf90*/  F2FP.SATFINITE.E4M3.F32.PACK_AB_MERGE_C R182, R168, R169, RZ ;  /* 0x000000a9a8b6723e */ /* 0x000fc600048070ff */
[----:B------:R-:W4:Y:S01]  /*1bfa0*/  LDL.LU R96, [R1+0x38] ;  /* 0x0000380001607983 */ /* 0x000f220000300800 */
[----:B------:R-:W-:-:S03]  /*1bfb0*/  F2FP.SATFINITE.E4M3.F32.PACK_AB_MERGE_C R168, R20, R21, RZ ;  /* 0x0000001514a8723e */ /* 0x000fc600048070ff */
[----:B------:R-:W4:Y:S04]  /*1bfc0*/  LDL.LU R152, [R1+0x3c] ;  /* 0x00003c0001987983 */ /* 0x000f280000300800 */
[----:B------:R-:W4:Y:S04]  /*1bfd0*/  LDL.LU R97, [R1+0x40] ;  /* 0x0000400001617983 */ /* 0x000f280000300800 */
[----:B-1----:R-:W4:Y:S04]  /*1bfe0*/  LDL.LU R22, [R1+0x44] ;  /* 0x0000440001167983 */ /* 0x002f280000300800 */
        /* <DEDUP_REMOVED lines=109> */
[----:B0-----:R-:W4:Y:S01]  /*1c6c0*/  LDL.LU R2, [R1+0x1d8] ;  /* 0x0001d80001027983 */ /* 0x001f220000300800 */
[----:B------:R-:W-:-:S03]  /*1c6d0*/  F2FP.SATFINITE.E4M3.F32.PACK_AB_MERGE_C R11, R248, R250, RZ ;  /* 0x000000faf80b723e */ /* 0x000fc600048070ff */
[----:B------:R-:W4:Y:S04]  /*1c6e0*/  LDL.LU R244, [R1+0x1dc] ;  /* 0x0001dc0001f47983 */ /* 0x000f280000300800 */
[----:B------:R-:W4:Y:S04]  /*1c6f0*/  LDL.LU R148, [R1+0x1e0] ;  /* 0x0001e00001947983 */ /* 0x000f280000300800 */
[----:B------:R-:W4:Y:S04]  /*1c700*/  LDL.LU R246, [R1+0x1e4] ;  /* 0x0001e40001f67983 */ /* 0x000f280000300800 */
[----:B------:R-:W4:Y:S04]  /*1c710*/  LDL.LU R149, [R1+0x1e8] ;  /* 0x0001e80001957983 */ /* 0x000f280000300800 */
[----:B------:R-:W4:Y:S01]  /*1c720*/  LDL.LU R248, [R1+0x1ec] ;  /* 0x0001ec0001f87983 */ /* 0x000f220000300800 */
[----:B--2---:R-:W-:-:S03]  /*1c730*/  F2FP.SATFINITE.E4M3.F32.PACK_AB_MERGE_C R166, R166, R89, RZ ;  /* 0x00000059a6a6723e */ /* 0x004fc600048070ff */
[----:B------:R-:W2:Y:S01]  /*1c740*/  LDL.LU R151, [R1+0x1f0] ;  /* 0x0001f00001977983 */ /* 0x000ea20000300800 */
[----:B---3--:R-:W-:-:S03]  /*1c750*/  F2FP.SATFINITE.E4M3.F32.PACK_AB_MERGE_C R164, R164, R90, RZ ;  /* 0x0000005aa4a4723e */ /* 0x008fc600048070ff */
[----:B------:R-:W2:Y:S01]  /*1c760*/  LDL.LU R250, [R1+0x1f4] ;  /* 0x0001f40001fa7983 */ /* 0x000ea20000300800 */
[----:B----4-:R-:W-:-:S03]  /*1c770*/  F2FP.SATFINITE.E4M3.F32.PACK_AB_MERGE_C R162, R162, R91, RZ ;  /* 0x0000005ba2a2723e */ /* 0x010fc600048070ff */
[----:B------:R-:W3:Y:S01]  /*1c780*/  LDL.LU R150, [R1+0x1f8] ;  /* 0x0001f80001967983 */ /* 0x000ee20000300800 */
[----:B------:R-:W-:-:S03]  /*1c790*/  F2FP.SATFINITE.E4M3.F32.PACK_AB_MERGE_C R160, R160, R92, RZ ;  /* 0x0000005ca0a0723e */ /* 0x000fc600048070ff */
[----:B------:R-:W3:Y:S01]  /*1c7a0*/  LDL.LU R251, [R1+0x1fc] ;  /* 0x0001fc0001fb7983 */ /* 0x000ee20000300800 */
[----:B------:R-:W-:-:S03]  /*1c7b0*/  F2FP.SATFINITE.E4M3.F32.PACK_AB_MERGE_C R158, R158, R93, RZ ;  /* 0x0000005d9e9e723e */ /* 0x000fc600048070ff */
        /* <DEDUP_REMOVED lines=77> */
[----:B------:R-:W4:Y:S04]  /*1cc90*/  LDL.LU R128, [R1+0x1314] ;  /* 0x0013140001807983 */ /* 0x000f280000300800 */
[----:B------:R-:W4:Y:S04]  /*1cca0*/  LDL.LU R129, [R1+0x1310] ;  /* 0x0013100001817983 */ /* 0x000f280000300800 */
[----:B------:R-:W4:Y:S04]  /*1ccb0*/  LDL.LU R131, [R1+0x130c] ;  /* 0x00130c0001837983 */ /* 0x000f280000300800 */
[----:B------:R-:W4:Y:S01]  /*1ccc0*/  LDL.LU R130, [R1+0x1308] ;  /* 0x0013080001827983 */ /* 0x000f220000300800 */
[----:B------:R-:W-:-:S02]  /*1ccd0*/  F2FP.SATFINITE.E4M3.F32.PACK_AB_MERGE_C R212, R212, R132, RZ ;  /* 0x00000084d4d4723e */ /* 0x000fc400048070ff */
[----:B------:R-:W-:Y:S01]  /*1cce0*/  F2FP.SATFINITE.E4M3.F32.PACK_AB_MERGE_C R214, R214, R133, RZ ;  /* 0x00000085d6d6723e */ /* 0x000fe200048070ff */
[----:B------:R-:W4:Y:S01]  /*1ccf0*/  LDL.LU R132, [R1+0x1304] ;  /* 0x0013040001847983 */ /* 0x000f220000300800 */
[----:B------:R-:W-:Y:S02]  /*1cd00*/  F2FP.SATFINITE.E4M3.F32.PACK_AB_MERGE_C R216, R216, R134, RZ ;  /* 0x00000086d8d8723e */ /* 0x000fe400048070ff */
[----:B------:R-:W-:Y:S01]  /*1cd10*/  F2FP.SATFINITE.E4M3.F32.PACK_AB_MERGE_C R218, R218, R135, RZ ;  /* 0x00000087dada723e */ /* 0x000fe200048070ff */
        /* <DEDUP_REMOVED lines=33> */
[----:B--2---:R-:W-:-:S03]  /*1cf30*/  F2FP.SATFINITE.E4M3.F32.PACK_AB_MERGE_C R250, R250, R151, RZ ;  /* 0x00000097fafa723e */ /* 0x004fc600048070ff */
[----:B------:R-:W2:Y:S01]  /*1cf40*/  LDL.LU R151, [R1+0x12b8] ;  /* 0x0012b80001977983 */ /* 0x000ea20000300800 */
[----:B---3--:R-:W-:-:S03]  /*1cf50*/  F2FP.SATFINITE.E4M3.F32.PACK_AB_MERGE_C R251, R251, R150, RZ ;  /* 0x00000096fbfb723e */ /* 0x008fc600048070ff */
[----:B------:R-:W2:Y:S01]  /*1cf60*/  LDL.LU R150, [R1+0x12b4] ;  /* 0x0012b40001967983 */ /* 0x000ea20000300800 */
[----:B----4-:R-:W-:-:S05]  /*1cf70*/  F2FP.SATFINITE.E4M3.F32.PACK_AB_MERGE_C R29, R115, R114, RZ ;  /* 0x00000072731d723e */ /* 0x010fca00048070ff */
[----:B------:R0:W-:Y:S02]  /*1cf80*/  STL [R1+0xe70], R29 ;  /* 0x000e701d01007387 */ /* 0x0001e40000100800 */
[----:B0-----:R-:W-:-:S05]  /*1cf90*/  F2FP.SATFINITE.E4M3.F32.PACK_AB_MERGE_C R29, R123, R122, RZ ;  /* 0x0000007a7b1d723e */ /* 0x001fca00048070ff */
[----:B------:R0:W-:Y:S02]  /*1cfa0*/  STL [R1+0xe68], R29 ;  /* 0x000e681d01007387 */ /* 0x0001e40000100800 */
[----:B0-----:R-:W-:-:S05]  /*1cfb0*/  F2FP.SATFINITE.E4M3.F32.PACK_AB_MERGE_C R29, R131, R130, RZ ;  /* 0x00000082831d723e */ /* 0x001fca00048070ff */
[----:B------:R0:W-:Y:S04]  /*1cfc0*/  STL [R1+0xe64], R29 ;  /* 0x000e641d01007387 */ /* 0x0001e80000100800 */
[----:B------:R-:W3:Y:S04]  /*1cfd0*/  LDL.LU R39, [R1+0x404] ;  /* 0x0004040001277983 */ /* 0x000ee80000300800 */
[----:B------:R-:W4:Y:S01]  /*1cfe0*/  LDL.LU R37, [R1+0x400] ;  /* 0x0004000001257983 */ /* 0x000f220000300800 */
[----:B------:R-:W-:Y:S02]  /*1cff0*/  LOP3.LUT R245, R245, 0xffff, RZ, 0xc0, !PT ;  /* 0x0000fffff5f57812 */ /* 0x000fe400078ec0ff */
[----:B------:R-:W-:-:S02]  /*1d000*/  LOP3.LUT R251, R251, 0xffff, RZ, 0xc0, !PT ;  /* 0x0000fffffbfb7812 */ /* 0x000fc400078ec0ff */
[----:B0-----:R-:W-:-:S05]  /*1d010*/  F2FP.SATFINITE.E4M3.F32.PACK_AB_MERGE_C R29, R139, R138, RZ ;  /* 0x0000008a8b1d723e */ /* 0x001fca00048070ff */
[----:B------:R0:W-:Y:S01]  /*1d020*/  STL [R1+0xe78], R29 ;  /* 0x000e781d01007387 */ /* 0x0001e20000100800 */
[----:B------:R-:W-:Y:S02]  /*1d030*/  LOP3.LUT R168, R168, 0xffff, RZ, 0xc0, !PT ;  /* 0x0000ffffa8a87812 */ /* 0x000fe400078ec0ff */
[----:B------:R-:W-:Y:S02]  /*1d040*/  SHF.R.U32.HI R33, RZ, 0x8, R245 ;  /* 0x00000008ff217819 */ /* 0x000fe400000116f5 */
[--C-:B------:R-:W-:Y:S02]  /*1d050*/  SHF.R.U32.HI R35, RZ, 0x8, R251.reuse ;  /* 0x00000008ff237819 */ /* 0x100fe400000116fb */
[----:B------:R-:W-:Y:S02]  /*1d060*/  LOP3.LUT R33, R33, 0xffff, RZ, 0xc0, !PT ;  /* 0x0000ffff21217812 */ /* 0x000fe400078ec0ff */
[----:B------:R-:W-:Y:S02]  /*1d070*/  LOP3.LUT R35, R35, 0xffff, RZ, 0xc0, !PT ;  /* 0x0000ffff23237812 */ /* 0x000fe400078ec0ff */
[----:B------:R-:W-:-:S02]  /*1d080*/  PRMT R43, R245, 0x3340, R251 ;  /* 0x00003340f52b7816 */ /* 0x000fc400000000fb */
[----:B------:R-:W-:Y:S02]  /*1d090*/  PRMT R35, R33, 0x3340, R35 ;  /* 0x0000334021237816 */ /* 0x000fe40000000023 */
[----:B------:R-:W-:-:S05]  /*1d0a0*/  F2FP.SATFINITE.E4M3.F32.PACK_AB_MERGE_C R31, R147, R146, RZ ;  /* 0x00000092931f723e */ /* 0x000fca00048070ff */
[----:B------:R2:W-:Y:S01]  /*1d0b0*/  STL [R1+0xe74], R31 ;  /* 0x000e741f01007387 */ /* 0x0005e20000100800 */
[----:B0-----:R-:W-:-:S05]  /*1d0c0*/  VIADD R29, R2, 0x3e ;  /* 0x0000003e021d7836 */ /* 0x001fca0000000000 */
[----:B------:R-:W-:Y:S01]  /*1d0d0*/  ISETP.GE.AND P2, PT, R29, UR5, PT ;  /* 0x000000051d007c0c */ /* 0x000fe2000bf46270 */
[----:B------:R-:W-:Y:S01]  /*1d0e0*/  VIADD R29, R2, 0x2 ;  /* 0x00000002021d7836 */ /* 0x000fe20000000000 */
[----:B------:R-:W-:Y:S01]  /*1d0f0*/  ULDC UR5, c[0x0][0x22c] ;  /* 0x00008b0000057ab9 */ /* 0x000fe20000000800 */
[----:B------:R-:W-:-:S04]  /*1d100*/  F2FP.SATFINITE.E4M3.F32.PACK_AB_MERGE_C R148, R149, R148, RZ ;  /* 0x000000949594723e */ /* 0x000fc800048070ff */
[----:B------:R-:W-:Y:S02]  /*1d110*/  LOP3.LUT R148, R148, 0xffff, RZ, 0xc0, !PT ;  /* 0x0000ffff94947812 */ /* 0x000fe400078ec0ff */
[----:B--2---:R-:W-:-:S05]  /*1d120*/  F2FP.SATFINITE.E4M3.F32.PACK_AB_MERGE_C R31, R151, R150, RZ ;  /* 0x00000096971f723e */ /* 0x004fca00048070ff */
[----:B------:R0:W-:Y:S01]  /*1d130*/  STL [R1+0xe6c], R31 ;  /* 0x000e6c1f01007387 */ /* 0x0001e20000100800 */
[----:B------:R-:W-:Y:S02]  /*1d140*/  ISETP.GE.AND P1, PT, R29, UR61, PT ;  /* 0x0000003d1d007c0c */ /* 0x000fe4000bf26270 */
[----:B------:R-:W-:Y:S01]  /*1d150*/  SHF.R.U32.HI R29, RZ, 0x8, R168 ;  /* 0x00000008ff1d7819 */ /* 0x000fe200000116a8 */
[----:B0-----:R-:W-:-:S05]  /*1d160*/  VIADD R31, R2, 0x3f ;  /* 0x0000003f021f7836 */ /* 0x001fca0000000000 */
[----:B------:R-:W-:Y:S02]  /*1d170*/  ISETP.GE.AND P0, PT, R31, UR5, PT ;  /* 0x000000051f007c0c */ /* 0x000fe4000bf06270 */
[--C-:B------:R-:W-:Y:S01]  /*1d180*/  PRMT R41, R168, 0x3340, R148.reuse ;  /* 0x00003340a8297816 */ /* 0x100fe20000000094 */
[----:B------:R-:W-:Y:S01]  /*1d190*/  STL [R1+0x1250], R43 ;  /* 0x0012502b01007387 */ /* 0x000fe20000100800 */
[----:B------:R-:W-:Y:S01]  /*1d1a0*/  SHF.R.U32.HI R31, RZ, 0x8, R148 ;  /* 0x00000008ff1f7819 */ /* 0x000fe20000011694 */
[----:B------:R-:W-:Y:S01]  /*1d1b0*/  ULDC UR5, c[0x0][0x248] ;  /* 0x0000920000057ab9 */ /* 0x000fe20000000800 */
[----:B------:R-:W-:Y:S02]  /*1d1c0*/  LOP3.LUT R29, R29, 0xffff, RZ, 0xc0, !PT ;  /* 0x0000ffff1d1d7812 */ /* 0x000fe400078ec0ff */
[----:B------:R-:W-:Y:S01]  /*1d1d0*/  LOP3.LUT R31, R31, 0xffff, RZ, 0xc0, !PT ;  /* 0x0000ffff1f1f7812 */ /* 0x000fe200078ec0ff */
[----:B------:R0:W-:Y:S03]  /*1d1e0*/  STL [R1+0x124c], R41 ;  /* 0x00124c2901007387 */ /* 0x0001e60000100800 */
[----:B------:R-:W-:Y:S01]  /*1d1f0*/  PRMT R33, R29, 0x3340, R31 ;  /* 0x000033401d217816 */ /* 0x000fe2000000001f */
[----:B------:R-:W-:Y:S04]  /*1d200*/  STL [R1+0x1148], R35 ;  /* 0x0011482301007387 */ /* 0x000fe80000100800 */
[----:B------:R1:W-:Y:S01]  /*1d210*/  STL [R1+0x1140], R33 ;  /* 0x0011402101007387 */ /* 0x0003e20000100800 */
[----:B------:R-:W-:-:S02]  /*1d220*/  F2FP.SATFINITE.E4M3.F32.PACK_AB_MERGE_C R144, R145, R144, RZ ;  /* 0x000000909190723e */ /* 0x000fc400048070ff */
[----:B------:R-:W-:Y:S02]  /*1d230*/  LOP3.LUT R249, R249, 0xffff, RZ, 0xc0, !PT ;  /* 0x0000fffff9f97812 */ /* 0x000fe400078ec0ff */
[----:B------:R-:W-:Y:S02]  /*1d240*/  LOP3.LUT R248, R248, 0xffff, RZ, 0xc0, !PT ;  /* 0x0000fffff8f87812 */ /* 0x000fe400078ec0ff */
[----:B------:R-:W-:Y:S02]  /*1d250*/  LOP3.LUT R170, R170, 0xffff, RZ, 0xc0, !PT ;  /* 0x0000ffffaaaa7812 */ /* 0x000fe400078ec0ff */
[----:B------:R-:W-:Y:S02]  /*1d260*/  LOP3.LUT R144, R144, 0xffff, RZ, 0xc0, !PT ;  /* 0x0000ffff90907812 */ /* 0x000fe400078ec0ff */
[----:B------:R-:W-:Y:S02]  /*1d270*/  LOP3.LUT R242, R242, 0xffff, RZ, 0xc0, !PT ;  /* 0x0000fffff2f27812 */ /* 0x000fe400078ec0ff */
[----:B0-----:R-:W-:-:S02]  /*1d280*/  PRMT R41, R170, 0x3340, R144 ;  /* 0x00003340aa297816 */ /* 0x001fc40000000090 */
[----:B------:R-:W-:Y:S02]  /*1d290*/  LOP3.LUT R244, R244, 0xffff, RZ, 0xc0, !PT ;  /* 0x0000fffff4f47812 */ /* 0x000fe400078ec0ff */
[----:B-1----:R-:W-:Y:S02]  /*1d2a0*/  SHF.R.U32.HI R33, RZ, 0x8, R249 ;  /* 0x00000008ff217819 */ /* 0x002fe400000116f9 */
[----:B------:R-:W-:Y:S02]  /*1d2b0*/  SHF.R.U32.HI R35, RZ, 0x8, R170 ;  /* 0x00000008ff237819 */ /* 0x000fe400000116aa */
[----:B------:R-:W-:Y:S02]  /*1d2c0*/  SHF.R.U32.HI R144, RZ, 0x8, R144 ;  /* 0x00000008ff907819 */ /* 0x000fe40000011690 */
[----:B------:R-:W-:Y:S02]  /*1d2d0*/  LOP3.LUT R33, R33, 0xffff, RZ, 0xc0, !PT ;  /* 0x0000ffff21217812 */ /* 0x000fe400078ec0ff */
[----:B------:R-:W-:-:S02]  /*1d2e0*/  LOP3.LUT R35, R35, 0xffff, RZ, 0xc0, !PT ;  /* 0x0000ffff23237812 */ /* 0x000fc400078ec0ff */
[----:B------:R-:W-:-:S04]  /*1d2f0*/  LOP3.LUT R144, R144, 0xffff, RZ, 0xc0, !PT ;  /* 0x0000ffff90907812 */ /* 0x000fc800078ec0ff */
[----:B------:R-:W-:Y:S02]  /*1d300*/  PRMT R35, R35, 0x3340, R144 ;  /* 0x0000334023237816 */ /* 0x000fe40000000090 */
[----:B---3--:R-:W-:Y:S02]  /*1d310*/  LOP3.LUT R29, R39, 0xffff, RZ, 0xc0, !PT ;  /* 0x0000ffff271d7812 */ /* 0x008fe400078ec0ff */
[----:B------:R-:W2:Y:S01]  /*1d320*/  LDL.LU R39, [R1+0x408] ;  /* 0x0004080001277983 */ /* 0x000ea20000300800 */
[----:B----4-:R-:W-:Y:S02]  /*1d330*/  LOP3.LUT R31, R37, 0xffff, RZ, 0xc0, !PT ;  /* 0x0000ffff251f7812 */ /* 0x010fe400078ec0ff */
[--C-:B------:R-:W-:Y:S02]  /*1d340*/  PRMT R37, R249, 0x3340, R248.reuse ;  /* 0x00003340f9257816 */ /* 0x100fe400000000f8 */
[----:B------:R-:W-:-:S03]  /*1d350*/  SHF.R.U32.HI R248, RZ, 0x8, R248 ;  /* 0x00000008fff87819 */ /* 0x000fc600000116f8 */
[----:B------:R0:W-:Y:S04]  /*1d360*/  STL [R1+0x11e8], R37 ;  /* 0x0011e82501007387 */ /* 0x0001e80000100800 */
[----:B------:R1:W-:Y:S01]  /*1d370*/  STL [R1+0x11e4], R41 ;  /* 0x0011e42901007387 */ /* 0x0003e20000100800 */
[----:B------:R-:W-:Y:S02]  /*1d380*/  LOP3.LUT R248, R248, 0xffff, RZ, 0xc0, !PT ;  /* 0x0000fffff8f87812 */ /* 0x000fe400078ec0ff */
[----:B0-----:R-:W-:Y:S02]  /*1d390*/  SHF.R.U32.HI R37, RZ, 0x8, R29 ;  /* 0x00000008ff257819 */ /* 0x001fe4000001161d */
[----:B-1----:R-:W-:Y:S02]  /*1d3a0*/  PRMT R41, R29, 0x3340, R242 ;  /* 0x000033401d297816 */ /* 0x002fe400000000f2 */
[----:B------:R-:W-:-:S02]  /*1d3b0*/  SHF.R.U32.HI R29, RZ, 0x8, R31 ;  /* 0x00000008ff1d7819 */ /* 0x000fc4000001161f */
[----:B------:R-:W-:Y:S02]  /*1d3c0*/  SHF.R.U32.HI R242, RZ, 0x8, R242 ;  /* 0x00000008fff27819 */ /* 0x000fe400000116f2 */
[----:B------:R-:W-:Y:S01]  /*1d3d0*/  PRMT R31, R31, 0x3340, R244 ;  /* 0x000033401f1f7816 */ /* 0x000fe200000000f4 */
[----:B------:R-:W-:Y:S01]  /*1d3e0*/  STL [R1+0x11f0], R41 ;  /* 0x0011f02901007387 */ /* 0x000fe20000100800 */
[----:B------:R-:W-:Y:S02]  /*1d3f0*/  LOP3.LUT R37, R37, 0xffff, RZ, 0xc0, !PT ;  /* 0x0000ffff25257812 */ /* 0x000fe400078ec0ff */
[----:B------:R-:W-:Y:S01]  /*1d400*/  LOP3.LUT R242, R242, 0xffff, RZ, 0xc0, !PT ;  /* 0x0000fffff2f27812 */ /* 0x000fe200078ec0ff */
[----:B------:R0:W-:Y:S02]  /*1d410*/  STL [R1+0x1248], R31 ;  /* 0x0012481f01007387 */ /* 0x0001e40000100800 */
[----:B0-----:R-:W-:Y:S02]  /*1d420*/  PRMT R31, R33, 0x3340, R248 ;  /* 0x00003340211f7816 */ /* 0x001fe400000000f8 */
[----:B------:R-:W-:-:S03]  /*1d430*/  PRMT R33, R37, 0x3340, R242 ;  /* 0x0000334025217816 */ /* 0x000fc600000000f2 */
[----:B------:R0:W-:Y:S04]  /*1d440*/  STL [R1+0xfac], R31 ;  /* 0x000fac1f01007387 */ /* 0x0001e80000100800 */
[----:B------:R1:W-:Y:S04]  /*1d450*/  STL [R1+0xf9c], R35 ;  /* 0x000f9c2301007387 */ /* 0x0003e80000100800 */
[----:B------:R-:W-:Y:S04]  /*1d460*/  STL [R1+0xfc8], R33 ;  /* 0x000fc82101007387 */ /* 0x000fe80000100800 */
[----:B------:R-:W3:Y:S01]  /*1d470*/  LDL.LU R41, [R1+0x414] ;  /* 0x0004140001297983 */ /* 0x000ee20000300800 */
[----:B------:R-:W-:-:S02]  /*1d480*/  SHF.R.U32.HI R244, RZ, 0x8, R244 ;  /* 0x00000008fff47819 */ /* 0x000fc400000116f4 */
[----:B------:R-:W-:Y:S02]  /*1d490*/  LOP3.LUT R29, R29, 0xffff, RZ, 0xc0, !PT ;  /* 0x0000ffff1d1d7812 */ /* 0x000fe400078ec0ff */
[----:B------:R-:W-:-:S04]  /*1d4a0*/  LOP3.LUT R244, R244, 0xffff, RZ, 0xc0, !PT ;  /* 0x0000fffff4f47812 */ /* 0x000fc800078ec0ff */
[----:B0-----:R-:W-:Y:S02]  /*1d4b0*/  PRMT R31, R29, 0x3340, R244 ;  /* 0x000033401d1f7816 */ /* 0x001fe400000000f4 */
[----:B------:R-:W-:-:S03]  /*1d4c0*/  F2FP.SATFINITE.E4M3.F32.PACK_AB_MERGE_C R140, R141, R140, RZ ;  /* 0x0000008c8d8c723e */ /* 0x000fc600048070ff */
[----:B------:R0:W-:Y:S01]  /*1d4d0*/  STL [R1+0x10f0], R31 ;  /* 0x0010f01f01007387 */ /* 0x0001e20000100800 */
[----:B------:R-:W-:Y:S02]  /*1d4e0*/  LOP3.LUT R174, R174, 0xffff, RZ, 0xc0, !PT ;  /* 0x0000ffffaeae7812 */ /* 0x000fe400078ec0ff */
[----:B------:R-:W-:Y:S02]  /*1d4f0*/  LOP3.LUT R140, R140, 0xffff, RZ, 0xc0, !PT ;  /* 0x0000ffff8c8c7812 */ /* 0x000fe400078ec0ff */
[----:B------:R-:W-:Y:S02]  /*1d500*/  F2FP.SATFINITE.E4M3.F32.PACK_AB_MERGE_C R136, R137, R136, RZ ;  /* 0x000000888988723e */ /* 0x000fe400048070ff */
[----:B-1----:R-:W-:Y:S02]  /*1d510*/  PRMT R35, R174, 0x3340, R140 ;  /* 0x00003340ae237816 */ /* 0x002fe4000000008c */
[----:B------:R-:W-:Y:S02]  /*1d520*/  LOP3.LUT R240, R240, 0xffff, RZ, 0xc0, !PT ;  /* 0x0000fffff0f07812 */ /* 0x000fe400078ec0ff */
[----:B------:R-:W-:-:S02]  /*1d530*/  LOP3.LUT R176, R176, 0xffff, RZ, 0xc0, !PT ;  /* 0x0000ffffb0b07812 */ /* 0x000fc400078ec0ff */
[----:B------:R-:W-:Y:S02]  /*1d540*/  LOP3.LUT R136, R136, 0xffff, RZ, 0xc0, !PT ;  /* 0x0000ffff88887812 */ /* 0x000fe400078ec0ff */
[----:B------:R-:W-:Y:S02]  /*1d550*/  LOP3.LUT R247, R247, 0xffff, RZ, 0xc0, !PT ;  /* 0x0000fffff7f77812 */ /* 0x000fe400078ec0ff */
[----:B------:R-:W-:Y:S02]  /*1d560*/  PRMT R37, R176, 0x3340, R136 ;  /* 0x00003340b0257816 */ /* 0x000fe40000000088 */
[----:B------:R-:W-:Y:S02]  /*1d570*/  LOP3.LUT R250, R250, 0xffff, RZ, 0xc0, !PT ;  /* 0x0000fffffafa7812 */ /* 0x000fe400078ec0ff */
[----:B0-----:R-:W-:Y:S02]  /*1d580*/  SHF.R.U32.HI R31, RZ, 0x8, R174 ;  /* 0x00000008ff1f7819 */ /* 0x001fe400000116ae */
[----:B------:R-:W-:-:S02]  /*1d590*/  SHF.R.U32.HI R140, RZ, 0x8, R140 ;  /* 0x00000008ff8c7819 */ /* 0x000fc4000001168c */
[----:B------:R-:W-:Y:S02]  /*1d5a0*/  SHF.R.U32.HI R136, RZ, 0x8, R136 ;  /* 0x00000008ff887819 */ /* 0x000fe40000011688 */
[----:B------:R-:W-:Y:S02]  /*1d5b0*/  LOP3.LUT R31, R31, 0xffff, RZ, 0xc0, !PT ;  /* 0x0000ffff1f1f7812 */ /* 0x000fe400078ec0ff */
[----:B------:R-:W-:Y:S02]  /*1d5c0*/  LOP3.LUT R140, R140, 0xffff, RZ, 0xc0, !PT ;  /* 0x0000ffff8c8c7812 */ /* 0x000fe400078ec0ff */
[----:B------:R-:W-:Y:S02]  /*1d5d0*/  LOP3.LUT R136, R136, 0xffff, RZ, 0xc0, !PT ;  /* 0x0000ffff88887812 */ /* 0x000fe400078ec0ff */
[----:B------:R-:W-:Y:S02]  /*1d5e0*/  PRMT R43, R31, 0x3340, R140 ;  /* 0x000033401f2b7816 */ /* 0x000fe4000000008c */
[----:B--2---:R-:W-:-:S02]  /*1d5f0*/  LOP3.LUT R29, R39, 0xffff, RZ, 0xc0, !PT ;  /* 0x0000ffff271d7812 */ /* 0x004fc400078ec0ff */
[----:B------:R-:W2:Y:S04]  /*1d600*/  LDL.LU R39, [R1+0x40c] ;  /* 0x00040c0001277983 */ /* 0x000ea80000300800 */
[----:B------:R0:W-:Y:S01]  /*1d610*/  STL [R1+0x1240], R35 ;  /* 0x0012402301007387 */ /* 0x0001e20000100800 */
[----:B------:R-:W-:Y:S02]  /*1d620*/  SHF.R.U32.HI R33, RZ, 0x8, R29 ;  /* 0x00000008ff217819 */ /* 0x000fe4000001161d */
[--C-:B0-----:R-:W-:Y:S02]  /*1d630*/  PRMT R35, R29, 0x3340, R240.reuse ;  /* 0x000033401d237816 */ /* 0x101fe400000000f0 */
[----:B------:R-:W-:-:S03]  /*1d640*/  SHF.R.U32.HI R240, RZ, 0x8, R240 ;  /* 0x00000008fff07819 */ /* 0x000fc600000116f0 */
[----:B------:R0:W-:Y:S01]  /*1d650*/  STL [R1+0x11d0], R35 ;  /* 0x0011d02301007387 */ /* 0x0001e20000100800 */
[----:B------:R-:W-:-:S03]  /*1d660*/  SHF.R.U32.HI R29, RZ, 0x8, R176 ;  /* 0x00000008ff1d7819 */ /* 0x000fc600000116b0 */
[----:B------:R1:W-:Y:S01]  /*1d670*/  STL [R1+0x11c8], R37 ;  /* 0x0011c82501007387 */ /* 0x0003e20000100800 */
[----:B------:R-:W-:Y:S02]  /*1d680*/  LOP3.LUT R33, R33, 0xffff, RZ, 0xc0, !PT ;  /* 0x0000ffff21217812 */ /* 0x000fe400078ec0ff */
[----:B------:R-:W-:Y:S02]  /*1d690*/  LOP3.LUT R240, R240, 0xffff, RZ, 0xc0, !PT ;  /* 0x0000fffff0f07812 */ /* 0x000fe400078ec0ff */
[----:B0-----:R-:W-:Y:S02]  /*1d6a0*/  SHF.R.U32.HI R35, RZ, 0x8, R247 ;  /* 0x00000008ff237819 */ /* 0x001fe400000116f7 */
[--C-:B-1----:R-:W-:Y:S02]  /*1d6b0*/  PRMT R37, R247, 0x3340, R250.reuse ;  /* 0x00003340f7257816 */ /* 0x102fe400000000fa */
[----:B------:R-:W-:Y:S02]  /*1d6c0*/  SHF.R.U32.HI R250, RZ, 0x8, R250 ;  /* 0x00000008fffa7819 */ /* 0x000fe400000116fa */
[----:B------:R-:W-:Y:S01]  /*1d6d0*/  LOP3.LUT R29, R29, 0xffff, RZ, 0xc0, !PT ;  /* 0x0000ffff1d1d7812 */ /* 0x000fe200078ec0ff */
[----:B------:R0:W-:Y:S01]  /*1d6e0*/  STL [R1+0x1244], R37 ;  /* 0x0012442501007387 */ /* 0x0001e20000100800 */
[----:B------:R-:W-:-:S02]  /*1d6f0*/  LOP3.LUT R35, R35, 0xffff, RZ, 0xc0, !PT ;  /* 0x0000ffff23237812 */ /* 0x000fc400078ec0ff */
[----:B------:R-:W-:Y:S02]  /*1d700*/  LOP3.LUT R250, R250, 0xffff, RZ, 0xc0, !PT ;  /* 0x0000fffffafa7812 */ /* 0x000fe400078ec0ff */
[----:B------:R-:W-:Y:S01]  /*1d710*/  PRMT R31, R29, 0x3340, R136 ;  /* 0x000033401d1f7816 */ /* 0x000fe20000000088 */
[----:B------:R-:W-:Y:S01]  /*1d720*/  STL [R1+0x10ac], R43 ;  /* 0x0010ac2b01007387 */ /* 0x000fe20000100800 */
[----:B0-----:R-:W-:Y:S02]  /*1d730*/  PRMT R37, R33, 0x3340, R240 ;  /* 0x0000334021257816 */ /* 0x001fe400000000f0 */
[----:B------:R-:W-:-:S03]  /*1d740*/  PRMT R33, R35, 0x3340, R250 ;  /* 0x0000334023217816 */ /* 0x000fc600000000fa */
[----:B------:R0:W-:Y:S04]  /*1d750*/  STL [R1+0xf94], R37 ;  /* 0x000f942501007387 */ /* 0x0001e80000100800 */
[----:B------:R-:W-:Y:S01]  /*1d760*/  STL [R1+0xf8c], R31 ;  /* 0x000f8c1f01007387 */ /* 0x000fe20000100800 */
[----:B---3--:R-:W-:-:S03]  /*1d770*/  LOP3.LUT R29, R41, 0xffff, RZ, 0xc0, !PT ;  /* 0x0000ffff291d7812 */ /* 0x008fc600078ec0ff */
[----:B------:R1:W-:Y:S04]  /*1d780*/  STL [R1+0x10c4], R33 ;  /* 0x0010c42101007387 */ /* 0x0003e80000100800 */
[----:B------:R-:W3:Y:S01]  /*1d790*/  LDL.LU R41, [R1+0x41c] ;  /* 0x00041c0001297983 */ /* 0x000ee20000300800 */
[----:B------:R-:W-:Y:S02]  /*1d7a0*/  F2FP.SATFINITE.E4M3.F32.PACK_AB_MERGE_C R142, R143, R142, RZ ;  /* 0x0000008e8f8e723e */ /* 0x000fe400048070ff */
[----:B------:R-:W-:Y:S02]  /*1d7b0*/  LOP3.LUT R252, R252, 0xffff, RZ, 0xc0, !PT ;  /* 0x0000fffffcfc7812 */ /* 0x000fe400078ec0ff */
[----:B------:R-:W-:Y:S02]  /*1d7c0*/  LOP3.LUT R246, R246, 0xffff, RZ, 0xc0, !PT ;  /* 0x0000fffff6f67812 */ /* 0x000fe400078ec0ff */
[----:B------:R-:W-:-:S02]  /*1d7d0*/  LOP3.LUT R172, R172, 0xffff, RZ, 0xc0, !PT ;  /* 0x0000ffffacac7812 */ /* 0x000fc400078ec0ff */
[----:B------:R-:W-:Y:S02]  /*1d7e0*/  LOP3.LUT R142, R142, 0xffff, RZ, 0xc0, !PT ;  /* 0x0000ffff8e8e7812 */ /* 0x000fe400078ec0ff */
[----:B0-----:R-:W-:Y:S02]  /*1d7f0*/  PRMT R37, R252, 0x3340, R246 ;  /* 0x00003340fc257816 */ /* 0x001fe400000000f6 */
[----:B------:R-:W-:Y:S02]  /*1d800*/  PRMT R43, R172, 0x3340, R142 ;  /* 0x00003340ac2b7816 */ /* 0x000fe4000000008e */
[----:B------:R-:W-:Y:S02]  /*1d810*/  LOP3.LUT R238, R238, 0xffff, RZ, 0xc0, !PT ;  /* 0x0000ffffeeee7812 */ /* 0x000fe400078ec0ff */
[----:B-1----:R-:W-:Y:S02]  /*1d820*/  SHF.R.U32.HI R33, RZ, 0x8, R252 ;  /* 0x00000008ff217819 */ /* 0x002fe400000116fc */
[----:B------:R-:W-:-:S02]  /*1d830*/  SHF.R.U32.HI R246, RZ, 0x8, R246 ;  /* 0x00000008fff67819 */ /* 0x000fc400000116f6 */
[----:B------:R-:W-:Y:S02]  /*1d840*/  LOP3.LUT R234, R234, 0xffff, RZ, 0xc0, !PT ;  /* 0x0000ffffeaea7812 */ /* 0x000fe400078ec0ff */
[----:B------:R-:W-:Y:S02]  /*1d850*/  SHF.R.U32.HI R35, RZ, 0x8, R172 ;  /* 0x00000008ff237819 */ /* 0x000fe400000116ac */
[----:B------:R-:W-:Y:S02]  /*1d860*/  SHF.R.U32.HI R142, RZ, 0x8, R142 ;  /* 0x00000008ff8e7819 */ /* 0x000fe4000001168e */
[----:B------:R-:W-:Y:S02]  /*1d870*/  LOP3.LUT R33, R33, 0xffff, RZ, 0xc0, !PT ;  /* 0x0000ffff21217812 */ /* 0x000fe400078ec0ff */
[----:B------:R-:W-:Y:S02]  /*1d880*/  LOP3.LUT R246, R246, 0xffff, RZ, 0xc0, !PT ;  /* 0x0000fffff6f67812 */ /* 0x000fe400078ec0ff */
[----:B------:R-:W-:-:S02]  /*1d890*/  LOP3.LUT R35, R35, 0xffff, RZ, 0xc0, !PT ;  /* 0x0000ffff23237812 */ /* 0x000fc400078ec0ff */
[----:B------:R-:W-:Y:S02]  /*1d8a0*/  LOP3.LUT R142, R142, 0xffff, RZ, 0xc0, !PT ;  /* 0x0000ffff8e8e7812 */ /* 0x000fe400078ec0ff */
[----:B------:R-:W-:Y:S02]  /*1d8b0*/  PRMT R33, R33, 0x3340, R246 ;  /* 0x0000334021217816 */ /* 0x000fe400000000f6 */
[----:B--2---:R-:W-:Y:S02]  /*1d8c0*/  LOP3.LUT R31, R39, 0xffff, RZ, 0xc0, !PT ;  /* 0x0000ffff271f7812 */ /* 0x004fe400078ec0ff */
[----:B------:R-:W2:Y:S04]  /*1d8d0*/  LDL.LU R39, [R1+0x410] ;  /* 0x0004100001277983 */ /* 0x000ea80000300800 */
[----:B------:R0:W-:Y:S04]  /*1d8e0*/  STL [R1+0x123c], R37 ;  /* 0x00123c2501007387 */ /* 0x0001e80000100800 */
[----:B------:R1:W-:Y:S01]  /*1d8f0*/  STL [R1+0x1238], R43 ;  /* 0x0012382b01007387 */ /* 0x0003e20000100800 */
[----:B0-----:R-:W-:-:S02]  /*1d900*/  SHF.R.U32.HI R37, RZ, 0x8, R31 ;  /* 0x00000008ff257819 */ /* 0x001fc4000001161f */
[--C-:B-1----:R-:W-:Y:S02]  /*1d910*/  PRMT R43, R31, 0x3340, R238.reuse ;  /* 0x000033401f2b7816 */ /* 0x102fe400000000ee */
[----:B------:R-:W-:Y:S02]  /*1d920*/  SHF.R.U32.HI R31, RZ, 0x8, R29 ;  /* 0x00000008ff1f7819 */ /* 0x000fe4000001161d */
[----:B------:R-:W-:Y:S02]  /*1d930*/  SHF.R.U32.HI R238, RZ, 0x8, R238 ;  /* 0x00000008ffee7819 */ /* 0x000fe400000116ee */
[--C-:B------:R-:W-:Y:S02]  /*1d940*/  PRMT R29, R29, 0x3340, R234.reuse ;  /* 0x000033401d1d7816 */ /* 0x100fe400000000ea */
[----:B------:R-:W-:Y:S01]  /*1d950*/  SHF.R.U32.HI R234, RZ, 0x8, R234 ;  /* 0x00000008ffea7819 */ /* 0x000fe200000116ea */
[----:B------:R-:W-:Y:S01]  /*1d960*/  STL [R1+0x11bc], R43 ;  /* 0x0011bc2b01007387 */ /* 0x000fe20000100800 */
[----:B------:R-:W-:-:S02]  /*1d970*/  LOP3.LUT R37, R37, 0xffff, RZ, 0xc0, !PT ;  /* 0x0000ffff25257812 */ /* 0x000fc400078ec0ff */
[----:B------:R-:W-:Y:S01]  /*1d980*/  LOP3.LUT R238, R238, 0xffff, RZ, 0xc0, !PT ;  /* 0x0000ffffeeee7812 */ /* 0x000fe200078ec0ff */
[----:B------:R0:W-:Y:S01]  /*1d990*/  STL [R1+0x1234], R29 ;  /* 0x0012341d01007387 */ /* 0x0001e20000100800 */
[----:B------:R-:W-:Y:S02]  /*1d9a0*/  LOP3.LUT R31, R31, 0xffff, RZ, 0xc0, !PT ;  /* 0x0000ffff1f1f7812 */ /* 0x000fe400078ec0ff */
[----:B------:R-:W-:Y:S01]  /*1d9b0*/  LOP3.LUT R234, R234, 0xffff, RZ, 0xc0, !PT ;  /* 0x0000ffffeaea7812 */ /* 0x000fe200078ec0ff */
[----:B------:R1:W-:Y:S01]  /*1d9c0*/  STL [R1+0x109c], R33 ;  /* 0x00109c2101007387 */ /* 0x0003e20000100800 */
[----:B0-----:R-:W-:Y:S02]  /*1d9d0*/  PRMT R29, R35, 0x3340, R142 ;  /* 0x00003340231d7816 */ /* 0x001fe4000000008e */
[----:B------:R-:W-:Y:S02]  /*1d9e0*/  PRMT R35, R37, 0x3340, R238 ;  /* 0x0000334025237816 */ /* 0x000fe400000000ee */
[----:B-1----:R-:W-:Y:S01]  /*1d9f0*/  PRMT R33, R31, 0x3340, R234 ;  /* 0x000033401f217816 */ /* 0x002fe200000000ea */
[----:B------:R3:W-:Y:S04]  /*1da00*/  STL [R1+0x1098], R29 ;  /* 0x0010981d01007387 */ /* 0x0007e80000100800 */
[----:B------:R0:W-:Y:S04]  /*1da10*/  STL [R1+0xf84], R35 ;  /* 0x000f842301007387 */ /* 0x0001e80000100800 */
[----:B------:R1:W-:Y:S04]  /*1da20*/  STL [R1+0x1084], R33 ;  /* 0x0010842101007387 */ /* 0x0003e80000100800 */
[----:B------:R-:W4:Y:S01]  /*1da30*/  LDL.LU R43, [R1+0x424] ;  /* 0x00042400012b7983 */ /* 0x000f220000300800 */
[----:B---3--:R-:W-:-:S03]  /*1da40*/  LOP3.LUT R29, R41, 0xffff, RZ, 0xc0, !PT ;  /* 0x0000ffff291d7812 */ /* 0x008fc600078ec0ff */
[----:B------:R-:W3:Y:S01]  /*1da50*/  LDL.LU R41, [R1+0x420] ;  /* 0x0004200001297983 */ /* 0x000ee20000300800 */
[----:B------:R-:W-:Y:S02]  /*1da60*/  F2FP.SATFINITE.E4M3.F32.PACK_AB_MERGE_C R132, R133, R132, RZ ;  /* 0x000000848584723e */ /* 0x000fe400048070ff */
[----:B------:R-:W-:Y:S02]  /*1da70*/  LOP3.LUT R236, R236, 0xffff, RZ, 0xc0, !PT ;  /* 0x0000ffffecec7812 */ /* 0x000fe400078ec0ff */
[----:B------:R-:W-:Y:S02]  /*1da80*/  LOP3.LUT R180, R180, 0xffff, RZ, 0xc0, !PT ;  /* 0x0000ffffb4b47812 */ /* 0x000fe400078ec0ff */
[----:B------:R-:W-:Y:S02]  /*1da90*/  LOP3.LUT R132, R132, 0xffff, RZ, 0xc0, !PT ;  /* 0x0000ffff84847812 */ /* 0x000fe400078ec0ff */
[----:B------:R-:W-:Y:S02]  /*1daa0*/  LOP3.LUT R230, R230, 0xffff, RZ, 0xc0, !PT ;  /* 0x0000ffffe6e67812 */ /* 0x000fe400078ec0ff */
[----:B------:R-:W-:-:S02]  /*1dab0*/  PRMT R37, R180, 0x3340, R132 ;  /* 0x00003340b4257816 */ /* 0x000fc40000000084 */
[----:B------:R-:W-:Y:S02]  /*1dac0*/  F2FP.SATFINITE.E4M3.F32.PACK_AB_MERGE_C R134, R135, R134, RZ ;  /* 0x000000868786723e */ /* 0x000fe400048070ff */
[----:B------:R-:W-:Y:S02]  /*1dad0*/  LOP3.LUT R178, R178, 0xffff, RZ, 0xc0, !PT ;  /* 0x0000ffffb2b27812 */ /* 0x000fe400078ec0ff */
[----:B------:R-:W-:Y:S02]  /*1dae0*/  LOP3.LUT R134, R134, 0xffff, RZ, 0xc0, !PT ;  /* 0x0000ffff86867812 */ /* 0x000fe400078ec0ff */
[----:B------:R-:W-:-:S04]  /*1daf0*/  SHF.R.U32.HI R132, RZ, 0x8, R132 ;  /* 0x00000008ff847819 */ /* 0x000fc80000011684 */
[----:B------:R-:W-:Y:S02]  /*1db00*/  LOP3.LUT R132, R132, 0xffff, RZ, 0xc0, !PT ;  /* 0x0000ffff84847812 */ /* 0x000fe400078ec0ff */
[----:B--2---:R-:W-:Y:S02]  /*1db10*/  LOP3.LUT R31, R39, 0xffff, RZ, 0xc0, !PT ;  /* 0x0000ffff271f7812 */ /* 0x004fe400078ec0ff */
[----:B------:R-:W2:Y:S02]  /*1db20*/  LDL.LU R39, [R1+0x418] ;  /* 0x0004180001277983 */ /* 0x000ea40000300800 */
[----:B0-----:R-:W-:-:S05]  /*1db30*/  PRMT R35, R31, 0x3340, R236 ;  /* 0x000033401f237816 */ /* 0x001fca00000000ec */
[----:B------:R-:W-:Y:S01]  /*1db40*/  STL [R1+0x1230], R35 ;  /* 0x0012302301007387 */ /* 0x000fe20000100800 */
[----:B-1----:R-:W-:-:S03]  /*1db50*/  SHF.R.U32.HI R33, RZ, 0x8, R31 ;  /* 0x00000008ff217819 */ /* 0x002fc6000001161f */
[----:B------:R0:W-:Y:S01]  /*1db60*/  STL [R1+0x122c], R37 ;  /* 0x00122c2501007387 */ /* 0x0001e20000100800 */
[----:B------:R-:W-:Y:S02]  /*1db70*/  SHF.R.U32.HI R236, RZ, 0x8, R236 ;  /* 0x00000008ffec7819 */ /* 0x000fe400000116ec */
[----:B------:R-:W-:Y:S02]  /*1db80*/  SHF.R.U32.HI R31, RZ, 0x8, R180 ;  /* 0x00000008ff1f7819 */ /* 0x000fe400000116b4 */
[----:B0-----:R-:W-:Y:S02]  /*1db90*/  PRMT R37, R29, 0x3340, R230 ;  /* 0x000033401d257816 */ /* 0x001fe400000000e6 */
[----:B------:R-:W-:Y:S02]  /*1dba0*/  SHF.R.U32.HI R35, RZ, 0x8, R29 ;  /* 0x00000008ff237819 */ /* 0x000fe4000001161d */
[----:B------:R-:W-:Y:S01]  /*1dbb0*/  LOP3.LUT R33, R33, 0xffff, RZ, 0xc0, !PT ;  /* 0x0000ffff21217812 */ /* 0x000fe200078ec0ff */
[----:B------:R0:W-:Y:S01]  /*1dbc0*/  STL [R1+0x1224], R37 ;  /* 0x0012242501007387 */ /* 0x0001e20000100800 */
[----:B------:R-:W-:-:S02]  /*1dbd0*/  LOP3.LUT R236, R236, 0xffff, RZ, 0xc0, !PT ;  /* 0x0000ffffecec7812 */ /* 0x000fc400078ec0ff */
[----:B------:R-:W-:Y:S02]  /*1dbe0*/  SHF.R.U32.HI R29, RZ, 0x8, R178 ;  /* 0x00000008ff1d7819 */ /* 0x000fe400000116b2 */
[----:B------:R-:W-:Y:S02]  /*1dbf0*/  SHF.R.U32.HI R230, RZ, 0x8, R230 ;  /* 0x00000008ffe67819 */ /* 0x000fe400000116e6 */
[--C-:B0-----:R-:W-:Y:S02]  /*1dc00*/  PRMT R37, R178, 0x3340, R134.reuse ;  /* 0x00003340b2257816 */ /* 0x101fe40000000086 */
[----:B------:R-:W-:Y:S02]  /*1dc10*/  SHF.R.U32.HI R134, RZ, 0x8, R134 ;  /* 0x00000008ff867819 */ /* 0x000fe40000011686 */
[----:B------:R-:W-:Y:S02]  /*1dc20*/  LOP3.LUT R31, R31, 0xffff, RZ, 0xc0, !PT ;  /* 0x0000ffff1f1f7812 */ /* 0x000fe400078ec0ff */
[----:B------:R-:W-:-:S02]  /*1dc30*/  PRMT R33, R33, 0x3340, R236 ;  /* 0x0000334021217816 */ /* 0x000fc400000000ec */
[----:B------:R-:W-:Y:S02]  /*1dc40*/  LOP3.LUT R29, R29, 0xffff, RZ, 0xc0, !PT ;  /* 0x0000ffff1d1d7812 */ /* 0x000fe400078ec0ff */
[----:B------:R-:W-:Y:S01]  /*1dc50*/  LOP3.LUT R134, R134, 0xffff, RZ, 0xc0, !PT ;  /* 0x0000ffff86867812 */ /* 0x000fe200078ec0ff */
[----:B------:R0:W-:Y:S01]  /*1dc60*/  STL [R1+0x1228], R37 ;  /* 0x0012282501007387 */ /* 0x0001e20000100800 */
[----:B------:R-:W-:Y:S02]  /*1dc70*/  LOP3.LUT R35, R35, 0xffff, RZ, 0xc0, !PT ;  /* 0x0000ffff23237812 */ /* 0x000fe400078ec0ff */
[----:B------:R-:W-:Y:S01]  /*1dc80*/  LOP3.LUT R230, R230, 0xffff, RZ, 0xc0, !PT ;  /* 0x0000ffffe6e67812 */ /* 0x000fe200078ec0ff */
[----:B------:R1:W-:Y:S01]  /*1dc90*/  STL [R1+0x1064], R33 ;  /* 0x0010642101007387 */ /* 0x0003e20000100800 */
[----:B0-----:R-:W-:Y:S02]  /*1dca0*/  PRMT R37, R31, 0x3340, R132 ;  /* 0x000033401f257816 */ /* 0x001fe40000000084 */
[----:B------:R-:W-:-:S02]  /*1dcb0*/  PRMT R31, R29, 0x3340, R134 ;  /* 0x000033401d1f7816 */ /* 0x000fc40000000086 */
[----:B-1----:R-:W-:Y:S01]  /*1dcc0*/  PRMT R33, R35, 0x3340, R230 ;  /* 0x0000334023217816 */ /* 0x002fe200000000e6 */
[----:B------:R-:W-:Y:S04]  /*1dcd0*/  STL [R1+0x1060], R37 ;  /* 0x0010602501007387 */ /* 0x000fe80000100800 */
[----:B------:R3:W-:Y:S04]  /*1dce0*/  STL [R1+0x105c], R31 ;  /* 0x00105c1f01007387 */ /* 0x0007e80000100800 */
[----:B------:R2:W-:Y:S01]  /*1dcf0*/  STL [R1+0x103c], R33 ;  /* 0x00103c2101007387 */ /* 0x0005e20000100800 */
[----:B---3--:R-:W-:-:S03]  /*1dd00*/  LOP3.LUT R31, R41, 0xffff, RZ, 0xc0, !PT ;  /* 0x0000ffff291f7812 */ /* 0x008fc600078ec0ff */
[----:B------:R-:W3:Y:S01]  /*1dd10*/  LDL.LU R41, [R1+0x42c] ;  /* 0x00042c0001297983 */ /* 0x000ee20000300800 */
[----:B----4-:R-:W-:Y:S02]  /*1dd20*/  LOP3.LUT R29, R43, 0xffff, RZ, 0xc0, !PT ;  /* 0x0000ffff2b1d7812 */ /* 0x010fe400078ec0ff */
[----:B------:R-:W-:Y:S02]  /*1dd30*/  LOP3.LUT R226, R226, 0xffff, RZ, 0xc0, !PT ;  /* 0x0000ffffe2e27812 */ /* 0x000fe400078ec0ff */
[----:B------:R-:W-:Y:S02]  /*1dd40*/  LOP3.LUT R228, R228, 0xffff, RZ, 0xc0, !PT ;  /* 0x0000ffffe4e47812 */ /* 0x000fe400078ec0ff */
[----:B------:R-:W-:Y:S02]  /*1dd50*/  PRMT R37, R29, 0x3340, R226 ;  /* 0x000033401d257816 */ /* 0x000fe400000000e2 */
[----:B------:R-:W-:Y:S02]  /*1dd60*/  LOP3.LUT R232, R232, 0xffff, RZ, 0xc0, !PT ;  /* 0x0000ffffe8e87812 */ /* 0x000fe400078ec0ff */
[----:B------:R-:W-:-:S02]  /*1dd70*/  F2FP.SATFINITE.E4M3.F32.PACK_AB_MERGE_C R128, R129, R128, RZ ;  /* 0x000000808180723e */ /* 0x000fc400048070ff */
[----:B------:R-:W-:Y:S02]  /*1dd80*/  LOP3.LUT R182, R182, 0xffff, RZ, 0xc0, !PT ;  /* 0x0000ffffb6b67812 */ /* 0x000fe400078ec0ff */
[----:B------:R-:W-:Y:S02]  /*1dd90*/  LOP3.LUT R128, R128, 0xffff, RZ, 0xc0, !PT ;  /* 0x0000ffff80807812 */ /* 0x000fe400078ec0ff */
[----:B------:R-:W-:Y:S02]  /*1dda0*/  SHF.R.U32.HI R35, RZ, 0x8, R29 ;  /* 0x00000008ff237819 */ /* 0x000fe4000001161d */
[----:B------:R-:W-:Y:S02]  /*1ddb0*/  SHF.R.U32.HI R29, RZ, 0x8, R31 ;  /* 0x00000008ff1d7819 */ /* 0x000fe4000001161f */
[----:B------:R-:W-:Y:S02]  /*1ddc0*/  SHF.R.U32.HI R226, RZ, 0x8, R226 ;  /* 0x00000008ffe27819 */ /* 0x000fe400000116e2 */
[----:B------:R-:W-:-:S02]  /*1ddd0*/  LOP3.LUT R35, R35, 0xffff, RZ, 0xc0, !PT ;  /* 0x0000ffff23237812 */ /* 0x000fc400078ec0ff */
[----:B------:R-:W-:Y:S02]  /*1dde0*/  LOP3.LUT R226, R226, 0xffff, RZ, 0xc0, !PT ;  /* 0x0000ffffe2e27812 */ /* 0x000fe400078ec0ff */
[----:B------:R-:W-:Y:S02]  /*1ddf0*/  LOP3.LUT R29, R29, 0xffff, RZ, 0xc0, !PT ;  /* 0x0000ffff1d1d7812 */ /* 0x000fe400078ec0ff */
[----:B--2---:R-:W-:Y:S02]  /*1de00*/  LOP3.LUT R33, R39, 0xffff, RZ, 0xc0, !PT ;  /* 0x0000ffff27217812 */ /* 0x004fe400078ec0ff */
[----:B------:R-:W2:Y:S04]  /*1de10*/  LDL.LU R39, [R1+0x428] ;  /* 0x0004280001277983 */ /* 0x000ea80000300800 */
[----:B------:R0:W-:Y:S02]  /*1de20*/  STL [R1+0x1220], R37 ;  /* 0x0012202501007387 */ /* 0x0001e40000100800 */
[----:B0-----:R-:W-:-:S05]  /*1de30*/  PRMT R37, R31, 0x3340, R228 ;  /* 0x000033401f257816 */ /* 0x001fca00000000e4 */
[----:B------:R0:W-:Y:S01]  /*1de40*/  STL [R1+0x121c], R37 ;  /* 0x00121c2501007387 */ /* 0x0001e20000100800 */
[----:B------:R-:W-:Y:S02]  /*1de50*/  SHF.R.U32.HI R31, RZ, 0x8, R33 ;  /* 0x00000008ff1f7819 */ /* 0x000fe40000011621 */
[--C-:B0-----:R-:W-:Y:S02]  /*1de60*/  PRMT R37, R33, 0x3340, R232.reuse ;  /* 0x0000334021257816 */ /* 0x101fe400000000e8 */
[----:B------:R-:W-:-:S03]  /*1de70*/  SHF.R.U32.HI R232, RZ, 0x8, R232 ;  /* 0x00000008ffe87819 */ /* 0x000fc600000116e8 */
[----:B------:R0:W-:Y:S01]  /*1de80*/  STL [R1+0x1218], R37 ;  /* 0x0012182501007387 */ /* 0x0001e20000100800 */
[----:B------:R-:W-:Y:S02]  /*1de90*/  SHF.R.U32.HI R33, RZ, 0x8, R182 ;  /* 0x00000008ff217819 */ /* 0x000fe400000116b6 */
[----:B------:R-:W-:Y:S02]  /*1dea0*/  SHF.R.U32.HI R228, RZ, 0x8, R228 ;  /* 0x00000008ffe47819 */ /* 0x000fe400000116e4 */
[----:B------:R-:W-:Y:S02]  /*1deb0*/  LOP3.LUT R31, R31, 0xffff, RZ, 0xc0, !PT ;  /* 0x0000ffff1f1f7812 */ /* 0x000fe400078ec0ff */
[--C-:B0-----:R-:W-:Y:S02]  /*1dec0*/  PRMT R37, R182, 0x3340, R128.reuse ;  /* 0x00003340b6257816 */ /* 0x101fe40000000080 */
[----:B------:R-:W-:Y:S02]  /*1ded0*/  SHF.R.U32.HI R128, RZ, 0x8, R128 ;  /* 0x00000008ff807819 */ /* 0x000fe40000011680 */
[----:B------:R-:W-:-:S02]  /*1dee0*/  LOP3.LUT R232, R232, 0xffff, RZ, 0xc0, !PT ;  /* 0x0000ffffe8e87812 */ /* 0x000fc400078ec0ff */
[----:B------:R-:W-:Y:S02]  /*1def0*/  LOP3.LUT R33, R33, 0xffff, RZ, 0xc0, !PT ;  /* 0x0000ffff21217812 */ /* 0x000fe400078ec0ff */
[----:B------:R-:W-:Y:S01]  /*1df00*/  LOP3.LUT R128, R128, 0xffff, RZ, 0xc0, !PT ;  /* 0x0000ffff80807812 */ /* 0x000fe200078ec0ff */
[----:B------:R0:W-:Y:S01]  /*1df10*/  STL [R1+0x1214], R37 ;  /* 0x0012142501007387 */ /* 0x0001e20000100800 */
[----:B------:R-:W-:Y:S02]  /*1df20*/  LOP3.LUT R228, R228, 0xffff, RZ, 0xc0, !PT ;  /* 0x0000ffffe4e47812 */ /* 0x000fe400078ec0ff */
[----:B------:R-:W-:Y:S02]  /*1df30*/  PRMT R43, R31, 0x3340, R232 ;  /* 0x000033401f2b7816 */ /* 0x000fe400000000e8 */
[----:B------:R-:W-:Y:S02]  /*1df40*/  PRMT R31, R35, 0x3340, R226 ;  /* 0x00003340231f7816 */ /* 0x000fe400000000e2 */
[----:B0-----:R-:W-:-:S02]  /*1df50*/  PRMT R37, R33, 0x3340, R128 ;  /* 0x0000334021257816 */ /* 0x001fc40000000080 */
[----:B------:R-:W-:Y:S01]  /*1df60*/  PRMT R33, R29, 0x3340, R228 ;  /* 0x000033401d217816 */ /* 0x000fe200000000e4 */
[----:B------:R0:W-:Y:S04]  /*1df70*/  STL [R1+0x102c], R43 ;  /* 0x00102c2b01007387 */ /* 0x0001e80000100800 */
[----:B------:R-:W-:Y:S04]  /*1df80*/  STL [R1+0x1030], R37 ;  /* 0x0010302501007387 */ /* 0x000fe80000100800 */
[----:B------:R2:W-:Y:S01]  /*1df90*/  STL [R1+0x1034], R31 ;  /* 0x0010341f01007387 */ /* 0x0005e20000100800 */
[----:B---3--:R-:W-:-:S03]  /*1dfa0*/  LOP3.LUT R29, R41, 0xffff, RZ, 0xc0, !PT ;  /* 0x0000ffff291d7812 */ /* 0x008fc600078ec0ff */
[----:B------:R-:W-:Y:S04]  /*1dfb0*/  STL [R1+0x1038], R33 ;  /* 0x0010382101007387 */ /* 0x000fe80000100800 */
[----:B0-----:R-:W3:Y:S04]  /*1dfc0*/  LDL.LU R43, [R1+0x434] ;  /* 0x00043400012b7983 */ /* 0x001ee80000300800 */
[----:B------:R-:W4:Y:S01]  /*1dfd0*/  LDL.LU R41, [R1+0x430] ;  /* 0x0004300001297983 */ /* 0x000f220000300800 */
[----:B------:R-:W-:Y:S02]  /*1dfe0*/  F2FP.SATFINITE.E4M3.F32.PACK_AB_MERGE_C R124, R125, R124, RZ ;  /* 0x0000007c7d7c723e */ /* 0x000fe400048070ff */
[----:B------:R-:W-:-:S02]  /*1dff0*/  LOP3.LUT R224, R224, 0xffff, RZ, 0xc0, !PT ;  /* 0x0000ffffe0e07812 */ /* 0x000fc400078ec0ff */
[----:B------:R-:W-:Y:S02]  /*1e000*/  LOP3.LUT R186, R186, 0xffff, RZ, 0xc0, !PT ;  /* 0x0000ffffbaba7812 */ /* 0x000fe400078ec0ff */
[----:B------:R-:W-:Y:S02]  /*1e010*/  LOP3.LUT R124, R124, 0xffff, RZ, 0xc0, !PT ;  /* 0x0000ffff7c7c7812 */ /* 0x000fe400078ec0ff */
[----:B------:R-:W-:Y:S02]  /*1e020*/  LOP3.LUT R222, R222, 0xffff, RZ, 0xc0, !PT ;  /* 0x0000ffffdede7812 */ /* 0x000fe400078ec0ff */
[----:B------:R-:W-:Y:S02]  /*1e030*/  F2FP.SATFINITE.E4M3.F32.PACK_AB_MERGE_C R126, R127, R126, RZ ;  /* 0x0000007e7f7e723e */ /* 0x000fe400048070ff */
[----:B------:R-:W-:Y:S02]  /*1e040*/  LOP3.LUT R184, R184, 0xffff, RZ, 0xc0, !PT ;  /* 0x0000ffffb8b87812 */ /* 0x000fe400078ec0ff */
[----:B------:R-:W-:-:S02]  /*1e050*/  LOP3.LUT R126, R126, 0xffff, RZ, 0xc0, !PT ;  /* 0x0000ffff7e7e7812 */ /* 0x000fc400078ec0ff */
[----:B------:R-:W-:-:S04]  /*1e060*/  SHF.R.U32.HI R35, RZ, 0x8, R186 ;  /* 0x00000008ff237819 */ /* 0x000fc800000116ba */
[----:B------:R-:W-:Y:S02]  /*1e070*/  LOP3.LUT R35, R35, 0xffff, RZ, 0xc0, !PT ;  /* 0x0000ffff23237812 */ /* 0x000fe400078ec0ff */
[----:B------:R-:W-:Y:S02]  /*1e080*/  LOP3.LUT R218, R218, 0xffff, RZ, 0xc0, !PT ;  /* 0x0000ffffdada7812 */ /* 0x000fe400078ec0ff */
[----:B------:R-:W-:Y:S02]  /*1e090*/  F2FP.SATFINITE.E4M3.F32.PACK_AB_MERGE_C R120, R121, R120, RZ ;  /* 0x000000787978723e */ /* 0x000fe400048070ff */
[----:B------:R-:W-:Y:S02]  /*1e0a0*/  LOP3.LUT R220, R220, 0xffff, RZ, 0xc0, !PT ;  /* 0x0000ffffdcdc7812 */ /* 0x000fe400078ec0ff */
[----:B------:R-:W-:Y:S02]  /*1e0b0*/  LOP3.LUT R188, R188, 0xffff, RZ, 0xc0, !PT ;  /* 0x0000ffffbcbc7812 */ /* 0x000fe400078ec0ff */
[----:B------:R-:W-:-:S02]  /*1e0c0*/  LOP3.LUT R120, R120, 0xffff, RZ, 0xc0, !PT ;  /* 0x0000ffff78787812 */ /* 0x000fc400078ec0ff */
[----:B------:R-:W-:Y:S02]  /*1e0d0*/  F2FP.SATFINITE.E4M3.F32.PACK_AB_MERGE_C R116, R117, R116, RZ ;  /* 0x000000747574723e */ /* 0x000fe400048070ff */
[----:B------:R-:W-:Y:S02]  /*1e0e0*/  LOP3.LUT R193, R193, 0xffff, RZ, 0xc0, !PT ;  /* 0x0000ffffc1c17812 */ /* 0x000fe400078ec0ff */
[----:B------:R-:W-:Y:S02]  /*1e0f0*/  LOP3.LUT R116, R116, 0xffff, RZ, 0xc0, !PT ;  /* 0x0000ffff74747812 */ /* 0x000fe400078ec0ff */
[----:B--2---:R-:W-:Y:S02]  /*1e100*/  LOP3.LUT R31, R39, 0xffff, RZ, 0xc0, !PT ;  /* 0x0000ffff271f7812 */ /* 0x004fe400078ec0ff */
[----:B------:R-:W-:Y:S02]  /*1e110*/  PRMT R39, R186, 0x3340, R124 ;  /* 0x00003340ba277816 */ /* 0x000fe4000000007c */
[----:B------:R-:W-:-:S05]  /*1e120*/  PRMT R37, R31, 0x3340, R224 ;  /* 0x000033401f257816 */ /* 0x000fca00000000e0 */
[----:B------:R-:W-:Y:S04]  /*1e130*/  STL [R1+0x1208], R37 ;  /* 0x0012082501007387 */ /* 0x000fe80000100800 */
[----:B------:R0:W-:Y:S01]  /*1e140*/  STL [R1+0x1210], R39 ;  /* 0x0012102701007387 */ /* 0x0001e20000100800 */
[----:B------:R-:W-:Y:S02]  /*1e150*/  SHF.R.U32.HI R124, RZ, 0x8, R124 ;  /* 0x00000008ff7c7819 */ /* 0x000fe4000001167c */
[----:B0-----:R-:W-:Y:S02]  /*1e160*/  PRMT R39, R29, 0x3340, R222 ;  /* 0x000033401d277816 */ /* 0x001fe400000000de */
[----:B------:R-:W-:-:S03]  /*1e170*/  SHF.R.U32.HI R37, RZ, 0x8, R29 ;  /* 0x00000008ff257819 */ /* 0x000fc6000001161d */
[----:B------:R0:W-:Y:S01]  /*1e180*/  STL [R1+0x1204], R39 ;  /* 0x0012042701007387 */ /* 0x0001e20000100800 */
[----:B------:R-:W-:Y:S02]  /*1e190*/  SHF.R.U32.HI R29, RZ, 0x8, R184 ;  /* 0x00000008ff1d7819 */ /* 0x000fe400000116b8 */
[----:B------:R-:W-:Y:S02]  /*1e1a0*/  SHF.R.U32.HI R33, RZ, 0x8, R31 ;  /* 0x00000008ff217819 */ /* 0x000fe4000001161f */
[----:B------:R-:W-:Y:S02]  /*1e1b0*/  SHF.R.U32.HI R222, RZ, 0x8, R222 ;  /* 0x00000008ffde7819 */ /* 0x000fe400000116de */
[--C-:B0-----:R-:W-:Y:S02]  /*1e1c0*/  PRMT R39, R184, 0x3340, R126.reuse ;  /* 0x00003340b8277816 */ /* 0x101fe4000000007e */
[----:B------:R-:W-:Y:S02]  /*1e1d0*/  SHF.R.U32.HI R126, RZ, 0x8, R126 ;  /* 0x00000008ff7e7819 */ /* 0x000fe4000001167e */
[----:B------:R-:W-:Y:S01]  /*1e1e0*/  SHF.R.U32.HI R31, RZ, 0x8, R224 ;  /* 0x00000008ff1f7819 */ /* 0x000fe200000116e0 */
[----:B------:R0:W-:Y:S01]  /*1e1f0*/  STL [R1+0x120c], R39 ;  /* 0x00120c2701007387 */ /* 0x0001e20000100800 */
[----:B------:R-:W-:-:S02]  /*1e200*/  LOP3.LUT R124, R124, 0xffff, RZ, 0xc0, !PT ;  /* 0x0000ffff7c7c7812 */ /* 0x000fc400078ec0ff */
[----:B------:R-:W-:Y:S02]  /*1e210*/  LOP3.LUT R37, R37, 0xffff, RZ, 0xc0, !PT ;  /* 0x0000ffff25257812 */ /* 0x000fe400078ec0ff */
[----:B------:R-:W-:Y:S02]  /*1e220*/  LOP3.LUT R222, R222, 0xffff, RZ, 0xc0, !PT ;  /* 0x0000ffffdede7812 */ /* 0x000fe400078ec0ff */
[----:B------:R-:W-:Y:S02]  /*1e230*/  LOP3.LUT R33, R33, 0xffff, RZ, 0xc0, !PT ;  /* 0x0000ffff21217812 */ /* 0x000fe400078ec0ff */
[----:B0-----:R-:W-:Y:S02]  /*1e240*/  LOP3.LUT R39, R29, 0xffff, RZ, 0xc0, !PT ;  /* 0x0000ffff1d277812 */ /* 0x001fe400078ec0ff */
[----:B------:R-:W-:Y:S02]  /*1e250*/  LOP3.LUT R29, R126, 0xffff, RZ, 0xc0, !PT ;  /* 0x0000ffff7e1d7812 */ /* 0x000fe400078ec0ff */
[----:B------:R-:W-:-:S02]  /*1e260*/  LOP3.LUT R31, R31, 0xffff, RZ, 0xc0, !PT ;  /* 0x0000ffff1f1f7812 */ /* 0x000fc400078ec0ff */
[----:B------:R-:W-:Y:S02]  /*1e270*/  PRMT R45, R35, 0x3340, R124 ;  /* 0x00003340232d7816 */ /* 0x000fe4000000007c */
[----:B------:R-:W-:Y:S02]  /*1e280*/  PRMT R29, R39, 0x3340, R29 ;  /* 0x00003340271d7816 */ /* 0x000fe4000000001d */
[----:B------:R-:W-:Y:S02]  /*1e290*/  PRMT R35, R37, 0x3340, R222 ;  /* 0x0000334025237816 */ /* 0x000fe400000000de */
[----:B------:R-:W-:Y:S01]  /*1e2a0*/  PRMT R33, R33, 0x3340, R31 ;  /* 0x0000334021217816 */ /* 0x000fe2000000001f */
[----:B------:R-:W-:Y:S04]  /*1e2b0*/  STL [R1+0x1024], R45 ;  /* 0x0010242d01007387 */ /* 0x000fe80000100800 */
[----:B------:R3:W-:Y:S04]  /*1e2c0*/  STL [R1+0x1028], R29 ;  /* 0x0010281d01007387 */ /* 0x0007e80000100800 */
[----:B------:R0:W-:Y:S04]  /*1e2d0*/  STL [R1+0x101c], R35 ;  /* 0x00101c2301007387 */ /* 0x0001e80000100800 */
[----:B------:R1:W-:Y:S01]  /*1e2e0*/  STL [R1+0x1020], R33 ;  /* 0x0010202101007387 */ /* 0x0003e20000100800 */
[----:B---3--:R-:W-:-:S03]  /*1e2f0*/  LOP3.LUT R29, R43, 0xffff, RZ, 0xc0, !PT ;  /* 0x0000ffff2b1d7812 */ /* 0x008fc600078ec0ff */
[----:B------:R-:W2:Y:S01]  /*1e300*/  LDL.LU R43, [R1+0x43c] ;  /* 0x00043c00012b7983 */ /* 0x000ea20000300800 */
[----:B----4-:R-:W-:-:S03]  /*1e310*/  LOP3.LUT R31, R41, 0xffff, RZ, 0xc0, !PT ;  /* 0x0000ffff291f7812 */ /* 0x010fc600078ec0ff */
[----:B------:R-:W3:Y:S01]  /*1e320*/  LDL.LU R41, [R1+0x438] ;  /* 0x0004380001297983 */ /* 0x000ee20000300800 */
[----:B0-----:R-:W-:Y:S02]  /*1e330*/  PRMT R35, R29, 0x3340, R218 ;  /* 0x000033401d237816 */ /* 0x001fe400000000da */
[----:B-1----:R-:W-:-:S03]  /*1e340*/  SHF.R.U32.HI R33, RZ, 0x8, R29 ;  /* 0x00000008ff217819 */ /* 0x002fc6000001161d */
[----:B------:R0:W-:Y:S01]  /*1e350*/  STL [R1+0x1200], R35 ;  /* 0x0012002301007387 */ /* 0x0001e20000100800 */
[--C-:B------:R-:W-:Y:S02]  /*1e360*/  PRMT R37, R188, 0x3340, R120.reuse ;  /* 0x00003340bc257816 */ /* 0x100fe40000000078 */
[----:B------:R-:W-:Y:S02]  /*1e370*/  SHF.R.U32.HI R29, RZ, 0x8, R31 ;  /* 0x00000008ff1d7819 */ /* 0x000fe4000001161f */
[----:B------:R-:W-:Y:S02]  /*1e380*/  SHF.R.U32.HI R120, RZ, 0x8, R120 ;  /* 0x00000008ff787819 */ /* 0x000fe40000011678 */
[----:B0-----:R-:W-:Y:S02]  /*1e390*/  PRMT R35, R31, 0x3340, R220 ;  /* 0x000033401f237816 */ /* 0x001fe400000000dc */
[----:B------:R-:W-:Y:S02]  /*1e3a0*/  SHF.R.U32.HI R31, RZ, 0x8, R188 ;  /* 0x00000008ff1f7819 */ /* 0x000fe400000116bc */
[----:B------:R-:W-:Y:S01]  /*1e3b0*/  SHF.R.U32.HI R218, RZ, 0x8, R218 ;  /* 0x00000008ffda7819 */ /* 0x000fe200000116da */
[----:B------:R0:W-:Y:S01]  /*1e3c0*/  STL [R1+0x11fc], R35 ;  /* 0x0011fc2301007387 */ /* 0x0001e20000100800 */
[----:B------:R-:W-:-:S02]  /*1e3d0*/  SHF.R.U32.HI R220, RZ, 0x8, R220 ;  /* 0x00000008ffdc7819 */ /* 0x000fc400000116dc */
[--C-:B------:R-:W-:Y:S01]  /*1e3e0*/  PRMT R39, R193, 0x3340, R116.reuse ;  /* 0x00003340c1277816 */ /* 0x100fe20000000074 */
[----:B------:R1:W-:Y:S01]  /*1e3f0*/  STL [R1+0x11f4], R37 ;  /* 0x0011f42501007387 */ /* 0x0003e20000100800 */
[----:B------:R-:W-:Y:S02]  /*1e400*/  SHF.R.U32.HI R116, RZ, 0x8, R116 ;  /* 0x00000008ff747819 */ /* 0x000fe40000011674 */
[----:B------:R-:W-:Y:S02]  /*1e410*/  LOP3.LUT R33, R33, 0xffff, RZ, 0xc0, !PT ;  /* 0x0000ffff21217812 */ /* 0x000fe400078ec0ff */
[----:B0-----:R-:W-:Y:S02]  /*1e420*/  SHF.R.U32.HI R35, RZ, 0x8, R193 ;  /* 0x00000008ff237819 */ /* 0x001fe400000116c1 */
[----:B------:R-:W-:Y:S02]  /*1e430*/  LOP3.LUT R218, R218, 0xffff, RZ, 0xc0, !PT ;  /* 0x0000ffffdada7812 */ /* 0x000fe400078ec0ff */
[----:B-1----:R-:W-:-:S02]  /*1e440*/  LOP3.LUT R37, R31, 0xffff, RZ, 0xc0, !PT ;  /* 0x0000ffff1f257812 */ /* 0x002fc400078ec0ff */
[----:B------:R-:W-:Y:S01]  /*1e450*/  LOP3.LUT R31, R120, 0xffff, RZ, 0xc0, !PT ;  /* 0x0000ffff781f7812 */ /* 0x000fe200078ec0ff */
[----:B------:R0:W-:Y:S01]  /*1e460*/  STL [R1+0x11f8], R39 ;  /* 0x0011f82701007387 */ /* 0x0001e20000100800 */
[----:B------:R-:W-:Y:S02]  /*1e470*/  LOP3.LUT R29, R29, 0xffff, RZ, 0xc0, !PT ;  /* 0x0000ffff1d1d7812 */ /* 0x000fe400078ec0ff */
[----:B------:R-:W-:Y:S02]  /*1e480*/  LOP3.LUT R220, R220, 0xffff, RZ, 0xc0, !PT ;  /* 0x0000ffffdcdc7812 */ /* 0x000fe400078ec0ff */
[----:B------:R-:W-:Y:S02]  /*1e490*/  LOP3.LUT R35, R35, 0xffff, RZ, 0xc0, !PT ;  /* 0x0000ffff23237812 */ /* 0x000fe400078ec0ff */
[----:B------:R-:W-:Y:S02]  /*1e4a0*/  LOP3.LUT R116, R116, 0xffff, RZ, 0xc0, !PT ;  /* 0x0000ffff74747812 */ /* 0x000fe400078ec0ff */
[----:B0-----:R-:W-:-:S02]  /*1e4b0*/  PRMT R39, R37, 0x3340, R31 ;  /* 0x0000334025277816 */ /* 0x001fc4000000001f */
[----:B------:R-:W-:Y:S02]  /*1e4c0*/  PRMT R37, R33, 0x3340, R218 ;  /* 0x0000334021257816 */ /* 0x000fe400000000da */
[----:B------:R-:W-:Y:S02]  /*1e4d0*/  PRMT R31, R29, 0x3340, R220 ;  /* 0x000033401d1f7816 */ /* 0x000fe400000000dc */
[----:B------:R-:W-:Y:S01]  /*1e4e0*/  PRMT R33, R35, 0x3340, R116 ;  /* 0x0000334023217816 */ /* 0x000fe20000000074 */
[----:B------:R0:W-:Y:S04]  /*1e4f0*/  STL [R1+0x100c], R39 ;  /* 0x00100c2701007387 */ /* 0x0001e80000100800 */
[----:B------:R-:W-:Y:S04]  /*1e500*/  STL [R1+0x1010], R37 ;  /* 0x0010102501007387 */ /* 0x000fe80000100800 */
[----:B------:R3:W-:Y:S04]  /*1e510*/  STL [R1+0x1014], R31 ;  /* 0x0010141f01007387 */ /* 0x0007e80000100800 */
[----:B------:R1:W-:Y:S04]  /*1e520*/  STL [R1+0x1018], R33 ;  /* 0x0010182101007387 */ /* 0x0003e80000100800 */
[----:B------:R-:W4:Y:S04]  /*1e530*/  LDL.LU R47, [R1+0x444] ;  /* 0x00044400012f7983 */ /* 0x000f280000300800 */
[----:B------:R-:W4:Y:S01]  /*1e540*/  LDL.LU R45, [R1+0x440] ;  /* 0x00044000012d7983 */ /* 0x000f220000300800 */
[----:B------:R-:W-:-:S02]  /*1e550*/  F2FP.SATFINITE.E4M3.F32.PACK_AB_MERGE_C R112, R113, R112, RZ ;  /* 0x000000707170723e */ /* 0x000fc400048070ff */
[----:B------:R-:W-:Y:S02]  /*1e560*/  LOP3.LUT R216, R216, 0xffff, RZ, 0xc0, !PT ;  /* 0x0000ffffd8d87812 */ /* 0x000fe400078ec0ff */
[----:B------:R-:W-:Y:S02]  /*1e570*/  LOP3.LUT R195, R195, 0xffff, RZ, 0xc0, !PT ;  /* 0x0000ffffc3c37812 */ /* 0x000fe400078ec0ff */
[----:B------:R-:W-:Y:S02]  /*1e580*/  LOP3.LUT R112, R112, 0xffff, RZ, 0xc0, !PT ;  /* 0x0000ffff70707812 */ /* 0x000fe400078ec0ff */
[----:B------:R-:W-:Y:S02]  /*1e590*/  F2FP.SATFINITE.E4M3.F32.PACK_AB_MERGE_C R118, R119, R118, RZ ;  /* 0x000000767776723e */ /* 0x000fe400048070ff */
[----:B------:R-:W-:Y:S02]  /*1e5a0*/  LOP3.LUT R191, R191, 0xffff, RZ, 0xc0, !PT ;  /* 0x0000ffffbfbf7812 */ /* 0x000fe400078ec0ff */
[----:B------:R-:W-:-:S02]  /*1e5b0*/  LOP3.LUT R214, R214, 0xffff, RZ, 0xc0, !PT ;  /* 0x0000ffffd6d67812 */ /* 0x000fc400078ec0ff */
[----:B------:R-:W-:Y:S02]  /*1e5c0*/  LOP3.LUT R118, R118, 0xffff, RZ, 0xc0, !PT ;  /* 0x0000ffff76767812 */ /* 0x000fe400078ec0ff */
[----:B0-----:R-:W-:Y:S02]  /*1e5d0*/  SHF.R.U32.HI R39, RZ, 0x8, R191 ;  /* 0x00000008ff277819 */ /* 0x001fe400000116bf */
[----:B------:R-:W-:Y:S02]  /*1e5e0*/  SHF.R.U32.HI R35, RZ, 0x8, R216 ;  /* 0x00000008ff237819 */ /* 0x000fe400000116d8 */
[----:B------:R-:W-:Y:S02]  /*1e5f0*/  PRMT R49, R191, 0x3340, R118 ;  /* 0x00003340bf317816 */ /* 0x000fe40000000076 */
[----:B------:R-:W-:Y:S02]  /*1e600*/  LOP3.LUT R39, R39, 0xffff, RZ, 0xc0, !PT ;  /* 0x0000ffff27277812 */ /* 0x000fe400078ec0ff */
[----:B------:R-:W-:-:S02]  /*1e610*/  LOP3.LUT R35, R35, 0xffff, RZ, 0xc0, !PT ;  /* 0x0000ffff23237812 */ /* 0x000fc400078ec0ff */
[----:B---3--:R-:W-:Y:S02]  /*1e620*/  LOP3.LUT R31, R41, 0xffff, RZ, 0xc0, !PT ;  /* 0x0000ffff291f7812 */ /* 0x008fe400078ec0ff */
[----:B------:R-:W-:Y:S02]  /*1e630*/  PRMT R41, R195, 0x3340, R112 ;  /* 0x00003340c3297816 */ /* 0x000fe40000000070 */
[----:B------:R-:W-:Y:S02]  /*1e640*/  PRMT R37, R31, 0x3340, R216 ;  /* 0x000033401f257816 */ /* 0x000fe400000000d8 */
[----:B--2---:R-:W-:-:S03]  /*1e650*/  LOP3.LUT R29, R43, 0xffff, RZ, 0xc0, !PT ;  /* 0x0000ffff2b1d7812 */ /* 0x004fc600078ec0ff */
[----:B------:R-:W-:Y:S01]  /*1e660*/  STL [R1+0x11dc], R37 ;  /* 0x0011dc2501007387 */ /* 0x000fe20000100800 */
[----:B------:R-:W-:-:S03]  /*1e670*/  SHF.R.U32.HI R43, RZ, 0x8, R118 ;  /* 0x00000008ff2b7819 */ /* 0x000fc60000011676 */
[----:B------:R0:W-:Y:S01]  /*1e680*/  STL [R1+0x11e0], R41 ;  /* 0x0011e02901007387 */ /* 0x0001e20000100800 */
[----:B-1----:R-:W-:Y:S02]  /*1e690*/  SHF.R.U32.HI R33, RZ, 0x8, R31 ;  /* 0x00000008ff217819 */ /* 0x002fe4000001161f */
[----:B------:R-:W-:Y:S02]  /*1e6a0*/  SHF.R.U32.HI R31, RZ, 0x8, R195 ;  /* 0x00000008ff1f7819 */ /* 0x000fe400000116c3 */
[----:B------:R-:W-:Y:S02]  /*1e6b0*/  LOP3.LUT R43, R43, 0xffff, RZ, 0xc0, !PT ;  /* 0x0000ffff2b2b7812 */ /* 0x000fe400078ec0ff */
[----:B0-----:R-:W-:Y:S02]  /*1e6c0*/  SHF.R.U32.HI R41, RZ, 0x8, R29 ;  /* 0x00000008ff297819 */ /* 0x001fe4000001161d */
[--C-:B------:R-:W-:Y:S02]  /*1e6d0*/  PRMT R29, R29, 0x3340, R214.reuse ;  /* 0x000033401d1d7816 */ /* 0x100fe400000000d6 */
[----:B------:R-:W-:-:S02]  /*1e6e0*/  SHF.R.U32.HI R214, RZ, 0x8, R214 ;  /* 0x00000008ffd67819 */ /* 0x000fc400000116d6 */
[----:B------:R-:W-:Y:S02]  /*1e6f0*/  SHF.R.U32.HI R37, RZ, 0x8, R112 ;  /* 0x00000008ff257819 */ /* 0x000fe40000011670 */
[----:B------:R-:W-:Y:S02]  /*1e700*/  LOP3.LUT R41, R41, 0xffff, RZ, 0xc0, !PT ;  /* 0x0000ffff29297812 */ /* 0x000fe400078ec0ff */
[----:B------:R-:W-:Y:S02]  /*1e710*/  LOP3.LUT R214, R214, 0xffff, RZ, 0xc0, !PT ;  /* 0x0000ffffd6d67812 */ /* 0x000fe400078ec0ff */
[----:B------:R-:W-:Y:S01]  /*1e720*/  LOP3.LUT R33, R33, 0xffff, RZ, 0xc0, !PT ;  /* 0x0000ffff21217812 */ /* 0x000fe200078ec0ff */
[----:B------:R-:W-:Y:S01]  /*1e730*/  STL [R1+0x11ec], R49 ;  /* 0x0011ec3101007387 */ /* 0x000fe20000100800 */
[----:B------:R-:W-:Y:S02]  /*1e740*/  LOP3.LUT R31, R31, 0xffff, RZ, 0xc0, !PT ;  /* 0x0000ffff1f1f7812 */ /* 0x000fe400078ec0ff */
[----:B------:R-:W-:Y:S01]  /*1e750*/  LOP3.LUT R37, R37, 0xffff, RZ, 0xc0, !PT ;  /* 0x0000ffff25257812 */ /* 0x000fe200078ec0ff */
[----:B------:R0:W-:Y:S01]  /*1e760*/  STL [R1+0x11d8], R29 ;  /* 0x0011d81d01007387 */ /* 0x0001e20000100800 */
[----:B------:R-:W-:-:S02]  /*1e770*/  PRMT R43, R39, 0x3340, R43 ;  /* 0x00003340272b7816 */ /* 0x000fc4000000002b */
[----:B------:R-:W-:-:S03]  /*1e780*/  PRMT R39, R41, 0x3340, R214 ;  /* 0x0000334029277816 */ /* 0x000fc600000000d6 */
[----:B------:R-:W-:Y:S01]  /*1e790*/  STL [R1+0x1008], R43 ;  /* 0x0010082b01007387 */ /* 0x000fe20000100800 */
[----:B0-----:R-:W-:Y:S02]  /*1e7a0*/  PRMT R29, R33, 0x3340, R35 ;  /* 0x00003340211d7816 */ /* 0x001fe40000000023 */
[----:B------:R-:W-:Y:S01]  /*1e7b0*/  PRMT R33, R31, 0x3340, R37 ;  /* 0x000033401f217816 */ /* 0x000fe20000000025 */
[----:B------:R-:W-:Y:S04]  /*1e7c0*/  STL [R1+0xffc], R39 ;  /* 0x000ffc2701007387 */ /* 0x000fe80000100800 */
[----:B------:R0:W-:Y:S04]  /*1e7d0*/  STL [R1+0x1000], R29 ;  /* 0x0010001d01007387 */ /* 0x0001e80000100800 */
[----:B------:R-:W-:Y:S04]  /*1e7e0*/  STL [R1+0x1004], R33 ;  /* 0x0010042101007387 */ /* 0x000fe80000100800 */
[----:B------:R-:W2:Y:S01]  /*1e7f0*/  LDL.LU R49, [R1+0x454] ;  /* 0x0004540001317983 */ /* 0x000ea20000300800 */
[----:B----4-:R-:W-:-:S03]  /*1e800*/  LOP3.LUT R31, R47, 0xffff, RZ, 0xc0, !PT ;  /* 0x0000ffff2f1f7812 */ /* 0x010fc600078ec0ff */
[----:B------:R-:W3:Y:S01]  /*1e810*/  LDL.LU R47, [R1+0x44c] ;  /* 0x00044c00012f7983 */ /* 0x000ee20000300800 */
[----:B0-----:R-:W-:-:S03]  /*1e820*/  LOP3.LUT R29, R45, 0xffff, RZ, 0xc0, !PT ;  /* 0x0000ffff2d1d7812 */ /* 0x001fc600078ec0ff */
[----:B------:R-:W4:Y:S01]  /*1e830*/  LDL.LU R45, [R1+0x448] ;  /* 0x00044800012d7983 */ /* 0x000f220000300800 */
[----:B------:R-:W-:Y:S02]  /*1e840*/  LOP3.LUT R210, R210, 0xffff, RZ, 0xc0, !PT ;  /* 0x0000ffffd2d27812 */ /* 0x000fe400078ec0ff */
[----:B------:R-:W-:Y:S02]  /*1e850*/  F2FP.SATFINITE.E4M3.F32.PACK_AB_MERGE_C R108, R109, R108, RZ ;  /* 0x0000006c6d6c723e */ /* 0x000fe400048070ff */
[----:B------:R-:W-:Y:S02]  /*1e860*/  SHF.R.U32.HI R41, RZ, 0x8, R31 ;  /* 0x00000008ff297819 */ /* 0x000fe4000001161f */
[----:B------:R-:W-:Y:S02]  /*1e870*/  PRMT R31, R31, 0x3340, R210 ;  /* 0x000033401f1f7816 */ /* 0x000fe400000000d2 */
[----:B------:R-:W-:Y:S02]  /*1e880*/  LOP3.LUT R212, R212, 0xffff, RZ, 0xc0, !PT ;  /* 0x0000ffffd4d47812 */ /* 0x000fe400078ec0ff */
[----:B------:R-:W-:-:S02]  /*1e890*/  LOP3.LUT R199, R199, 0xffff, RZ, 0xc0, !PT ;  /* 0x0000ffffc7c77812 */ /* 0x000fc400078ec0ff */
[----:B------:R-:W-:Y:S01]  /*1e8a0*/  LOP3.LUT R108, R108, 0xffff, RZ, 0xc0, !PT ;  /* 0x0000ffff6c6c7812 */ /* 0x000fe200078ec0ff */
[----:B------:R0:W-:Y:S01]  /*1e8b0*/  STL [R1+0x11c0], R31 ;  /* 0x0011c01f01007387 */ /* 0x0001e20000100800 */
[----:B------:R-:W-:Y:S02]  /*1e8c0*/  F2FP.SATFINITE.E4M3.F32.PACK_AB_MERGE_C R110, R111, R110, RZ ;  /* 0x0000006e6f6e723e */ /* 0x000fe400048070ff */
[----:B------:R-:W-:Y:S02]  /*1e8d0*/  SHF.R.U32.HI R37, RZ, 0x8, R29 ;  /* 0x00000008ff257819 */ /* 0x000fe4000001161d */
[----:B------:R-:W-:Y:S02]  /*1e8e0*/  PRMT R29, R29, 0x3340, R212 ;  /* 0x000033401d1d7816 */ /* 0x000fe400000000d4 */
[----:B------:R-:W-:Y:S02]  /*1e8f0*/  LOP3.LUT R197, R197, 0xffff, RZ, 0xc0, !PT ;  /* 0x0000ffffc5c57812 */ /* 0x000fe400078ec0ff */
[----:B0-----:R-:W-:-:S02]  /*1e900*/  PRMT R31, R199, 0x3340, R108 ;  /* 0x00003340c71f7816 */ /* 0x001fc4000000006c */
[----:B------:R-:W-:Y:S01]  /*1e910*/  LOP3.LUT R110, R110, 0xffff, RZ, 0xc0, !PT ;  /* 0x0000ffff6e6e7812 */ /* 0x000fe200078ec0ff */
[----:B------:R0:W-:Y:S01]  /*1e920*/  STL [R1+0x11c4], R29 ;  /* 0x0011c41d01007387 */ /* 0x0001e20000100800 */
[----:B------:R-:W-:Y:S02]  /*1e930*/  SHF.R.U32.HI R43, RZ, 0x8, R210 ;  /* 0x00000008ff2b7819 */ /* 0x000fe400000116d2 */
[----:B------:R-:W-:Y:S01]  /*1e940*/  SHF.R.U32.HI R39, RZ, 0x8, R212 ;  /* 0x00000008ff277819 */ /* 0x000fe200000116d4 */
[----:B------:R1:W-:Y:S01]  /*1e950*/  STL [R1+0x11cc], R31 ;  /* 0x0011cc1f01007387 */ /* 0x0003e20000100800 */
[----:B------:R-:W-:Y:S02]  /*1e960*/  SHF.R.U32.HI R33, RZ, 0x8, R199 ;  /* 0x00000008ff217819 */ /* 0x000fe400000116c7 */
[----:B------:R-:W-:Y:S02]  /*1e970*/  SHF.R.U32.HI R35, RZ, 0x8, R108 ;  /* 0x00000008ff237819 */ /* 0x000fe4000001166c */
[----:B------:R-:W-:-:S02]  /*1e980*/  LOP3.LUT R41, R41, 0xffff, RZ, 0xc0, !PT ;  /* 0x0000ffff29297812 */ /* 0x000fc400078ec0ff */
[----:B0-----:R-:W-:Y:S02]  /*1e990*/  SHF.R.U32.HI R29, RZ, 0x8, R197 ;  /* 0x00000008ff1d7819 */ /* 0x001fe400000116c5 */
[----:B------:R-:W-:Y:S02]  /*1e9a0*/  LOP3.LUT R43, R43, 0xffff, RZ, 0xc0, !PT ;  /* 0x0000ffff2b2b7812 */ /* 0x000fe400078ec0ff */
[----:B-1----:R-:W-:Y:S02]  /*1e9b0*/  SHF.R.U32.HI R31, RZ, 0x8, R110 ;  /* 0x00000008ff1f7819 */ /* 0x002fe4000001166e */
[----:B------:R-:W-:Y:S02]  /*1e9c0*/  LOP3.LUT R37, R37, 0xffff, RZ, 0xc0, !PT ;  /* 0x0000ffff25257812 */ /* 0x000fe400078ec0ff */
[----:B------:R-:W-:Y:S02]  /*1e9d0*/  LOP3.LUT R39, R39, 0xffff, RZ, 0xc0, !PT ;  /* 0x0000ffff27277812 */ /* 0x000fe400078ec0ff */
[----:B------:R-:W-:-:S02]  /*1e9e0*/  LOP3.LUT R33, R33, 0xffff, RZ, 0xc0, !PT ;  /* 0x0000ffff21217812 */ /* 0x000fc400078ec0ff */
[----:B------:R-:W-:Y:S02]  /*1e9f0*/  LOP3.LUT R35, R35, 0xffff, RZ, 0xc0, !PT ;  /* 0x0000ffff23237812 */ /* 0x000fe400078ec0ff */
[----:B------:R-:W-:Y:S02]  /*1ea00*/  PRMT R51, R197, 0x3340, R110 ;  /* 0x00003340c5337816 */ /* 0x000fe4000000006e */
[----:B------:R-:W-:Y:S02]  /*1ea10*/  LOP3.LUT R29, R29, 0xffff, RZ, 0xc0, !PT ;  /* 0x0000ffff1d1d7812 */ /* 0x000fe400078ec0ff */
[----:B------:R-:W-:Y:S02]  /*1ea20*/  LOP3.LUT R31, R31, 0xffff, RZ, 0xc0, !PT ;  /* 0x0000ffff1f1f7812 */ /* 0x000fe400078ec0ff */
[----:B------:R-:W-:Y:S02]  /*1ea30*/  PRMT R41, R41, 0x3340, R43 ;  /* 0x0000334029297816 */ /* 0x000fe4000000002b */
[----:B------:R-:W-:-:S02]  /*1ea40*/  PRMT R37, R37, 0x3340, R39 ;  /* 0x0000334025257816 */ /* 0x000fc40000000027 */
[----:B------:R-:W-:Y:S01]  /*1ea50*/  PRMT R33, R33, 0x3340, R35 ;  /* 0x0000334021217816 */ /* 0x000fe20000000023 */
[----:B------:R-:W-:Y:S01]  /*1ea60*/  STL [R1+0x11d4], R51 ;  /* 0x0011d43301007387 */ /* 0x000fe20000100800 */
[----:B------:R-:W-:-:S03]  /*1ea70*/  PRMT R29, R29, 0x3340, R31 ;  /* 0x000033401d1d7816 */ /* 0x000fc6000000001f */
[----:B------:R-:W-:Y:S04]  /*1ea80*/  STL [R1+0xfec], R41 ;  /* 0x000fec2901007387 */ /* 0x000fe80000100800 */
[----:B------:R-:W-:Y:S04]  /*1ea90*/  STL [R1+0xff0], R37 ;  /* 0x000ff02501007387 */ /* 0x000fe80000100800 */
[----:B------:R3:W-:Y:S04]  /*1eaa0*/  STL [R1+0xff4], R33 ;  /* 0x000ff42101007387 */ /* 0x0007e80000100800 */
[----:B------:R-:W-:Y:S01]  /*1eab0*/  STL [R1+0xff8], R29 ;  /* 0x000ff81d01007387 */ /* 0x000fe20000100800 */
[----:B---3--:R-:W-:-:S03]  /*1eac0*/  LOP3.LUT R33, R47, 0xffff, RZ, 0xc0, !PT ;  /* 0x0000ffff2f217812 */ /* 0x008fc600078ec0ff */
[----:B------:R-:W3:Y:S01]  /*1ead0*/  LDL.LU R47, [R1+0x45c] ;  /* 0x00045c00012f7983 */ /* 0x000ee20000300800 */
[----:B----4-:R-:W-:-:S03]  /*1eae0*/  LOP3.LUT R35, R45, 0xffff, RZ, 0xc0, !PT ;  /* 0x0000ffff2d237812 */ /* 0x010fc600078ec0ff */
[----:B------:R-:W4:Y:S01]  /*1eaf0*/  LDL.LU R45, [R1+0x450] ;  /* 0x00045000012d7983 */ /* 0x000f220000300800 */
[----:B--2---:R-:W-:Y:S02]  /*1eb00*/  LOP3.LUT R31, R49, 0xffff, RZ, 0xc0, !PT ;  /* 0x0000ffff311f7812 */ /* 0x004fe400078ec0ff */
[----:B------:R-:W-:Y:S02]  /*1eb10*/  LOP3.LUT R202, R202, 0xffff, RZ, 0xc0, !PT ;  /* 0x0000ffffcaca7812 */ /* 0x000fe400078ec0ff */
[----:B------:R-:W-:Y:S02]  /*1eb20*/  LOP3.LUT R208, R208, 0xffff, RZ, 0xc0, !PT ;  /* 0x0000ffffd0d07812 */ /* 0x000fe400078ec0ff */
[----:B------:R-:W-:Y:S02]  /*1eb30*/  PRMT R39, R31, 0x3340, R202 ;  /* 0x000033401f277816 */ /* 0x000fe400000000ca */
[----:B------:R-:W-:Y:S02]  /*1eb40*/  SHF.R.U32.HI R37, RZ, 0x8, R35 ;  /* 0x00000008ff257819 */ /* 0x000fe40000011623 */
[----:B------:R-:W-:-:S02]  /*1eb50*/  PRMT R35, R35, 0x3340, R208 ;  /* 0x0000334023237816 */ /* 0x000fc400000000d0 */
[----:B------:R-:W-:Y:S01]  /*1eb60*/  LOP3.LUT R206, R206, 0xffff, RZ, 0xc0, !PT ;  /* 0x0000ffffcece7812 */ /* 0x000fe200078ec0ff */
[----:B------:R-:W-:Y:S01]  /*1eb70*/  STL [R1+0x11b8], R39 ;  /* 0x0011b82701007387 */ /* 0x000fe20000100800 */
[----:B------:R-:W-:-:S03]  /*1eb80*/  F2FP.SATFINITE.E4M3.F32.PACK_AB_MERGE_C R104, R105, R104, RZ ;  /* 0x000000686968723e */ /* 0x000fc600048070ff */
[----:B------:R0:W-:Y:S01]  /*1eb90*/  STL [R1+0x11b0], R35 ;  /* 0x0011b02301007387 */ /* 0x0001e20000100800 */
[----:B------:R-:W-:Y:S02]  /*1eba0*/  LOP3.LUT R201, R201, 0xffff, RZ, 0xc0, !PT ;  /* 0x0000ffffc9c97812 */ /* 0x000fe400078ec0ff */
[----:B------:R-:W-:Y:S02]  /*1ebb0*/  LOP3.LUT R104, R104, 0xffff, RZ, 0xc0, !PT ;  /* 0x0000ffff68687812 */ /* 0x000fe400078ec0ff */
[----:B------:R-:W-:Y:S02]  /*1ebc0*/  SHF.R.U32.HI R41, RZ, 0x8, R33 ;  /* 0x00000008ff297819 */ /* 0x000fe40000011621 */
[--C-:B0-----:R-:W-:Y:S02]  /*1ebd0*/  PRMT R35, R33, 0x3340, R206.reuse ;  /* 0x0000334021237816 */ /* 0x101fe400000000ce */
[----:B------:R-:W-:Y:S02]  /*1ebe0*/  SHF.R.U32.HI R43, RZ, 0x8, R206 ;  /* 0x00000008ff2b7819 */ /* 0x000fe400000116ce */
[----:B------:R-:W-:Y:S01]  /*1ebf0*/  SHF.R.U32.HI R39, RZ, 0x8, R208 ;  /* 0x00000008ff277819 */ /* 0x000fe200000116d0 */
[----:B------:R0:W-:Y:S01]  /*1ec00*/  STL [R1+0x11ac], R35 ;  /* 0x0011ac2301007387 */ /* 0x0001e20000100800 */
[----:B------:R-:W-:-:S02]  /*1ec10*/  SHF.R.U32.HI R29, RZ, 0x8, R31 ;  /* 0x00000008ff1d7819 */ /* 0x000fc4000001161f */
[----:B------:R-:W-:Y:S02]  /*1ec20*/  SHF.R.U32.HI R33, RZ, 0x8, R201 ;  /* 0x00000008ff217819 */ /* 0x000fe400000116c9 */
[----:B------:R-:W-:Y:S02]  /*1ec30*/  SHF.R.U32.HI R31, RZ, 0x8, R202 ;  /* 0x00000008ff1f7819 */ /* 0x000fe400000116ca */
[----:B------:R-:W-:Y:S02]  /*1ec40*/  LOP3.LUT R41, R41, 0xffff, RZ, 0xc0, !PT ;  /* 0x0000ffff29297812 */ /* 0x000fe400078ec0ff */
[----:B0-----:R-:W-:Y:S02]  /*1ec50*/  SHF.R.U32.HI R35, RZ, 0x8, R104 ;  /* 0x00000008ff237819 */ /* 0x001fe40000011668 */
[----:B------:R-:W-:Y:S02]  /*1ec60*/  LOP3.LUT R43, R43, 0xffff, RZ, 0xc0, !PT ;  /* 0x0000ffff2b2b7812 */ /* 0x000fe400078ec0ff */
[----:B------:R-:W-:-:S02]  /*1ec70*/  LOP3.LUT R37, R37, 0xffff, RZ, 0xc0, !PT ;  /* 0x0000ffff25257812 */ /* 0x000fc400078ec0ff */
[----:B------:R-:W-:Y:S02]  /*1ec80*/  LOP3.LUT R39, R39, 0xffff, RZ, 0xc0, !PT ;  /* 0x0000ffff27277812 */ /* 0x000fe400078ec0ff */
[----:B------:R-:W-:Y:S02]  /*1ec90*/  LOP3.LUT R33, R33, 0xffff, RZ, 0xc0, !PT ;  /* 0x0000ffff21217812 */ /* 0x000fe400078ec0ff */
[----:B------:R-:W-:Y:S02]  /*1eca0*/  LOP3.LUT R35, R35, 0xffff, RZ, 0xc0, !PT ;  /* 0x0000ffff23237812 */ /* 0x000fe400078ec0ff */
[----:B------:R-:W-:Y:S02]  /*1ecb0*/  PRMT R49, R201, 0x3340, R104 ;  /* 0x00003340c9317816 */ /* 0x000fe40000000068 */
[----:B------:R-:W-:Y:S02]  /*1ecc0*/  LOP3.LUT R29, R29, 0xffff, RZ, 0xc0, !PT ;  /* 0x0000ffff1d1d7812 */ /* 0x000fe400078ec0ff */
[----:B------:R-:W-:-:S02]  /*1ecd0*/  LOP3.LUT R31, R31, 0xffff, RZ, 0xc0, !PT ;  /* 0x0000ffff1f1f7812 */ /* 0x000fc400078ec0ff */
[----:B------:R-:W-:Y:S02]  /*1ece0*/  PRMT R41, R41, 0x3340, R43 ;  /* 0x0000334029297816 */ /* 0x000fe4000000002b */
[----:B------:R-:W-:Y:S02]  /*1ecf0*/  PRMT R37, R37, 0x3340, R39 ;  /* 0x0000334025257816 */ /* 0x000fe40000000027 */
[----:B------:R-:W-:Y:S01]  /*1ed00*/  PRMT R35, R33, 0x3340, R35 ;  /* 0x0000334021237816 */ /* 0x000fe20000000023 */
[----:B------:R-:W-:Y:S01]  /*1ed10*/  STL [R1+0x11b4], R49 ;  /* 0x0011b43101007387 */ /* 0x000fe20000100800 */
[----:B------:R-:W-:-:S03]  /*1ed20*/  PRMT R33, R29, 0x3340, R31 ;  /* 0x000033401d217816 */ /* 0x000fc6000000001f */
[----:B------:R0:W-:Y:S04]  /*1ed30*/  STL [R1+0xfdc], R41 ;  /* 0x000fdc2901007387 */ /* 0x0001e80000100800 */
[----:B------:R-:W-:Y:S04]  /*1ed40*/  STL [R1+0xfe0], R37 ;  /* 0x000fe02501007387 */ /* 0x000fe80000100800 */
[----:B------:R-:W-:Y:S04]  /*1ed50*/  STL [R1+0xfe4], R35 ;  /* 0x000fe42301007387 */ /* 0x000fe80000100800 */
[----:B------:R1:W-:Y:S01]  /*1ed60*/  STL [R1+0xfe8], R33 ;  /* 0x000fe82101007387 */ /* 0x0003e20000100800 */
[----:B---3--:R-:W-:-:S03]  /*1ed70*/  LOP3.LUT R31, R47, 0xffff, RZ, 0xc0, !PT ;  /* 0x0000ffff2f1f7812 */ /* 0x008fc600078ec0ff */
[----:B------:R-:W2:Y:S01]  /*1ed80*/  LDL.LU R47, [R1+0x624] ;  /* 0x00062400012f7983 */ /* 0x000ea20000300800 */
[----:B----4-:R-:W-:-:S03]  /*1ed90*/  LOP3.LUT R29, R45, 0xffff, RZ, 0xc0, !PT ;  /* 0x0000ffff2d1d7812 */ /* 0x010fc600078ec0ff */
[----:B------:R-:W3:Y:S01]  /*1eda0*/  LDL.LU R45, [R1+0x620] ;  /* 0x00062000012d7983 */ /* 0x000ee20000300800 */
[----:B------:R-:W-:Y:S02]  /*1edb0*/  F2FP.SATFINITE.E4M3.F32.PACK_AB_MERGE_C R100, R101, R100, RZ ;  /* 0x000000646564723e */ /* 0x000fe400048070ff */
[----:B------:R-:W-:Y:S02]  /*1edc0*/  LOP3.LUT R204, R204, 0xffff, RZ, 0xc0, !PT ;  /* 0x0000ffffcccc7812 */ /* 0x000fe400078ec0ff */
[----:B------:R-:W-:Y:S02]  /*1edd0*/  LOP3.LUT R205, R205, 0xffff, RZ, 0xc0, !PT ;  /* 0x0000ffffcdcd7812 */ /* 0x000fe400078ec0ff */
[----:B------:R-:W-:Y:S02]  /*1ede0*/  LOP3.LUT R100, R100, 0xffff, RZ, 0xc0, !PT ;  /* 0x0000ffff64647812 */ /* 0x000fe400078ec0ff */
[----:B0-----:R-:W-:Y:S02]  /*1edf0*/  SHF.R.U32.HI R41, RZ, 0x8, R29 ;  /* 0x00000008ff297819 */ /* 0x001fe4000001161d */
[----:B------:R-:W-:-:S02]  /*1ee00*/  PRMT R29, R29, 0x3340, R204 ;  /* 0x000033401d1d7816 */ /* 0x000fc400000000cc */
[----:B-1----:R-:W-:Y:S02]  /*1ee10*/  PRMT R33, R205, 0x3340, R100 ;  /* 0x00003340cd217816 */ /* 0x002fe40000000064 */
[----:B------:R-:W-:Y:S01]  /*1ee20*/  LOP3.LUT R198, R198, 0xffff, RZ, 0xc0, !PT ;  /* 0x0000ffffc6c67812 */ /* 0x000fe200078ec0ff */
[----:B------:R-:W-:Y:S01]  /*1ee30*/  STL [R1+0x11a0], R29 ;  /* 0x0011a01d01007387 */ /* 0x000fe20000100800 */
[----:B------:R-:W-:-:S03]  /*1ee40*/  F2FP.SATFINITE.E4M3.F32.PACK_AB_MERGE_C R102, R103, R102, RZ ;  /* 0x000000666766723e */ /* 0x000fc600048070ff */
[----:B------:R0:W-:Y:S01]  /*1ee50*/  STL [R1+0x11a4], R33 ;  /* 0x0011a42101007387 */ /* 0x0001e20000100800 */
[----:B------:R-:W-:Y:S02]  /*1ee60*/  LOP3.LUT R203, R203, 0xffff, RZ, 0xc0, !PT ;  /* 0x0000ffffcbcb7812 */ /* 0x000fe400078ec0ff */
[----:B------:R-:W-:Y:S02]  /*1ee70*/  LOP3.LUT R102, R102, 0xffff, RZ, 0xc0, !PT ;  /* 0x0000ffff66667812 */ /* 0x000fe400078ec0ff */
[----:B------:R-:W-:Y:S02]  /*1ee80*/  SHF.R.U32.HI R43, RZ, 0x8, R204 ;  /* 0x00000008ff2b7819 */ /* 0x000fe400000116cc */
[----:B0-----:R-:W-:Y:S02]  /*1ee90*/  PRMT R33, R31, 0x3340, R198 ;  /* 0x000033401f217816 */ /* 0x001fe400000000c6 */
        /* <DEDUP_REMOVED lines=19> */
[----:B------:R0:W-:Y:S01]  /*1efd0*/  STL [R1+0x11a8], R49 ;  /* 0x0011a83101007387 */ /* 0x0001e20000100800 */
[----:B------:R-:W-:-:S03]  /*1efe0*/  PRMT R33, R29, 0x3340, R39 ;  /* 0x000033401d217816 */ /* 0x000fc60000000027 */
[----:B------:R-:W-:Y:S04]  /*1eff0*/  STL [R1+0xfd0], R41 ;  /* 0x000fd02901007387 */ /* 0x000fe80000100800 */
[----:B------:R-:W-:Y:S04]  /*1f000*/  STL [R1+0xfd4], R37 ;  /* 0x000fd42501007387 */ /* 0x000fe80000100800 */
[----:B------:R-:W-:Y:S04]  /*1f010*/  STL [R1+0xfd8], R35 ;  /* 0x000fd82301007387 */ /* 0x000fe80000100800 */
[----:B------:R-:W-:Y:S04]  /*1f020*/  STL [R1+0xfcc], R33 ;  /* 0x000fcc2101007387 */ /* 0x000fe80000100800 */
[----:B0-----:R-:W4:Y:S01]  /*1f030*/  LDL.LU R49, [R1+0x464] ;  /* 0x0004640001317983 */ /* 0x001f220000300800 */
[----:B--2---:R-:W-:-:S03]  /*1f040*/  LOP3.LUT R31, R47, 0xffff, RZ, 0xc0, !PT ;  /* 0x0000ffff2f1f7812 */ /* 0x004fc600078ec0ff */
[----:B------:R-:W2:Y:S01]  /*1f050*/  LDL.LU R47, [R1+0x460] ;  /* 0x00046000012f7983 */ /* 0x000ea20000300800 */
[----:B---3--:R-:W-:-:S03]  /*1f060*/  LOP3.LUT R29, R45, 0xffff, RZ, 0xc0, !PT ;  /* 0x0000ffff2d1d7812 */ /* 0x008fc600078ec0ff */
[----:B------:R-:W3:Y:S01]  /*1f070*/  LDL.LU R45, [R1+0x458] ;  /* 0x00045800012d7983 */ /* 0x000ee20000300800 */
[----:B------:R-:W-:Y:S02]  /*1f080*/  LOP3.LUT R166, R166, 0xffff, RZ, 0xc0, !PT ;  /* 0x0000ffffa6a67812 */ /* 0x000fe400078ec0ff */
[----:B------:R-:W-:Y:S02]  /*1f090*/  SHF.R.U32.HI R252, RZ, 0x8, R31 ;  /* 0x00000008fffc7819 */ /* 0x000fe4000001161f */
[----:B------:R-:W-:Y:S02]  /*1f0a0*/  PRMT R31, R31, 0x3340, R166 ;  /* 0x000033401f1f7816 */ /* 0x000fe400000000a6 */
[----:B------:R-:W-:Y:S02]  /*1f0b0*/  LOP3.LUT R164, R164, 0xffff, RZ, 0xc0, !PT ;  /* 0x0000ffffa4a47812 */ /* 0x000fe400078ec0ff */
[----:B------:R-:W-:Y:S02]  /*1f0c0*/  LOP3.LUT R243, R243, 0xffff, RZ, 0xc0, !PT ;  /* 0x0000fffff3f37812 */ /* 0x000fe400078ec0ff */
[----:B------:R-:W-:Y:S01]  /*1f0d0*/  LOP3.LUT R24, R24, 0xffff, RZ, 0xc0, !PT ;  /* 0x0000ffff18187812 */ /* 0x000fe200078ec0ff */
[----:B------:R0:W-:Y:S01]  /*1f0e0*/  STL [R1+0x1104], R31 ;  /* 0x0011041f01007387 */ /* 0x0001e20000100800 */
[----:B------:R-:W-:-:S02]  /*1f0f0*/  LOP3.LUT R241, R241, 0xffff, RZ, 0xc0, !PT ;  /* 0x0000fffff1f17812 */ /* 0x000fc400078ec0ff */
[----:B------:R-:W-:Y:S02]  /*1f100*/  PRMT R39, R243, 0x3340, R24 ;  /* 0x00003340f3277816 */ /* 0x000fe40000000018 */
[----:B------:R-:W-:Y:S02]  /*1f110*/  LOP3.LUT R26, R26, 0xffff, RZ, 0xc0, !PT ;  /* 0x0000ffff1a1a7812 */ /* 0x000fe400078ec0ff */
[--C-:B0-----:R-:W-:Y:S02]  /*1f120*/  PRMT R31, R29, 0x3340, R164.reuse ;  /* 0x000033401d1f7816 */ /* 0x101fe400000000a4 */
[----:B------:R-:W-:Y:S02]  /*1f130*/  SHF.R.U32.HI R33, RZ, 0x8, R29 ;  /* 0x00000008ff217819 */ /* 0x000fe4000001161d */
[----:B------:R-:W-:Y:S01]  /*1f140*/  SHF.R.U32.HI R35, RZ, 0x8, R164 ;  /* 0x00000008ff237819 */ /* 0x000fe200000116a4 */
[----:B------:R0:W-:Y:S01]  /*1f150*/  STL [R1+0x1110], R31 ;  /* 0x0011101f01007387 */ /* 0x0001e20000100800 */
[----:B------:R-:W-:-:S03]  /*1f160*/  SHF.R.U32.HI R29, RZ, 0x8, R243 ;  /* 0x00000008ff1d7819 */ /* 0x000fc600000116f3 */
[----:B------:R1:W-:Y:S01]  /*1f170*/  STL [R1+0x1114], R39 ;  /* 0x0011142701007387 */ /* 0x0003e20000100800 */
[----:B------:R-:W-:Y:S02]  /*1f180*/  LOP3.LUT R33, R33, 0xffff, RZ, 0xc0, !PT ;  /* 0x0000ffff21217812 */ /* 0x000fe400078ec0ff */
[----:B------:R-:W-:Y:S02]  /*1f190*/  LOP3.LUT R35, R35, 0xffff, RZ, 0xc0, !PT ;  /* 0x0000ffff23237812 */ /* 0x000fe400078ec0ff */
[----:B0-----:R-:W-:Y:S02]  /*1f1a0*/  SHF.R.U32.HI R31, RZ, 0x8, R24 ;  /* 0x00000008ff1f7819 */ /* 0x001fe40000011618 */
[----:B------:R-:W-:Y:S02]  /*1f1b0*/  SHF.R.U32.HI R24, RZ, 0x8, R241 ;  /* 0x00000008ff187819 */ /* 0x000fe400000116f1 */
[--C-:B-1----:R-:W-:Y:S02]  /*1f1c0*/  PRMT R39, R241, 0x3340, R26.reuse ;  /* 0x00003340f1277816 */ /* 0x102fe4000000001a */
[----:B------:R-:W-:-:S02]  /*1f1d0*/  SHF.R.U32.HI R26, RZ, 0x8, R26 ;  /* 0x00000008ff1a7819 */ /* 0x000fc4000001161a */
[----:B------:R-:W-:Y:S02]  /*1f1e0*/  LOP3.LUT R29, R29, 0xffff, RZ, 0xc0, !PT ;  /* 0x0000ffff1d1d7812 */ /* 0x000fe400078ec0ff */
[----:B------:R-:W-:Y:S02]  /*1f1f0*/  LOP3.LUT R31, R31, 0xffff, RZ, 0xc0, !PT ;  /* 0x0000ffff1f1f7812 */ /* 0x000fe400078ec0ff */
[----:B------:R-:W-:Y:S02]  /*1f200*/  LOP3.LUT R24, R24, 0xffff, RZ, 0xc0, !PT ;  /* 0x0000ffff18187812 */ /* 0x000fe400078ec0ff */
[----:B------:R-:W-:Y:S02]  /*1f210*/  LOP3.LUT R26, R26, 0xffff, RZ, 0xc0, !PT ;  /* 0x0000ffff1a1a7812 */ /* 0x000fe400078ec0ff */
[----:B------:R-:W-:Y:S02]  /*1f220*/  PRMT R33, R33, 0x3340, R35 ;  /* 0x0000334021217816 */ /* 0x000fe40000000023 */
[----:B------:R-:W-:-:S02]  /*1f230*/  PRMT R29, R29, 0x3340, R31 ;  /* 0x000033401d1d7816 */ /* 0x000fc4000000001f */
[----:B------:R-:W-:Y:S01]  /*1f240*/  PRMT R24, R24, 0x3340, R26 ;  /* 0x0000334018187816 */ /* 0x000fe2000000001a */
[----:B------:R-:W-:Y:S04]  /*1f250*/  STL [R1+0x1144], R39 ;  /* 0x0011442701007387 */ /* 0x000fe80000100800 */
[----:B------:R-:W-:Y:S04]  /*1f260*/  STL [R1+0xf18], R33 ;  /* 0x000f182101007387 */ /* 0x000fe80000100800 */
[----:B------:R-:W-:Y:S04]  /*1f270*/  STL [R1+0xf1c], R29 ;  /* 0x000f1c1d01007387 */ /* 0x000fe80000100800 */
[----:B------:R3:W-:Y:S01]  /*1f280*/  STL [R1+0xf54], R24 ;  /* 0x000f541801007387 */ /* 0x0007e20000100800 */
[----:B--2---:R-:W-:-:S03]  /*1f290*/  LOP3.LUT R26, R47, 0xffff, RZ, 0xc0, !PT ;  /* 0x0000ffff2f1a7812 */ /* 0x004fc600078ec0ff */
[----:B------:R-:W2:Y:S01]  /*1f2a0*/  LDL.LU R47, [R1+0x61c] ;  /* 0x00061c00012f7983 */ /* 0x000ea20000300800 */
[----:B---3--:R-:W-:-:S03]  /*1f2b0*/  LOP3.LUT R24, R45, 0xffff, RZ, 0xc0, !PT ;  /* 0x0000ffff2d187812 */ /* 0x008fc600078ec0ff */
[----:B------:R-:W3:Y:S01]  /*1f2c0*/  LDL.LU R45, [R1+0x618] ;  /* 0x00061800012d7983 */ /* 0x000ee20000300800 */
[----:B------:R-:W-:Y:S02]  /*1f2d0*/  SHF.R.U32.HI R37, RZ, 0x8, R166 ;  /* 0x00000008ff257819 */ /* 0x000fe400000116a6 */
[----:B------:R-:W-:Y:S02]  /*1f2e0*/  F2FP.SATFINITE.E4M3.F32.PACK_AB_MERGE_C R96, R97, R96, RZ ;  /* 0x000000606160723e */ /* 0x000fe400048070ff */
[----:B------:R-:W-:Y:S02]  /*1f2f0*/  LOP3.LUT R252, R252, 0xffff, RZ, 0xc0, !PT ;  /* 0x0000fffffcfc7812 */ /* 0x000fe400078ec0ff */
[----:B------:R-:W-:Y:S02]  /*1f300*/  LOP3.LUT R37, R37, 0xffff, RZ, 0xc0, !PT ;  /* 0x0000ffff25257812 */ /* 0x000fe400078ec0ff */
[----:B----4-:R-:W-:Y:S02]  /*1f310*/  LOP3.LUT R31, R49, 0xffff, RZ, 0xc0, !PT ;  /* 0x0000ffff311f7812 */ /* 0x010fe400078ec0ff */
[----:B------:R-:W-:-:S02]  /*1f320*/  LOP3.LUT R194, R194, 0xffff, RZ, 0xc0, !PT ;  /* 0x0000ffffc2c27812 */ /* 0x000fc400078ec0ff */
[----:B------:R-:W-:Y:S02]  /*1f330*/  LOP3.LUT R200, R200, 0xffff, RZ, 0xc0, !PT ;  /* 0x0000ffffc8c87812 */ /* 0x000fe400078ec0ff */
[----:B------:R-:W-:Y:S02]  /*1f340*/  LOP3.LUT R207, R207, 0xffff, RZ, 0xc0, !PT ;  /* 0x0000ffffcfcf7812 */ /* 0x000fe400078ec0ff */
[----:B------:R-:W-:Y:S02]  /*1f350*/  LOP3.LUT R96, R96, 0xffff, RZ, 0xc0, !PT ;  /* 0x0000ffff60607812 */ /* 0x000fe400078ec0ff */
[----:B------:R-:W-:Y:S02]  /*1f360*/  PRMT R252, R252, 0x3340, R37 ;  /* 0x00003340fcfc7816 */ /* 0x000fe40000000025 */
[----:B------:R-:W-:Y:S02]  /*1f370*/  PRMT R33, R31, 0x3340, R194 ;  /* 0x000033401f217816 */ /* 0x000fe400000000c2 */
[----:B------:R-:W-:-:S02]  /*1f380*/  SHF.R.U32.HI R37, RZ, 0x8, R24 ;  /* 0x00000008ff257819 */ /* 0x000fc40000011618 */
[----:B------:R-:W-:Y:S02]  /*1f390*/  PRMT R24, R24, 0x3340, R200 ;  /* 0x0000334018187816 */ /* 0x000fe400000000c8 */
[----:B------:R-:W-:Y:S01]  /*1f3a0*/  PRMT R41, R207, 0x3340, R96 ;  /* 0x00003340cf297816 */ /* 0x000fe20000000060 */
[----:B------:R0:W-:Y:S01]  /*1f3b0*/  STL [R1+0x1194], R33 ;  /* 0x0011942101007387 */ /* 0x0001e20000100800 */
[----:B------:R-:W-:Y:S02]  /*1f3c0*/  LOP3.LUT R196, R196, 0xffff, RZ, 0xc0, !PT ;  /* 0x0000ffffc4c47812 */ /* 0x000fe400078ec0ff */
[----:B------:R-:W-:Y:S01]  /*1f3d0*/  SHF.R.U32.HI R39, RZ, 0x8, R200 ;  /* 0x00000008ff277819 */ /* 0x000fe200000116c8 */
[----:B------:R1:W-:Y:S01]  /*1f3e0*/  STL [R1+0x118c], R24 ;  /* 0x00118c1801007387 */ /* 0x0003e20000100800 */
[----:B------:R-:W-:Y:S02]  /*1f3f0*/  SHF.R.U32.HI R29, RZ, 0x8, R31 ;  /* 0x00000008ff1d7819 */ /* 0x000fe4000001161f */
[----:B------:R-:W-:Y:S01]  /*1f400*/  SHF.R.U32.HI R35, RZ, 0x8, R96 ;  /* 0x00000008ff237819 */ /* 0x000fe20000011660 */
[----:B------:R4:W-:Y:S01]  /*1f410*/  STL [R1+0x1190], R41 ;  /* 0x0011902901007387 */ /* 0x0009e20000100800 */
[----:B------:R-:W-:-:S02]  /*1f420*/  SHF.R.U32.HI R31, RZ, 0x8, R194 ;  /* 0x00000008ff1f7819 */ /* 0x000fc400000116c2 */
[----:B0-----:R-:W-:Y:S02]  /*1f430*/  SHF.R.U32.HI R33, RZ, 0x8, R207 ;  /* 0x00000008ff217819 */ /* 0x001fe400000116cf */
[----:B-1----:R-:W-:Y:S02]  /*1f440*/  SHF.R.U32.HI R24, RZ, 0x8, R26 ;  /* 0x00000008ff187819 */ /* 0x002fe4000001161a */
[----:B------:R-:W-:Y:S02]  /*1f450*/  LOP3.LUT R37, R37, 0xffff, RZ, 0xc0, !PT ;  /* 0x0000ffff25257812 */ /* 0x000fe400078ec0ff */
[--C-:B----4-:R-:W-:Y:S02]  /*1f460*/  PRMT R41, R26, 0x3340, R196.reuse ;  /* 0x000033401a297816 */ /* 0x110fe400000000c4 */
[----:B------:R-:W-:Y:S02]  /*1f470*/  SHF.R.U32.HI R26, RZ, 0x8, R196 ;  /* 0x00000008ff1a7819 */ /* 0x000fe400000116c4 */
[----:B------:R-:W-:-:S02]  /*1f480*/  LOP3.LUT R39, R39, 0xffff, RZ, 0xc0, !PT ;  /* 0x0000ffff27277812 */ /* 0x000fc400078ec0ff */
[----:B------:R-:W-:Y:S02]  /*1f490*/  LOP3.LUT R33, R33, 0xffff, RZ, 0xc0, !PT ;  /* 0x0000ffff21217812 */ /* 0x000fe400078ec0ff */
[----:B------:R-:W-:Y:S02]  /*1f4a0*/  LOP3.LUT R35, R35, 0xffff, RZ, 0xc0, !PT ;  /* 0x0000ffff23237812 */ /* 0x000fe400078ec0ff */
[----:B------:R-:W-:Y:S02]  /*1f4b0*/  LOP3.LUT R29, R29, 0xffff, RZ, 0xc0, !PT ;  /* 0x0000ffff1d1d7812 */ /* 0x000fe400078ec0ff */
[----:B------:R-:W-:Y:S02]  /*1f4c0*/  LOP3.LUT R31, R31, 0xffff, RZ, 0xc0, !PT ;  /* 0x0000ffff1f1f7812 */ /* 0x000fe400078ec0ff */
[----:B------:R-:W-:Y:S02]  /*1f4d0*/  LOP3.LUT R24, R24, 0xffff, RZ, 0xc0, !PT ;  /* 0x0000ffff18187812 */ /* 0x000fe400078ec0ff */
[----:B------:R-:W-:-:S02]  /*1f4e0*/  LOP3.LUT R26, R26, 0xffff, RZ, 0xc0, !PT ;  /* 0x0000ffff1a1a7812 */ /* 0x000fc400078ec0ff */
[----:B------:R-:W-:Y:S02]  /*1f4f0*/  PRMT R37, R37, 0x3340, R39 ;  /* 0x0000334025257816 */ /* 0x000fe40000000027 */
[----:B------:R-:W-:Y:S02]  /*1f500*/  PRMT R33, R33, 0x3340, R35 ;  /* 0x0000334021217816 */ /* 0x000fe40000000023 */
[----:B------:R-:W-:Y:S01]  /*1f510*/  PRMT R31, R29, 0x3340, R31 ;  /* 0x000033401d1f7816 */ /* 0x000fe2000000001f */
[----:B------:R-:W-:Y:S01]  /*1f520*/  STL [R1+0x1198], R41 ;  /* 0x0011982901007387 */ /* 0x000fe20000100800 */
[----:B------:R-:W-:-:S03]  /*1f530*/  PRMT R26, R24, 0x3340, R26 ;  /* 0x00003340181a7816 */ /* 0x000fc6000000001a */
        /* <DEDUP_REMOVED lines=8> */
[----:B------:R-:W-:Y:S02]  /*1f5c0*/  F2FP.SATFINITE.E4M3.F32.PACK_AB_MERGE_C R92, R93, R92, RZ ;  /* 0x0000005c5d5c723e */ /* 0x000fe400048070ff */
[----:B------:R-:W-:Y:S02]  /*1f5d0*/  LOP3.LUT R162, R162, 0xffff, RZ, 0xc0, !PT ;  /* 0x0000ffffa2a27812 */ /* 0x000fe400078ec0ff */
[----:B------:R-:W-:Y:S02]  /*1f5e0*/  LOP3.LUT R160, R160, 0xffff, RZ, 0xc0, !PT ;  /* 0x0000ffffa0a07812 */ /* 0x000fe400078ec0ff */
[----:B------:R-:W-:Y:S02]  /*1f5f0*/  LOP3.LUT R211, R211, 0xffff, RZ, 0xc0, !PT ;  /* 0x0000ffffd3d37812 */ /* 0x000fe400078ec0ff */
[----:B------:R-:W-:Y:S02]  /*1f600*/  LOP3.LUT R92, R92, 0xffff, RZ, 0xc0, !PT ;  /* 0x0000ffff5c5c7812 */ /* 0x000fe400078ec0ff */
[----:B0-----:R-:W-:-:S02]  /*1f610*/  LOP3.LUT R26, R28, 0xffff, RZ, 0xc0, !PT ;  /* 0x0000ffff1c1a7812 */ /* 0x001fc400078ec0ff */
[----:B------:R-:W-:Y:S02]  /*1f620*/  SHF.R.U32.HI R31, RZ, 0x8, R29 ;  /* 0x00000008ff1f7819 */ /* 0x000fe4000001161d */
[----:B------:R-:W-:Y:S02]  /*1f630*/  PRMT R29, R29, 0x3340, R162 ;  /* 0x000033401d1d7816 */ /* 0x000fe400000000a2 */
[----:B------:R-:W-:Y:S02]  /*1f640*/  SHF.R.U32.HI R28, RZ, 0x8, R24 ;  /* 0x00000008ff1c7819 */ /* 0x000fe40000011618 */
[----:B------:R-:W-:Y:S02]  /*1f650*/  PRMT R24, R24, 0x3340, R160 ;  /* 0x0000334018187816 */ /* 0x000fe400000000a0 */
[----:B------:R-:W-:Y:S01]  /*1f660*/  PRMT R39, R211, 0x3340, R92 ;  /* 0x00003340d3277816 */ /* 0x000fe2000000005c */
[----:B------:R0:W-:Y:S01]  /*1f670*/  STL [R1+0x112c], R29 ;  /* 0x00112c1d01007387 */ /* 0x0001e20000100800 */
[----:B------:R-:W-:-:S02]  /*1f680*/  LOP3.LUT R239, R239, 0xffff, RZ, 0xc0, !PT ;  /* 0x0000ffffefef7812 */ /* 0x000fc400078ec0ff */
[----:B------:R-:W-:Y:S01]  /*1f690*/  SHF.R.U32.HI R35, RZ, 0x8, R211 ;  /* 0x00000008ff237819 */ /* 0x000fe200000116d3 */
[----:B------:R1:W-:Y:S01]  /*1f6a0*/  STL [R1+0x1130], R24 ;  /* 0x0011301801007387 */ /* 0x0003e20000100800 */
[----:B------:R-:W-:Y:S02]  /*1f6b0*/  SHF.R.U32.HI R37, RZ, 0x8, R92 ;  /* 0x00000008ff257819 */ /* 0x000fe4000001165c */
[----:B------:R-:W-:Y:S01]  /*1f6c0*/  SHF.R.U32.HI R33, RZ, 0x8, R162 ;  /* 0x00000008ff217819 */ /* 0x000fe200000116a2 */
[----:B------:R4:W-:Y:S01]  /*1f6d0*/  STL [R1+0x1188], R39 ;  /* 0x0011882701007387 */ /* 0x0009e20000100800 */
[----:B0-----:R-:W-:Y:S02]  /*1f6e0*/  SHF.R.U32.HI R29, RZ, 0x8, R160 ;  /* 0x00000008ff1d7819 */ /* 0x001fe400000116a0 */
[----:B------:R-:W-:Y:S02]  /*1f6f0*/  LOP3.LUT R35, R35, 0xffff, RZ, 0xc0, !PT ;  /* 0x0000ffff23237812 */ /* 0x000fe400078ec0ff */
[----:B-1----:R-:W-:-:S02]  /*1f700*/  SHF.R.U32.HI R24, RZ, 0x8, R239 ;  /* 0x00000008ff187819 */ /* 0x002fc400000116ef */
[----:B------:R-:W-:Y:S02]  /*1f710*/  LOP3.LUT R37, R37, 0xffff, RZ, 0xc0, !PT ;  /* 0x0000ffff25257812 */ /* 0x000fe400078ec0ff */
[--C-:B----4-:R-:W-:Y:S02]  /*1f720*/  PRMT R39, R239, 0x3340, R26.reuse ;  /* 0x00003340ef277816 */ /* 0x110fe4000000001a */
[----:B------:R-:W-:Y:S02]  /*1f730*/  SHF.R.U32.HI R26, RZ, 0x8, R26 ;  /* 0x00000008ff1a7819 */ /* 0x000fe4000001161a */
[----:B------:R-:W-:Y:S02]  /*1f740*/  LOP3.LUT R31, R31, 0xffff, RZ, 0xc0, !PT ;  /* 0x0000ffff1f1f7812 */ /* 0x000fe400078ec0ff */
[----:B------:R-:W-:Y:S02]  /*1f750*/  LOP3.LUT R33, R33, 0xffff, RZ, 0xc0, !PT ;  /* 0x0000ffff21217812 */ /* 0x000fe400078ec0ff */
[----:B------:R-:W-:-:S02]  /*1f760*/  LOP3.LUT R28, R28, 0xffff, RZ, 0xc0, !PT ;  /* 0x0000ffff1c1c7812 */ /* 0x000fc400078ec0ff */
[----:B------:R-:W-:Y:S02]  /*1f770*/  LOP3.LUT R29, R29, 0xffff, RZ, 0xc0, !PT ;  /* 0x0000ffff1d1d7812 */ /* 0x000fe400078ec0ff */
[----:B------:R-:W-:Y:S02]  /*1f780*/  LOP3.LUT R24, R24, 0xffff, RZ, 0xc0, !PT ;  /* 0x0000ffff18187812 */ /* 0x000fe400078ec0ff */
[----:B------:R-:W-:Y:S02]  /*1f790*/  LOP3.LUT R26, R26, 0xffff, RZ, 0xc0, !PT ;  /* 0x0000ffff1a1a7812 */ /* 0x000fe400078ec0ff */
[----:B------:R-:W-:Y:S02]  /*1f7a0*/  PRMT R35, R35, 0x3340, R37 ;  /* 0x0000334023237816 */ /* 0x000fe40000000025 */
[----:B------:R-:W-:Y:S02]  /*1f7b0*/  PRMT R31, R31, 0x3340, R33 ;  /* 0x000033401f1f7816 */ /* 0x000fe40000000021 */
[----:B------:R-:W-:Y:S01]  /*1f7c0*/  PRMT R29, R28, 0x3340, R29 ;  /* 0x000033401c1d7816 */ /* 0x000fe2000000001d */
[----:B------:R-:W-:Y:S01]  /*1f7d0*/  STL [R1+0x113c], R39 ;  /* 0x00113c2701007387 */ /* 0x000fe20000100800 */
[----:B------:R-:W-:-:S03]  /*1f7e0*/  PRMT R28, R24, 0x3340, R26 ;  /* 0x00003340181c7816 */ /* 0x000fc6000000001a */
[----:B------:R-:W-:Y:S04]  /*1f7f0*/  STL [R1+0xfb4], R35 ;  /* 0x000fb42301007387 */ /* 0x000fe80000100800 */
[----:B------:R0:W-:Y:S04]  /*1f800*/  STL [R1+0xf38], R31 ;  /* 0x000f381f01007387 */ /* 0x0001e80000100800 */
[----:B------:R-:W-:Y:S04]  /*1f810*/  STL [R1+0xf3c], R29 ;  /* 0x000f3c1d01007387 */ /* 0x000fe80000100800 */
[----:B------:R-:W-:Y:S01]  /*1f820*/  STL [R1+0xf44], R28 ;  /* 0x000f441c01007387 */ /* 0x000fe20000100800 */
[----:B--2---:R-:W-:-:S03]  /*1f830*/  LOP3.LUT R24, R47, 0xffff, RZ, 0xc0, !PT ;  /* 0x0000ffff2f187812 */ /* 0x004fc600078ec0ff */
[----:B------:R-:W2:Y:S01]  /*1f840*/  LDL.LU R47, [R1+0x614] ;  /* 0x00061400012f7983 */ /* 0x000ea20000300800 */
[----:B---3--:R-:W-:-:S03]  /*1f850*/  LOP3.LUT R26, R45, 0xffff, RZ, 0xc0, !PT ;  /* 0x0000ffff2d1a7812 */ /* 0x008fc600078ec0ff */
[----:B------:R-:W3:Y:S01]  /*1f860*/  LDL.LU R45, [R1+0x60c] ;  /* 0x00060c00012d7983 */ /* 0x000ee20000300800 */
[----:B------:R-:W-:Y:S02]  /*1f870*/  LOP3.LUT R189, R189, 0xffff, RZ, 0xc0, !PT ;  /* 0x0000ffffbdbd7812 */ /* 0x000fe400078ec0ff */
[----:B------:R-:W-:Y:S02]  /*1f880*/  LOP3.LUT R192, R192, 0xffff, RZ, 0xc0, !PT ;  /* 0x0000ffffc0c07812 */ /* 0x000fe400078ec0ff */
[----:B0-----:R-:W-:Y:S02]  /*1f890*/  PRMT R31, R24, 0x3340, R189 ;  /* 0x00003340181f7816 */ /* 0x001fe400000000bd */
[----:B------:R-:W-:-:S03]  /*1f8a0*/  LOP3.LUT R237, R237, 0xffff, RZ, 0xc0, !PT ;  /* 0x0000ffffeded7812 */ /* 0x000fc600078ec0ff */
[----:B------:R0:W-:Y:S01]  /*1f8b0*/  STL [R1+0x117c], R31 ;  /* 0x00117c1f01007387 */ /* 0x0001e20000100800 */
[----:B------:R-:W-:Y:S02]  /*1f8c0*/  LOP3.LUT R30, R30, 0xffff, RZ, 0xc0, !PT ;  /* 0x0000ffff1e1e7812 */ /* 0x000fe400078ec0ff */
[----:B------:R-:W-:Y:S02]  /*1f8d0*/  F2FP.SATFINITE.E4M3.F32.PACK_AB_MERGE_C R94, R95, R94, RZ ;  /* 0x0000005e5f5e723e */ /* 0x000fe400048070ff */
[----:B0-----:R-:W-:Y:S02]  /*1f8e0*/  PRMT R31, R26, 0x3340, R192 ;  /* 0x000033401a1f7816 */ /* 0x001fe400000000c0 */
[----:B------:R-:W-:-:S03]  /*1f8f0*/  LOP3.LUT R209, R209, 0xffff, RZ, 0xc0, !PT ;  /* 0x0000ffffd1d17812 */ /* 0x000fc600078ec0ff */
[----:B------:R0:W-:Y:S01]  /*1f900*/  STL [R1+0x1180], R31 ;  /* 0x0011801f01007387 */ /* 0x0001e20000100800 */
[----:B------:R-:W-:Y:S02]  /*1f910*/  LOP3.LUT R94, R94, 0xffff, RZ, 0xc0, !PT ;  /* 0x0000ffff5e5e7812 */ /* 0x000fe400078ec0ff */
[----:B------:R-:W-:Y:S02]  /*1f920*/  SHF.R.U32.HI R33, RZ, 0x8, R237 ;  /* 0x00000008ff217819 */ /* 0x000fe400000116ed */
[--C-:B------:R-:W-:Y:S02]  /*1f930*/  SHF.R.U32.HI R35, RZ, 0x8, R30.reuse ;  /* 0x00000008ff237819 */ /* 0x100fe4000001161e */
        /* <DEDUP_REMOVED lines=25> */
[----:B------:R1:W-:Y:S01]  /*1fad0*/  STL [R1+0xfa8], R28 ;  /* 0x000fa81c01007387 */ /* 0x0003e20000100800 */
[----:B--2---:R-:W-:-:S03]  /*1fae0*/  LOP3.LUT R26, R47, 0xffff, RZ, 0xc0, !PT ;  /* 0x0000ffff2f1a7812 */ /* 0x004fc600078ec0ff */
[----:B------:R-:W2:Y:S01]  /*1faf0*/  LDL.LU R47, [R1+0x474] ;  /* 0x00047400012f7983 */ /* 0x000ea20000300800 */
[----:B---3--:R-:W-:-:S03]  /*1fb00*/  LOP3.LUT R24, R45, 0xffff, RZ, 0xc0, !PT ;  /* 0x0000ffff2d187812 */ /* 0x008fc600078ec0ff */
[----:B------:R-:W3:Y:S01]  /*1fb10*/  LDL.LU R45, [R1+0x470] ;  /* 0x00047000012d7983 */ /* 0x000ee20000300800 */
[----:B------:R-:W-:Y:S02]  /*1fb20*/  LOP3.LUT R158, R158, 0xffff, RZ, 0xc0, !PT ;  /* 0x0000ffff9e9e7812 */ /* 0x000fe400078ec0ff */
[----:B------:R-:W-:Y:S02]  /*1fb30*/  F2FP.SATFINITE.E4M3.F32.PACK_AB_MERGE_C R88, R89, R88, RZ ;  /* 0x000000585958723e */ /* 0x000fe400048070ff */
[----:B0-----:R-:W-:Y:S02]  /*1fb40*/  SHF.R.U32.HI R30, RZ, 0x8, R26 ;  /* 0x00000008ff1e7819 */ /* 0x001fe4000001161a */
[----:B------:R-:W-:Y:S02]  /*1fb50*/  PRMT R26, R26, 0x3340, R158 ;  /* 0x000033401a1a7816 */ /* 0x000fe4000000009e */
[----:B------:R-:W-:Y:S02]  /*1fb60*/  LOP3.LUT R156, R156, 0xffff, RZ, 0xc0, !PT ;  /* 0x0000ffff9c9c7812 */ /* 0x000fe400078ec0ff */
[----:B------:R-:W-:-:S02]  /*1fb70*/  LOP3.LUT R213, R213, 0xffff, RZ, 0xc0, !PT ;  /* 0x0000ffffd5d57812 */ /* 0x000fc400078ec0ff */
[----:B------:R-:W-:Y:S01]  /*1fb80*/  LOP3.LUT R88, R88, 0xffff, RZ, 0xc0, !PT ;  /* 0x0000ffff58587812 */ /* 0x000fe200078ec0ff */
[----:B------:R0:W-:Y:S01]  /*1fb90*/  STL [R1+0x1108], R26 ;  /* 0x0011081a01007387 */ /* 0x0001e20000100800 */
[----:B-1----:R-:W-:Y:S02]  /*1fba0*/  SHF.R.U32.HI R28, RZ, 0x8, R24 ;  /* 0x00000008ff1c7819 */ /* 0x002fe40000011618 */
[----:B------:R-:W-:Y:S02]  /*1fbb0*/  PRMT R24, R24, 0x3340, R156 ;  /* 0x0000334018187816 */ /* 0x000fe4000000009c */
[----:B------:R-:W-:Y:S02]  /*1fbc0*/  LOP3.LUT R235, R235, 0xffff, RZ, 0xc0, !PT ;  /* 0x0000ffffebeb7812 */ /* 0x000fe400078ec0ff */
[----:B------:R-:W-:Y:S02]  /*1fbd0*/  LOP3.LUT R32, R32, 0xffff, RZ, 0xc0, !PT ;  /* 0x0000ffff20207812 */ /* 0x000fe400078ec0ff */
[----:B0-----:R-:W-:Y:S01]  /*1fbe0*/  PRMT R26, R213, 0x3340, R88 ;  /* 0x00003340d51a7816 */ /* 0x001fe20000000058 */
[----:B------:R0:W-:Y:S01]  /*1fbf0*/  STL [R1+0x1118], R24 ;  /* 0x0011181801007387 */ /* 0x0001e20000100800 */
[----:B------:R-:W-:-:S02]  /*1fc00*/  SHF.R.U32.HI R35, RZ, 0x8, R213 ;  /* 0x00000008ff237819 */ /* 0x000fc400000116d5 */
[----:B------:R-:W-:Y:S01]  /*1fc10*/  SHF.R.U32.HI R33, RZ, 0x8, R88 ;  /* 0x00000008ff217819 */ /* 0x000fe20000011658 */
[----:B------:R1:W-:Y:S01]  /*1fc20*/  STL [R1+0x1178], R26 ;  /* 0x0011781a01007387 */ /* 0x0003e20000100800 */
[----:B------:R-:W-:Y:S02]  /*1fc30*/  SHF.R.U32.HI R31, RZ, 0x8, R158 ;  /* 0x00000008ff1f7819 */ /* 0x000fe4000001169e */
[----:B------:R-:W-:Y:S02]  /*1fc40*/  SHF.R.U32.HI R29, RZ, 0x8, R156 ;  /* 0x00000008ff1d7819 */ /* 0x000fe4000001169c */
[----:B------:R-:W-:Y:S02]  /*1fc50*/  PRMT R37, R235, 0x3340, R32 ;  /* 0x00003340eb257816 */ /* 0x000fe40000000020 */
[----:B0-----:R-:W-:Y:S02]  /*1fc60*/  SHF.R.U32.HI R24, RZ, 0x8, R235 ;  /* 0x00000008ff187819 */ /* 0x001fe400000116eb */
[----:B------:R-:W-:-:S02]  /*1fc70*/  LOP3.LUT R33, R33, 0xffff, RZ, 0xc0, !PT ;  /* 0x0000ffff21217812 */ /* 0x000fc400078ec0ff */
[----:B-1----:R-:W-:Y:S02]  /*1fc80*/  SHF.R.U32.HI R26, RZ, 0x8, R32 ;  /* 0x00000008ff1a7819 */ /* 0x002fe40000011620 */
[----:B------:R-:W-:Y:S02]  /*1fc90*/  LOP3.LUT R32, R35, 0xffff, RZ, 0xc0, !PT ;  /* 0x0000ffff23207812 */ /* 0x000fe400078ec0ff */
[----:B------:R-:W-:Y:S02]  /*1fca0*/  LOP3.LUT R30, R30, 0xffff, RZ, 0xc0, !PT ;  /* 0x0000ffff1e1e7812 */ /* 0x000fe400078ec0ff */
[----:B------:R-:W-:Y:S02]  /*1fcb0*/  LOP3.LUT R31, R31, 0xffff, RZ, 0xc0, !PT ;  /* 0x0000ffff1f1f7812 */ /* 0x000fe400078ec0ff */
[----:B------:R-:W-:Y:S02]  /*1fcc0*/  LOP3.LUT R28, R28, 0xffff, RZ, 0xc0, !PT ;  /* 0x0000ffff1c1c7812 */ /* 0x000fe400078ec0ff */
[----:B------:R-:W-:-:S02]  /*1fcd0*/  LOP3.LUT R29, R29, 0xffff, RZ, 0xc0, !PT ;  /* 0x0000ffff1d1d7812 */ /* 0x000fc400078ec0ff */
        /* <DEDUP_REMOVED lines=16> */
[----:B0-----:R-:W-:Y:S02]  /*1fde0*/  SHF.R.U32.HI R30, RZ, 0x8, R26 ;  /* 0x00000008ff1e7819 */ /* 0x001fe4000001161a */
[----:B------:R-:W-:Y:S02]  /*1fdf0*/  PRMT R26, R26, 0x3340, R185 ;  /* 0x000033401a1a7816 */ /* 0x000fe400000000b9 */
[----:B------:R-:W-:Y:S02]  /*1fe00*/  LOP3.LUT R187, R187, 0xffff, RZ, 0xc0, !PT ;  /* 0x0000ffffbbbb7812 */ /* 0x000fe400078ec0ff */
[----:B------:R-:W-:Y:S02]  /*1fe10*/  LOP3.LUT R233, R233, 0xffff, RZ, 0xc0, !PT ;  /* 0x0000ffffe9e97812 */ /* 0x000fe400078ec0ff */
[----:B------:R-:W-:Y:S01]  /*1fe20*/  LOP3.LUT R34, R34, 0xffff, RZ, 0xc0, !PT ;  /* 0x0000ffff22227812 */ /* 0x000fe200078ec0ff */
[----:B------:R0:W-:Y:S01]  /*1fe30*/  STL [R1+0x116c], R26 ;  /* 0x00116c1a01007387 */ /* 0x0001e20000100800 */
[----:B-1----:R-:W-:-:S02]  /*1fe40*/  SHF.R.U32.HI R28, RZ, 0x8, R24 ;  /* 0x00000008ff1c7819 */ /* 0x002fc40000011618 */
[----:B------:R-:W-:Y:S02]  /*1fe50*/  PRMT R24, R24, 0x3340, R187 ;  /* 0x0000334018187816 */ /* 0x000fe400000000bb */
[----:B------:R-:W-:Y:S02]  /*1fe60*/  LOP3.LUT R217, R217, 0xffff, RZ, 0xc0, !PT ;  /* 0x0000ffffd9d97812 */ /* 0x000fe400078ec0ff */
[----:B------:R-:W-:Y:S02]  /*1fe70*/  LOP3.LUT R84, R84, 0xffff, RZ, 0xc0, !PT ;  /* 0x0000ffff54547812 */ /* 0x000fe400078ec0ff */
[--C-:B0-----:R-:W-:Y:S01]  /*1fe80*/  PRMT R26, R233, 0x3340, R34.reuse ;  /* 0x00003340e91a7816 */ /* 0x101fe20000000022 */
[----:B------:R0:W-:Y:S01]  /*1fe90*/  STL [R1+0x1170], R24 ;  /* 0x0011701801007387 */ /* 0x0001e20000100800 */
[----:B------:R-:W-:Y:S02]  /*1fea0*/  SHF.R.U32.HI R32, RZ, 0x8, R233 ;  /* 0x00000008ff207819 */ /* 0x000fe400000116e9 */
[----:B------:R-:W-:Y:S01]  /*1feb0*/  SHF.R.U32.HI R33, RZ, 0x8, R34 ;  /* 0x00000008ff217819 */ /* 0x000fe20000011622 */
[----:B------:R1:W-:Y:S01]  /*1fec0*/  STL [R1+0x10f4], R26 ;  /* 0x0010f41a01007387 */ /* 0x0003e20000100800 */
[----:B------:R-:W-:-:S02]  /*1fed0*/  SHF.R.U32.HI R31, RZ, 0x8, R185 ;  /* 0x00000008ff1f7819 */ /* 0x000fc400000116b9 */
[----:B------:R-:W-:Y:S02]  /*1fee0*/  SHF.R.U32.HI R29, RZ, 0x8, R187 ;  /* 0x00000008ff1d7819 */ /* 0x000fe400000116bb */
[----:B------:R-:W-:Y:S02]  /*1fef0*/  LOP3.LUT R32, R32, 0xffff, RZ, 0xc0, !PT ;  /* 0x0000ffff20207812 */ /* 0x000fe400078ec0ff */
[----:B0-----:R-:W-:Y:S02]  /*1ff00*/  SHF.R.U32.HI R24, RZ, 0x8, R217 ;  /* 0x00000008ff187819 */ /* 0x001fe400000116d9 */
[----:B------:R-:W-:Y:S02]  /*1ff10*/  LOP3.LUT R33, R33, 0xffff, RZ, 0xc0, !PT ;  /* 0x0000ffff21217812 */ /* 0x000fe400078ec0ff */
[----:B-1----:R-:W-:Y:S02]  /*1ff20*/  SHF.R.U32.HI R26, RZ, 0x8, R84 ;  /* 0x00000008ff1a7819 */ /* 0x002fe40000011654 */
        /* <DEDUP_REMOVED lines=14> */
[----:B------:R1:W-:Y:S04]  /*20010*/  STL [R1+0xf90], R29 ;  /* 0x000f901d01007387 */ /* 0x0003e80000100800 */
[----:B------:R4:W-:Y:S01]  /*20020*/  STL [R1+0xf98], R28 ;  /* 0x000f981c01007387 */ /* 0x0009e20000100800 */
[----:B------:R-:W-:-:S02]  /*20030*/  LOP3.LUT R154, R154, 0xffff, RZ, 0xc0, !PT ;  /* 0x0000ffff9a9a7812 */ /* 0x000fc400078ec0ff */
[----:B------:R-:W-:Y:S02]  /*20040*/  LOP3.LUT R152, R152, 0xffff, RZ, 0xc0, !PT ;  /* 0x0000ffff98987812 */ /* 0x000fe400078ec0ff */
[----:B------:R-:W-:Y:S02]  /*20050*/  LOP3.LUT R215, R215, 0xffff, RZ, 0xc0, !PT ;  /* 0x0000ffffd7d77812 */ /* 0x000fe400078ec0ff */
[----:B------:R-:W-:Y:S02]  /*20060*/  LOP3.LUT R86, R86, 0xffff, RZ, 0xc0, !PT ;  /* 0x0000ffff56567812 */ /* 0x000fe400078ec0ff */
[----:B------:R-:W-:Y:S02]  /*20070*/  LOP3.LUT R231, R231, 0xffff, RZ, 0xc0, !PT ;  /* 0x0000ffffe7e77812 */ /* 0x000fe400078ec0ff */
[----:B------:R-:W-:Y:S02]  /*20080*/  LOP3.LUT R36, R36, 0xffff, RZ, 0xc0, !PT ;  /* 0x0000ffff24247812 */ /* 0x000fe400078ec0ff */
[----:B0-----:R-:W-:-:S02]  /*20090*/  SHF.R.U32.HI R32, RZ, 0x8, R215 ;  /* 0x00000008ff207819 */ /* 0x001fc400000116d7 */
[----:B------:R-:W-:Y:S02]  /*200a0*/  SHF.R.U32.HI R33, RZ, 0x8, R86 ;  /* 0x00000008ff217819 */ /* 0x000fe40000011656 */
[----:B------:R-:W-:Y:S02]  /*200b0*/  SHF.R.U32.HI R31, RZ, 0x8, R154 ;  /* 0x00000008ff1f7819 */ /* 0x000fe4000001169a */
[----:B-1----:R-:W-:Y:S02]  /*200c0*/  SHF.R.U32.HI R29, RZ, 0x8, R152 ;  /* 0x00000008ff1d7819 */ /* 0x002fe40000011698 */
[----:B------:R-:W-:Y:S02]  /*200d0*/  LOP3.LUT R32, R32, 0xffff, RZ, 0xc0, !PT ;  /* 0x0000ffff20207812 */ /* 0x000fe400078ec0ff */
[----:B------:R-:W-:Y:S02]  /*200e0*/  LOP3.LUT R33, R33, 0xffff, RZ, 0xc0, !PT ;  /* 0x0000ffff21217812 */ /* 0x000fe400078ec0ff */
[----:B------:R-:W-:-:S02]  /*200f0*/  LOP3.LUT R31, R31, 0xffff, RZ, 0xc0, !PT ;  /* 0x0000ffff1f1f7812 */ /* 0x000fc400078ec0ff */
[----:B------:R-:W-:Y:S02]  /*20100*/  LOP3.LUT R29, R29, 0xffff, RZ, 0xc0, !PT ;  /* 0x0000ffff1d1d7812 */ /* 0x000fe400078ec0ff */
[----:B------:R-:W-:Y:S02]  /*20110*/  PRMT R34, R231, 0x3340, R36 ;  /* 0x00003340e7227816 */ /* 0x000fe40000000024 */
[----:B------:R-:W-:Y:S02]  /*20120*/  PRMT R32, R32, 0x3340, R33 ;  /* 0x0000334020207816 */ /* 0x000fe40000000021 */
[----:B--2---:R-:W-:Y:S02]  /*20130*/  LOP3.LUT R26, R47, 0xffff, RZ, 0xc0, !PT ;  /* 0x0000ffff2f1a7812 */ /* 0x004fe400078ec0ff */
[----:B------:R-:W2:Y:S02]  /*20140*/  LDL.LU R47, [R1+0x47c] ;  /* 0x00047c00012f7983 */ /* 0x000ea40000300800 */
[----:B------:R-:W-:-:S02]  /*20150*/  SHF.R.U32.HI R30, RZ, 0x8, R26 ;  /* 0x00000008ff1e7819 */ /* 0x000fc4000001161a */
[----:B---3--:R-:W-:Y:S02]  /*20160*/  LOP3.LUT R24, R45, 0xffff, RZ, 0xc0, !PT ;  /* 0x0000ffff2d187812 */ /* 0x008fe400078ec0ff */
[----:B------:R-:W-:Y:S01]  /*20170*/  PRMT R26, R26, 0x3340, R154 ;  /* 0x000033401a1a7816 */ /* 0x000fe2000000009a */
[----:B------:R-:W3:Y:S01]  /*20180*/  LDL.LU R45, [R1+0x478] ;  /* 0x00047800012d7983 */ /* 0x000ee20000300800 */
[----:B----4-:R-:W-:Y:S02]  /*20190*/  SHF.R.U32.HI R28, RZ, 0x8, R24 ;  /* 0x00000008ff1c7819 */ /* 0x010fe40000011618 */
[----:B------:R-:W-:Y:S01]  /*201a0*/  PRMT R24, R24, 0x3340, R152 ;  /* 0x0000334018187816 */ /* 0x000fe20000000098 */
[----:B------:R0:W-:Y:S04]  /*201b0*/  STL [R1+0x10f8], R26 ;  /* 0x0010f81a01007387 */ /* 0x0001e80000100800 */
[----:B------:R1:W-:Y:S01]  /*201c0*/  STL [R1+0x10fc], R24 ;  /* 0x0010fc1801007387 */ /* 0x0003e20000100800 */
[----:B0-----:R-:W-:-:S02]  /*201d0*/  PRMT R26, R215, 0x3340, R86 ;  /* 0x00003340d71a7816 */ /* 0x001fc40000000056 */
[----:B------:R-:W-:Y:S02]  /*201e0*/  LOP3.LUT R30, R30, 0xffff, RZ, 0xc0, !PT ;  /* 0x0000ffff1e1e7812 */ /* 0x000fe400078ec0ff */
[----:B-1----:R-:W-:Y:S01]  /*201f0*/  SHF.R.U32.HI R24, RZ, 0x8, R231 ;  /* 0x00000008ff187819 */ /* 0x002fe200000116e7 */
[----:B------:R0:W-:Y:S01]  /*20200*/  STL [R1+0x1168], R26 ;  /* 0x0011681a01007387 */ /* 0x0001e20000100800 */
[----:B------:R-:W-:Y:S02]  /*20210*/  LOP3.LUT R28, R28, 0xffff, RZ, 0xc0, !PT ;  /* 0x0000ffff1c1c7812 */ /* 0x000fe400078ec0ff */
[----:B------:R-:W-:Y:S02]  /*20220*/  LOP3.LUT R24, R24, 0xffff, RZ, 0xc0, !PT ;  /* 0x0000ffff18187812 */ /* 0x000fe400078ec0ff */
[----:B0-----:R-:W-:Y:S02]  /*20230*/  SHF.R.U32.HI R26, RZ, 0x8, R36 ;  /* 0x00000008ff1a7819 */ /* 0x001fe40000011624 */
[----:B------:R-:W-:-:S02]  /*20240*/  PRMT R30, R30, 0x3340, R31 ;  /* 0x000033401e1e7816 */ /* 0x000fc4000000001f */
[----:B------:R-:W-:Y:S02]  /*20250*/  LOP3.LUT R26, R26, 0xffff, RZ, 0xc0, !PT ;  /* 0x0000ffff1a1a7812 */ /* 0x000fe400078ec0ff */
[----:B------:R-:W-:Y:S01]  /*20260*/  PRMT R29, R28, 0x3340, R29 ;  /* 0x000033401c1d7816 */ /* 0x000fe2000000001d */
[----:B------:R-:W-:Y:S01]  /*20270*/  STL [R1+0x1100], R34 ;  /* 0x0011002201007387 */ /* 0x000fe20000100800 */
[----:B------:R-:W-:-:S03]  /*20280*/  PRMT R28, R24, 0x3340, R26 ;  /* 0x00003340181c7816 */ /* 0x000fc6000000001a */
[----:B------:R0:W-:Y:S04]  /*20290*/  STL [R1+0xf80], R32 ;  /* 0x000f802001007387 */ /* 0x0001e80000100800 */
[----:B------:R-:W-:Y:S04]  /*202a0*/  STL [R1+0xf08], R30 ;  /* 0x000f081e01007387 */ /* 0x000fe80000100800 */
[----:B------:R1:W-:Y:S04]  /*202b0*/  STL [R1+0xf0c], R29 ;  /* 0x000f0c1d01007387 */ /* 0x0003e80000100800 */
[----:B------:R-:W-:Y:S04]  /*202c0*/  STL [R1+0xf10], R28 ;  /* 0x000f101c01007387 */ /* 0x000fe80000100800 */
[----:B------:R-:W4:Y:S01]  /*202d0*/  LDL.LU R49, [R1+0x600] ;  /* 0x0006000001317983 */ /* 0x000f220000300800 */
        /* <DEDUP_REMOVED lines=19> */
[----:B------:R-:W-:Y:S02]  /*20410*/  PRMT R26, R26, 0x3340, R181 ;  /* 0x000033401a1a7816 */ /* 0x000fe400000000b5 */
[----:B---3--:R-:W-:-:S03]  /*20420*/  LOP3.LUT R24, R45, 0xffff, RZ, 0xc0, !PT ;  /* 0x0000ffff2d187812 */ /* 0x008fc600078ec0ff */
[----:B------:R0:W-:Y:S02]  /*20430*/  STL [R1+0x115c], R26 ;  /* 0x00115c1a01007387 */ /* 0x0001e40000100800 */
[----:B0-----:R-:W-:-:S05]  /*20440*/  PRMT R26, R229, 0x3340, R38 ;  /* 0x00003340e51a7816 */ /* 0x001fca0000000026 */
[----:B------:R0:W-:Y:S01]  /*20450*/  STL [R1+0x10ec], R26 ;  /* 0x0010ec1a01007387 */ /* 0x0001e20000100800 */
[----:B------:R-:W-:Y:S02]  /*20460*/  SHF.R.U32.HI R28, RZ, 0x8, R24 ;  /* 0x00000008ff1c7819 */ /* 0x000fe40000011618 */
[----:B0-----:R-:W-:Y:S02]  /*20470*/  PRMT R26, R24, 0x3340, R183 ;  /* 0x00003340181a7816 */ /* 0x001fe400000000b7 */
[----:B------:R-:W-:-:S03]  /*20480*/  SHF.R.U32.HI R24, RZ, 0x8, R219 ;  /* 0x00000008ff187819 */ /* 0x000fc600000116db */
[----:B------:R0:W-:Y:S01]  /*20490*/  STL [R1+0x1160], R26 ;  /* 0x0011601a01007387 */ /* 0x0001e20000100800 */
[----:B------:R-:W-:Y:S02]  /*204a0*/  LOP3.LUT R30, R30, 0xffff, RZ, 0xc0, !PT ;  /* 0x0000ffff1e1e7812 */ /* 0x000fe400078ec0ff */
[----:B------:R-:W-:Y:S02]  /*204b0*/  LOP3.LUT R28, R28, 0xffff, RZ, 0xc0, !PT ;  /* 0x0000ffff1c1c7812 */ /* 0x000fe400078ec0ff */
[----:B------:R-:W-:Y:S02]  /*204c0*/  LOP3.LUT R24, R24, 0xffff, RZ, 0xc0, !PT ;  /* 0x0000ffff18187812 */ /* 0x000fe400078ec0ff */
[----:B0-----:R-:W-:Y:S02]  /*204d0*/  SHF.R.U32.HI R26, RZ, 0x8, R80 ;  /* 0x00000008ff1a7819 */ /* 0x001fe40000011650 */
[----:B------:R-:W-:Y:S02]  /*204e0*/  PRMT R30, R30, 0x3340, R31 ;  /* 0x000033401e1e7816 */ /* 0x000fe4000000001f */
[----:B------:R-:W-:-:S02]  /*204f0*/  LOP3.LUT R26, R26, 0xffff, RZ, 0xc0, !PT ;  /* 0x0000ffff1a1a7812 */ /* 0x000fc400078ec0ff */
[----:B------:R-:W-:Y:S01]  /*20500*/  PRMT R28, R28, 0x3340, R29 ;  /* 0x000033401c1c7816 */ /* 0x000fe2000000001d */
[----:B------:R-:W-:Y:S01]  /*20510*/  STL [R1+0x1164], R34 ;  /* 0x0011642201007387 */ /* 0x000fe20000100800 */
[----:B------:R-:W-:-:S03]  /*20520*/  PRMT R24, R24, 0x3340, R26 ;  /* 0x0000334018187816 */ /* 0x000fc6000000001a */
[----:B------:R-:W-:Y:S04]  /*20530*/  STL [R1+0xf00], R32 ;  /* 0x000f002001007387 */ /* 0x000fe80000100800 */
[----:B------:R-:W-:Y:S04]  /*20540*/  STL [R1+0xf74], R30 ;  /* 0x000f741e01007387 */ /* 0x000fe80000100800 */
[----:B------:R-:W-:Y:S04]  /*20550*/  STL [R1+0xf78], R28 ;  /* 0x000f781c01007387 */ /* 0x000fe80000100800 */
[----:B------:R4:W-:Y:S02]  /*20560*/  STL [R1+0xf7c], R24 ;  /* 0x000f7c1801007387 */ /* 0x0009e40000100800 */
[----:B----4-:R-:W-:-:S02]  /*20570*/  LOP3.LUT R24, R49, 0xffff, RZ, 0xc0, !PT ;  /* 0x0000ffff31187812 */ /* 0x010fc400078ec0ff */
[----:B------:R-:W3:Y:S01]  /*20580*/  LDL.LU R49, [R1+0x610] ;  /* 0x0006100001317983 */ /* 0x000ee20000300800 */
[----:B------:R-:W-:Y:S02]  /*20590*/  LOP3.LUT R177, R177, 0xffff, RZ, 0xc0, !PT ;  /* 0x0000ffffb1b17812 */ /* 0x000fe400078ec0ff */
[----:B------:R-:W-:Y:S02]  /*205a0*/  LOP3.LUT R29, R22, 0xffff, RZ, 0xc0, !PT ;  /* 0x0000ffff161d7812 */ /* 0x000fe400078ec0ff */
[----:B------:R-:W-:-:S04]  /*205b0*/  SHF.R.U32.HI R22, RZ, 0x8, R24 ;  /* 0x00000008ff167819 */ /* 0x000fc80000011618 */
[----:B------:R-:W-:Y:S02]  /*205c0*/  LOP3.LUT R22, R22, 0xffff, RZ, 0xc0, !PT ;  /* 0x0000ffff16167812 */ /* 0x000fe400078ec0ff */
[----:B--2---:R-:W-:-:S04]  /*205d0*/  LOP3.LUT R28, R47, 0xffff, RZ, 0xc0, !PT ;  /* 0x0000ffff2f1c7812 */ /* 0x004fc800078ec0ff */
[--C-:B------:R-:W-:Y:S02]  /*205e0*/  PRMT R30, R28, 0x3340, R177.reuse ;  /* 0x000033401c1e7816 */ /* 0x100fe400000000b1 */
[----:B------:R-:W-:Y:S02]  /*205f0*/  SHF.R.U32.HI R26, RZ, 0x8, R28 ;  /* 0x00000008ff1a7819 */ /* 0x000fe4000001161c */
[----:B------:R-:W-:Y:S01]  /*20600*/  SHF.R.U32.HI R28, RZ, 0x8, R177 ;  /* 0x00000008ff1c7819 */ /* 0x000fe200000116b1 */
[----:B------:R0:W-:Y:S01]  /*20610*/  STL [R1+0x1158], R30 ;  /* 0x0011581e01007387 */ /* 0x0001e20000100800 */
[----:B------:R-:W-:Y:S02]  /*20620*/  LOP3.LUT R26, R26, 0xffff, RZ, 0xc0, !PT ;  /* 0x0000ffff1a1a7812 */ /* 0x000fe400078ec0ff */
[----:B------:R-:W-:Y:S02]  /*20630*/  LOP3.LUT R28, R28, 0xffff, RZ, 0xc0, !PT ;  /* 0x0000ffff1c1c7812 */ /* 0x000fe400078ec0ff */
[----:B0-----:R-:W-:-:S02]  /*20640*/  PRMT R30, R24, 0x3340, R29 ;  /* 0x00003340181e7816 */ /* 0x001fc4000000001d */
[----:B------:R-:W-:-:S04]  /*20650*/  SHF.R.U32.HI R24, RZ, 0x8, R29 ;  /* 0x00000008ff187819 */ /* 0x000fc8000001161d */
[----:B------:R-:W-:Y:S02]  /*20660*/  LOP3.LUT R24, R24, 0xffff, RZ, 0xc0, !PT ;  /* 0x0000ffff18187812 */ /* 0x000fe400078ec0ff */
[----:B------:R-:W-:Y:S02]  /*20670*/  PRMT R26, R26, 0x3340, R28 ;  /* 0x000033401a1a7816 */ /* 0x000fe4000000001c */
[----:B------:R-:W-:Y:S01]  /*20680*/  PRMT R22, R22, 0x3340, R24 ;  /* 0x0000334016167816 */ /* 0x000fe20000000018 */
[----:B------:R-:W-:Y:S04]  /*20690*/  STL [R1+0x10e8], R30 ;  /* 0x0010e81e01007387 */ /* 0x000fe80000100800 */
[----:B------:R-:W-:Y:S04]  /*206a0*/  STL [R1+0xf70], R26 ;  /* 0x000f701a01007387 */ /* 0x000fe80000100800 */
[----:B------:R3:W-:Y:S02]  /*206b0*/  STL [R1+0xef8], R22 ;  /* 0x000ef81601007387 */ /* 0x0007e40000100800 */
[----:B---3--:R-:W-:-:S02]  /*206c0*/  LOP3.LUT R22, R49, 0xffff, RZ, 0xc0, !PT ;  /* 0x0000ffff31167812 */ /* 0x008fc400078ec0ff */
[----:B------:R-:W2:Y:S01]  /*206d0*/  LDL.LU R49, [R1+0x484] ;  /* 0x0004840001317983 */ /* 0x000ea20000300800 */
[----:B------:R-:W-:Y:S02]  /*206e0*/  LOP3.LUT R20, R20, 0xffff, RZ, 0xc0, !PT ;  /* 0x0000ffff14147812 */ /* 0x000fe400078ec0ff */
[----:B------:R-:W-:Y:S02]  /*206f0*/  SHF.R.U32.HI R24, RZ, 0x8, R22 ;  /* 0x00000008ff187819 */ /* 0x000fe40000011616 */
[--C-:B------:R-:W-:Y:S02]  /*20700*/  PRMT R22, R22, 0x3340, R20.reuse ;  /* 0x0000334016167816 */ /* 0x100fe40000000014 */
[----:B------:R-:W-:Y:S02]  /*20710*/  SHF.R.U32.HI R26, RZ, 0x8, R20 ;  /* 0x00000008ff1a7819 */ /* 0x000fe40000011614 */
[----:B------:R-:W-:Y:S02]  /*20720*/  LOP3.LUT R227, R227, 0xffff, RZ, 0xc0, !PT ;  /* 0x0000ffffe3e37812 */ /* 0x000fe400078ec0ff */
[----:B------:R-:W-:Y:S01]  /*20730*/  LOP3.LUT R40, R40, 0xffff, RZ, 0xc0, !PT ;  /* 0x0000ffff28287812 */ /* 0x000fe200078ec0ff */
[----:B------:R0:W-:Y:S01]  /*20740*/  STL [R1+0x10dc], R22 ;  /* 0x0010dc1601007387 */ /* 0x0001e20000100800 */
[----:B------:R-:W-:-:S02]  /*20750*/  LOP3.LUT R24, R24, 0xffff, RZ, 0xc0, !PT ;  /* 0x0000ffff18187812 */ /* 0x000fc400078ec0ff */
[----:B------:R-:W-:Y:S02]  /*20760*/  LOP3.LUT R26, R26, 0xffff, RZ, 0xc0, !PT ;  /* 0x0000ffff1a1a7812 */ /* 0x000fe400078ec0ff */
[----:B------:R-:W-:Y:S02]  /*20770*/  SHF.R.U32.HI R20, RZ, 0x8, R227 ;  /* 0x00000008ff147819 */ /* 0x000fe400000116e3 */
[--C-:B------:R-:W-:Y:S02]  /*20780*/  PRMT R28, R227, 0x3340, R40.reuse ;  /* 0x00003340e31c7816 */ /* 0x100fe40000000028 */
[----:B0-----:R-:W-:Y:S02]  /*20790*/  SHF.R.U32.HI R22, RZ, 0x8, R40 ;  /* 0x00000008ff167819 */ /* 0x001fe40000011628 */
[----:B------:R-:W-:Y:S02]  /*207a0*/  PRMT R24, R24, 0x3340, R26 ;  /* 0x0000334018187816 */ /* 0x000fe4000000001a */
[----:B------:R-:W-:-:S02]  /*207b0*/  LOP3.LUT R20, R20, 0xffff, RZ, 0xc0, !PT ;  /* 0x0000ffff14147812 */ /* 0x000fc400078ec0ff */
[----:B------:R-:W-:Y:S02]  /*207c0*/  LOP3.LUT R22, R22, 0xffff, RZ, 0xc0, !PT ;  /* 0x0000ffff16167812 */ /* 0x000fe400078ec0ff */
[----:B------:R-:W-:Y:S02]  /*207d0*/  LOP3.LUT R225, R225, 0xffff, RZ, 0xc0, !PT ;  /* 0x0000ffffe1e17812 */ /* 0x000fe400078ec0ff */
[----:B------:R-:W-:Y:S01]  /*207e0*/  LOP3.LUT R42, R42, 0xffff, RZ, 0xc0, !PT ;  /* 0x0000ffff2a2a7812 */ /* 0x000fe200078ec0ff */
[----:B------:R0:W-:Y:S01]  /*207f0*/  STL [R1+0x10e4], R28 ;  /* 0x0010e41c01007387 */ /* 0x0001e20000100800 */
[----:B------:R-:W-:Y:S02]  /*20800*/  PRMT R20, R20, 0x3340, R22 ;  /* 0x0000334014147816 */ /* 0x000fe40000000016 */
[----:B------:R-:W-:Y:S01]  /*20810*/  SHF.R.U32.HI R26, RZ, 0x8, R42 ;  /* 0x00000008ff1a7819 */ /* 0x000fe2000001162a */
[----:B------:R1:W-:Y:S01]  /*20820*/  STL [R1+0xeec], R24 ;  /* 0x000eec1801007387 */ /* 0x0003e20000100800 */
[----:B------:R-:W-:-:S02]  /*20830*/  LOP3.LUT R179, R179, 0xffff, RZ, 0xc0, !PT ;  /* 0x0000ffffb3b37812 */ /* 0x000fc400078ec0ff */
[----:B------:R-:W-:Y:S02]  /*20840*/  LOP3.LUT R26, R26, 0xffff, RZ, 0xc0, !PT ;  /* 0x0000ffff1a1a7812 */ /* 0x000fe400078ec0ff */
[----:B0-----:R-:W-:Y:S02]  /*20850*/  PRMT R28, R225, 0x3340, R42 ;  /* 0x00003340e11c7816 */ /* 0x001fe4000000002a */
[----:B-1----:R-:W-:Y:S01]  /*20860*/  SHF.R.U32.HI R24, RZ, 0x8, R225 ;  /* 0x00000008ff187819 */ /* 0x002fe200000116e1 */
[----:B------:R-:W-:Y:S03]  /*20870*/  STL [R1+0xef0], R20 ;  /* 0x000ef01401007387 */ /* 0x000fe60000100800 */
[----:B------:R-:W-:Y:S01]  /*20880*/  LOP3.LUT R24, R24, 0xffff, RZ, 0xc0, !PT ;  /* 0x0000ffff18187812 */ /* 0x000fe200078ec0ff */
[----:B------:R0:W-:Y:S03]  /*20890*/  STL [R1+0x10cc], R28 ;  /* 0x0010cc1c01007387 */ /* 0x0001e60000100800 */
[----:B------:R-:W-:-:S02]  /*208a0*/  PRMT R24, R24, 0x3340, R26 ;  /* 0x0000334018187816 */ /* 0x000fc4000000001a */
[----:B--2---:R-:W-:-:S04]  /*208b0*/  LOP3.LUT R22, R49, 0xffff, RZ, 0xc0, !PT ;  /* 0x0000ffff31167812 */ /* 0x004fc800078ec0ff */
[----:B0-----:R-:W-:-:S05]  /*208c0*/  PRMT R28, R22, 0x3340, R179 ;  /* 0x00003340161c7816 */ /* 0x001fca00000000b3 */
[----:B------:R-:W-:Y:S04]  /*208d0*/  STL [R1+0x1154], R28 ;  /* 0x0011541c01007387 */ /* 0x000fe80000100800 */
[----:B------:R0:W-:Y:S04]  /*208e0*/  STL [R1+0xee0], R24 ;  /* 0x000ee01801007387 */ /* 0x0001e80000100800 */
[----:B------:R-:W2:Y:S04]  /*208f0*/  LDL.LU R51, [R1+0x62c] ;  /* 0x00062c0001337983 */ /* 0x000ea80000300800 */
[----:B------:R-:W3:Y:S01]  /*20900*/  LDL.LU R49, [R1+0x628] ;  /* 0x0006280001317983 */ /* 0x000ee20000300800 */
[----:B------:R-:W-:-:S02]  /*20910*/  SHF.R.U32.HI R20, RZ, 0x8, R22 ;  /* 0x00000008ff147819 */ /* 0x000fc40000011616 */
[----:B------:R-:W-:Y:S02]  /*20920*/  SHF.R.U32.HI R22, RZ, 0x8, R179 ;  /* 0x00000008ff167819 */ /* 0x000fe400000116b3 */
[----:B------:R-:W-:Y:S02]  /*20930*/  LOP3.LUT R20, R20, 0xffff, RZ, 0xc0, !PT ;  /* 0x0000ffff14147812 */ /* 0x000fe400078ec0ff */
[----:B------:R-:W-:Y:S02]  /*20940*/  LOP3.LUT R22, R22, 0xffff, RZ, 0xc0, !PT ;  /* 0x0000ffff16167812 */ /* 0x000fe400078ec0ff */
[----:B------:R-:W-:Y:S02]  /*20950*/  LOP3.LUT R223, R223, 0xffff, RZ, 0xc0, !PT ;  /* 0x0000ffffdfdf7812 */ /* 0x000fe400078ec0ff */
[----:B------:R-:W-:Y:S02]  /*20960*/  LOP3.LUT R76, R76, 0xffff, RZ, 0xc0, !PT ;  /* 0x0000ffff4c4c7812 */ /* 0x000fe400078ec0ff */
[----:B------:R-:W-:-:S02]  /*20970*/  PRMT R20, R20, 0x3340, R22 ;  /* 0x0000334014147816 */ /* 0x000fc40000000016 */
[--C-:B------:R-:W-:Y:S02]  /*20980*/  PRMT R22, R223, 0x3340, R76.reuse ;  /* 0x00003340df167816 */ /* 0x100fe4000000004c */
[----:B------:R-:W-:Y:S02]  /*20990*/  LOP3.LUT R221, R221, 0xffff, RZ, 0xc0, !PT ;  /* 0x0000ffffdddd7812 */ /* 0x000fe400078ec0ff */
[----:B------:R-:W-:Y:S01]  /*209a0*/  LOP3.LUT R78, R78, 0xffff, RZ, 0xc0, !PT ;  /* 0x0000ffff4e4e7812 */ /* 0x000fe200078ec0ff */
[----:B------:R1:W-:Y:S01]  /*209b0*/  STL [R1+0xf6c], R20 ;  /* 0x000f6c1401007387 */ /* 0x0003e20000100800 */
[----:B0-----:R-:W-:Y:S02]  /*209c0*/  SHF.R.U32.HI R24, RZ, 0x8, R223 ;  /* 0x00000008ff187819 */ /* 0x001fe400000116df */
[----:B------:R-:W-:Y:S01]  /*209d0*/  SHF.R.U32.HI R26, RZ, 0x8, R76 ;  /* 0x00000008ff1a7819 */ /* 0x000fe2000001164c */
[----:B------:R0:W-:Y:S01]  /*209e0*/  STL [R1+0x114c], R22 ;  /* 0x00114c1601007387 */ /* 0x0001e20000100800 */
[----:B------:R-:W-:-:S02]  /*209f0*/  LOP3.LUT R24, R24, 0xffff, RZ, 0xc0, !PT ;  /* 0x0000ffff18187812 */ /* 0x000fc400078ec0ff */
[----:B------:R-:W-:Y:S02]  /*20a00*/  LOP3.LUT R26, R26, 0xffff, RZ, 0xc0, !PT ;  /* 0x0000ffff1a1a7812 */ /* 0x000fe400078ec0ff */
[----:B-1----:R-:W-:Y:S02]  /*20a10*/  SHF.R.U32.HI R20, RZ, 0x8, R221 ;  /* 0x00000008ff147819 */ /* 0x002fe400000116dd */
[--C-:B0-----:R-:W-:Y:S02]  /*20a20*/  SHF.R.U32.HI R22, RZ, 0x8, R78.reuse ;  /* 0x00000008ff167819 */ /* 0x101fe4000001164e */
[----:B------:R-:W-:Y:S02]  /*20a30*/  LOP3.LUT R20, R20, 0xffff, RZ, 0xc0, !PT ;  /* 0x0000ffff14147812 */ /* 0x000fe400078ec0ff */
[----:B------:R-:W-:Y:S02]  /*20a40*/  LOP3.LUT R22, R22, 0xffff, RZ, 0xc0, !PT ;  /* 0x0000ffff16167812 */ /* 0x000fe400078ec0ff */
[----:B------:R-:W-:-:S02]  /*20a50*/  PRMT R28, R221, 0x3340, R78 ;  /* 0x00003340dd1c7816 */ /* 0x000fc4000000004e */
[----:B------:R-:W-:Y:S02]  /*20a60*/  PRMT R24, R24, 0x3340, R26 ;  /* 0x0000334018187816 */ /* 0x000fe4000000001a */
[----:B------:R-:W-:Y:S01]  /*20a70*/  PRMT R20, R20, 0x3340, R22 ;  /* 0x0000334014147816 */ /* 0x000fe20000000016 */
[----:B------:R-:W-:Y:S04]  /*20a80*/  STL [R1+0x1150], R28 ;  /* 0x0011501c01007387 */ /* 0x000fe80000100800 */
[----:B------:R-:W-:Y:S04]  /*20a90*/  STL [R1+0xf64], R24 ;  /* 0x000f641801007387 */ /* 0x000fe80000100800 */
[----:B------:R3:W-:Y:S01]  /*20aa0*/  STL [R1+0xf68], R20 ;  /* 0x000f681401007387 */ /* 0x0007e20000100800 */
[----:B--2---:R-:W-:-:S03]  /*20ab0*/  LOP3.LUT R22, R51, 0xffff, RZ, 0xc0, !PT ;  /* 0x0000ffff33167812 */ /* 0x004fc600078ec0ff */
[----:B------:R-:W2:Y:S01]  /*20ac0*/  LDL.LU R51, [R1+0x208] ;  /* 0x0002080001337983 */ /* 0x000ea20000300800 */
[----:B---3--:R-:W-:-:S03]  /*20ad0*/  LOP3.LUT R20, R49, 0xffff, RZ, 0xc0, !PT ;  /* 0x0000ffff31147812 */ /* 0x008fc600078ec0ff */
[----:B------:R-:W3:Y:S01]  /*20ae0*/  LDL.LU R49, [R1+0x204] ;  /* 0x0002040001317983 */ /* 0x000ee20000300800 */
[----:B------:R-:W-:Y:S02]  /*20af0*/  LOP3.LUT R18, R18, 0xffff, RZ, 0xc0, !PT ;  /* 0x0000ffff12127812 */ /* 0x000fe400078ec0ff */
[----:B------:R-:W-:Y:S02]  /*20b00*/  LOP3.LUT R19, R19, 0xffff, RZ, 0xc0, !PT ;  /* 0x0000ffff13137812 */ /* 0x000fe400078ec0ff */
[----:B------:R-:W-:Y:S02]  /*20b10*/  PRMT R26, R22, 0x3340, R18 ;  /* 0x00003340161a7816 */ /* 0x000fe40000000012 */
[----:B------:R-:W-:Y:S02]  /*20b20*/  SHF.R.U32.HI R24, RZ, 0x8, R22 ;  /* 0x00000008ff187819 */ /* 0x000fe40000011616 */
[----:B------:R-:W-:Y:S01]  /*20b30*/  SHF.R.U32.HI R22, RZ, 0x8, R18 ;  /* 0x00000008ff167819 */ /* 0x000fe20000011612 */
[----:B------:R0:W-:Y:S01]  /*20b40*/  STL [R1+0x10d4], R26 ;  /* 0x0010d41a01007387 */ /* 0x0001e20000100800 */
[----:B------:R-:W-:-:S02]  /*20b50*/  SHF.R.U32.HI R18, RZ, 0x8, R20 ;  /* 0x00000008ff127819 */ /* 0x000fc40000011614 */
[----:B------:R-:W-:Y:S02]  /*20b60*/  LOP3.LUT R22, R22, 0xffff, RZ, 0xc0, !PT ;  /* 0x0000ffff16167812 */ /* 0x000fe400078ec0ff */
[----:B------:R-:W-:Y:S02]  /*20b70*/  LOP3.LUT R18, R18, 0xffff, RZ, 0xc0, !PT ;  /* 0x0000ffff12127812 */ /* 0x000fe400078ec0ff */
[--C-:B0-----:R-:W-:Y:S02]  /*20b80*/  PRMT R26, R20, 0x3340, R19.reuse ;  /* 0x00003340141a7816 */ /* 0x101fe40000000013 */
[----:B------:R-:W-:Y:S02]  /*20b90*/  SHF.R.U32.HI R19, RZ, 0x8, R19 ;  /* 0x00000008ff137819 */ /* 0x000fe40000011613 */
[----:B------:R-:W-:Y:S02]  /*20ba0*/  LOP3.LUT R20, R24, 0xffff, RZ, 0xc0, !PT ;  /* 0x0000ffff18147812 */ /* 0x000fe400078ec0ff */
[----:B------:R-:W-:-:S02]  /*20bb0*/  LOP3.LUT R19, R19, 0xffff, RZ, 0xc0, !PT ;  /* 0x0000ffff13137812 */ /* 0x000fc400078ec0ff */
[----:B------:R-:W-:Y:S02]  /*20bc0*/  PRMT R20, R20, 0x3340, R22 ;  /* 0x0000334014147816 */ /* 0x000fe40000000016 */
[----:B------:R-:W-:Y:S01]  /*20bd0*/  PRMT R18, R18, 0x3340, R19 ;  /* 0x0000334012127816 */ /* 0x000fe20000000013 */
[----:B------:R-:W-:Y:S04]  /*20be0*/  STL [R1+0x10d8], R26 ;  /* 0x0010d81a01007387 */ /* 0x000fe80000100800 */
[----:B------:R-:W-:Y:S04]  /*20bf0*/  STL [R1+0xee4], R20 ;  /* 0x000ee41401007387 */ /* 0x000fe80000100800 */
[----:B------:R2:W-:Y:S02]  /*20c00*/  STL [R1+0xee8], R18 ;  /* 0x000ee81201007387 */ /* 0x0005e40000100800 */
[----:B--2---:R-:W-:-:S02]  /*20c10*/  LOP3.LUT R18, R51, 0xffff, RZ, 0xc0, !PT ;  /* 0x0000ffff33127812 */ /* 0x004fc400078ec0ff */
        /* <DEDUP_REMOVED lines=20> */
[----:B------:R2:W-:Y:S01]  /*20d60*/  STL [R1+0xedc], R18 ;  /* 0x000edc1201007387 */ /* 0x0005e20000100800 */
[----:B---3--:R-:W-:-:S03]  /*20d70*/  LOP3.LUT R19, R49, 0xffff, RZ, 0xc0, !PT ;  /* 0x0000ffff31137812 */ /* 0x008fc600078ec0ff */
[----:B------:R-:W3:Y:S01]  /*20d80*/  LDL.LU R49, [R1+0x490] ;  /* 0x0004900001317983 */ /* 0x000ee20000300800 */
[----:B--2---:R-:W-:Y:S02]  /*20d90*/  LOP3.LUT R18, R51, 0xffff, RZ, 0xc0, !PT ;  /* 0x0000ffff33127812 */ /* 0x004fe400078ec0ff */
[----:B------:R-:W-:Y:S02]  /*20da0*/  LOP3.LUT R173, R173, 0xffff, RZ, 0xc0, !PT ;  /* 0x0000ffffadad7812 */ /* 0x000fe400078ec0ff */
[----:B------:R-:W-:Y:S02]  /*20db0*/  LOP3.LUT R175, R175, 0xffff, RZ, 0xc0, !PT ;  /* 0x0000ffffafaf7812 */ /* 0x000fe400078ec0ff */
[--C-:B------:R-:W-:Y:S02]  /*20dc0*/  PRMT R24, R18, 0x3340, R173.reuse ;  /* 0x0000334012187816 */ /* 0x100fe400000000ad */
        /* <DEDUP_REMOVED lines=15> */
[----:B0-----:R-:W-:-:S02]  /*20ec0*/  LOP3.LUT R18, R9, 0xffff, RZ, 0xc0, !PT ;  /* 0x0000ffff09127812 */ /* 0x001fc400078ec0ff */
[----:B------:R-:W2:Y:S04]  /*20ed0*/  LDL.LU R9, [R1+0x12b0] ;  /* 0x0012b00001097983 */ /* 0x000ea80000300800 */
[----:B------:R-:W4:Y:S01]  /*20ee0*/  LDL.LU R51, [R1+0x630] ;  /* 0x0006300001337983 */ /* 0x000f220000300800 */
        /* <DEDUP_REMOVED lines=20> */
[----:B---3--:R-:W-:-:S02]  /*21030*/  LOP3.LUT R18, R49, 0xffff, RZ, 0xc0, !PT ;  /* 0x0000ffff31127812 */ /* 0x008fc400078ec0ff */
[----:B------:R-:W3:Y:S01]  /*21040*/  LDL.LU R49, [R1+0x634] ;  /* 0x0006340001317983 */ /* 0x000ee20000300800 */
[----:B------:R-:W-:Y:S02]  /*21050*/  LOP3.LUT R171, R171, 0xffff, RZ, 0xc0, !PT ;  /* 0x0000ffffabab7812 */ /* 0x000fe400078ec0ff */
[----:B----4-:R-:W-:Y:S02]  /*21060*/  LOP3.LUT R19, R51, 0xffff, RZ, 0xc0, !PT ;  /* 0x0000ffff33137812 */ /* 0x010fe400078ec0ff */
[--C-:B------:R-:W-:Y:S02]  /*21070*/  PRMT R24, R18, 0x3340, R171.reuse ;  /* 0x0000334012187816 */ /* 0x100fe400000000ab */
[----:B------:R-:W-:Y:S02]  /*21080*/  LOP3.LUT R22, R21, 0xffff, RZ, 0xc0, !PT ;  /* 0x0000ffff15167812 */ /* 0x000fe400078ec0ff */
[----:B------:R-:W-:Y:S01]  /*21090*/  SHF.R.U32.HI R20, RZ, 0x8, R18 ;  /* 0x00000008ff147819 */ /* 0x000fe20000011612 */
[----:B------:R0:W-:Y:S01]  /*210a0*/  STL [R1+0x110c], R24 ;  /* 0x00110c1801007387 */ /* 0x0001e20000100800 */
[----:B------:R-:W-:-:S02]  /*210b0*/  SHF.R.U32.HI R21, RZ, 0x8, R171 ;  /* 0x00000008ff157819 */ /* 0x000fc400000116ab */
[----:B------:R-:W-:Y:S02]  /*210c0*/  SHF.R.U32.HI R18, RZ, 0x8, R19 ;  /* 0x00000008ff127819 */ /* 0x000fe40000011613 */
[----:B------:R-:W-:Y:S02]  /*210d0*/  LOP3.LUT R20, R20, 0xffff, RZ, 0xc0, !PT ;  /* 0x0000ffff14147812 */ /* 0x000fe400078ec0ff */
[--C-:B0-----:R-:W-:Y:S02]  /*210e0*/  PRMT R24, R19, 0x3340, R22.reuse ;  /* 0x0000334013187816 */ /* 0x101fe40000000016 */
[----:B------:R-:W-:Y:S02]  /*210f0*/  SHF.R.U32.HI R19, RZ, 0x8, R22 ;  /* 0x00000008ff137819 */ /* 0x000fe40000011616 */
[----:B------:R-:W-:Y:S02]  /*21100*/  LOP3.LUT R21, R21, 0xffff, RZ, 0xc0, !PT ;  /* 0x0000ffff15157812 */ /* 0x000fe400078ec0ff */
[----:B------:R-:W-:-:S02]  /*21110*/  LOP3.LUT R18, R18, 0xffff, RZ, 0xc0, !PT ;  /* 0x0000ffff12127812 */ /* 0x000fc400078ec0ff */
[----:B------:R-:W-:Y:S02]  /*21120*/  LOP3.LUT R19, R19, 0xffff, RZ, 0xc0, !PT ;  /* 0x0000ffff13137812 */ /* 0x000fe400078ec0ff */
[----:B------:R-:W-:Y:S02]  /*21130*/  PRMT R20, R20, 0x3340, R21 ;  /* 0x0000334014147816 */ /* 0x000fe40000000015 */
[----:B------:R-:W-:Y:S01]  /*21140*/  PRMT R18, R18, 0x3340, R19 ;  /* 0x0000334012127816 */ /* 0x000fe20000000013 */
[----:B------:R-:W-:Y:S01]  /*21150*/  STL [R1+0x10bc], R24 ;  /* 0x0010bc1801007387 */ /* 0x000fe20000100800 */
[----:B------:R-:W-:-:S03]  /*21160*/  LOP3.LUT R23, R23, 0xffff, RZ, 0xc0, !PT ;  /* 0x0000ffff17177812 */ /* 0x000fc600078ec0ff */
[----:B------:R-:W-:Y:S04]  /*21170*/  STL [R1+0xf48], R20 ;  /* 0x000f481401007387 */ /* 0x000fe80000100800 */
[----:B------:R3:W-:Y:S01]  /*21180*/  STL [R1+0xec0], R18 ;  /* 0x000ec01201007387 */ /* 0x0007e20000100800 */
[----:B--2---:R-:W-:Y:S02]  /*21190*/  LOP3.LUT R19, R9, 0xffff, RZ, 0xc0, !PT ;  /* 0x0000ffff09137812 */ /* 0x004fe400078ec0ff */
[----:B------:R-:W-:Y:S01]  /*211a0*/  LOP3.LUT R48, R48, 0xffff, RZ, 0xc0, !PT ;  /* 0x0000ffff30307812 */ /* 0x000fe200078ec0ff */
[----:B------:R-:W2:Y:S01]  /*211b0*/  LDL.LU R9, [R1+0x12ac] ;  /* 0x0012ac0001097983 */ /* 0x000ea20000300800 */
[----:B------:R-:W-:-:S04]  /*211c0*/  SHF.R.U32.HI R21, RZ, 0x8, R23 ;  /* 0x00000008ff157819 */ /* 0x000fc80000011617 */
[----:B------:R-:W-:Y:S02]  /*211d0*/  LOP3.LUT R21, R21, 0xffff, RZ, 0xc0, !PT ;  /* 0x0000ffff15157812 */ /* 0x000fe400078ec0ff */
[----:B---3--:R-:W-:-:S04]  /*211e0*/  LOP3.LUT R18, R49, 0xffff, RZ, 0xc0, !PT ;  /* 0x0000ffff31127812 */ /* 0x008fc800078ec0ff */
[----:B------:R-:W-:Y:S02]  /*211f0*/  PRMT R22, R18, 0x3340, R23 ;  /* 0x0000334012167816 */ /* 0x000fe40000000017 */
        /* <DEDUP_REMOVED lines=13> */
[----:B0-----:R-:W-:-:S02]  /*212d0*/  LOP3.LUT R18, R4, 0xffff, RZ, 0xc0, !PT ;  /* 0x0000ffff04127812 */ /* 0x001fc400078ec0ff */
[----:B------:R-:W3:Y:S01]  /*212e0*/  LDL.LU R4, [R1+0x12a8] ;  /* 0x0012a80001047983 */ /* 0x000ee20000300800 */
[----:B------:R-:W-:Y:S02]  /*212f0*/  LOP3.LUT R50, R50, 0xffff, RZ, 0xc0, !PT ;  /* 0x0000ffff32327812 */ /* 0x000fe400078ec0ff */
[----:B------:R-:W-:Y:S02]  /*21300*/  LOP3.LUT R19, R13, 0xffff, RZ, 0xc0, !PT ;  /* 0x0000ffff0d137812 */ /* 0x000fe400078ec0ff */
[----:B------:R-:W-:Y:S01]  /*21310*/  PRMT R22, R18, 0x3340, R50 ;  /* 0x0000334012167816 */ /* 0x000fe20000000032 */
[----:B------:R-:W4:Y:S01]  /*21320*/  LDL.LU R13, [R1+0x12a4] ;  /* 0x0012a400010d7983 */ /* 0x000f220000300800 */
        /* <DEDUP_REMOVED lines=13> */
[----:B------:R-:W-:Y:S04]  /*21400*/  STL [R1+0x10e0], R22 ;  /* 0x0010e01601007387 */ /* 0x000fe80000100800 */
[----:B------:R-:W-:Y:S04]  /*21410*/  STL [R1+0xeac], R20 ;  /* 0x000eac1401007387 */ /* 0x000fe80000100800 */
[----:B------:R0:W-:Y:S02]  /*21420*/  STL [R1+0xf40], R18 ;  /* 0x000f401201007387 */ /* 0x0001e40000100800 */
[----:B0-----:R-:W-:Y:S01]  /*21430*/  LOP3.LUT R18, R16, 0xffff, RZ, 0xc0, !PT ;  /* 0x0000ffff10127812 */ /* 0x001fe200078ec0ff */
[----:B------:R-:W-:Y:S01]  /*21440*/  IMAD R45, R2, UR5, RZ ;  /* 0x00000005022d7c24 */ /* 0x000fe2000f8e02ff */
[----:B------:R-:W-:-:S03]  /*21450*/  ULDC UR5, c[0x0][0x248] ;  /* 0x0000920000057ab9 */ /* 0x000fc60000000800 */
[----:B------:R-:W-:Y:S01]  /*21460*/  VIADD R47, R45, UR8 ;  /* 0x000000082d2f7c36 */ /* 0x000fe20008000000 */
        /* <DEDUP_REMOVED lines=44> */
[----:B------:R-:W-:Y:S01]  /*21730*/  ULDC UR5, c[0x0][0x248] ;  /* 0x0000920000057ab9 */ /* 0x000fe20000000800 */
[----:B---3--:R-:W-:Y:S02]  /*21740*/  LOP3.LUT R19, R4, 0xffff, RZ, 0xc0, !PT ;  /* 0x0000ffff04137812 */ /* 0x008fe400078ec0ff */
[----:B------:R-:W3:Y:S04]  /*21750*/  LDL.LU R4, [R1+0x12a0] ;  /* 0x0012a00001047983 */ /* 0x000ee80000300800 */
[----:B------:R-:W3:Y:S04]  /*21760*/  LDL.LU R16, [R1+0x129c] ;  /* 0x00129c0001107983 */ /* 0x000ee80000300800 */
[----:B------:R-:W2:Y:S04]  /*21770*/  LDL.LU R51, [R1+0x63c] ;  /* 0x00063c0001337983 */ /* 0x000ea80000300800 */
[----:B------:R-:W4:Y:S01]  /*21780*/  LDL.LU R49, [R1+0x638] ;  /* 0x0006380001317983 */ /* 0x000f220000300800 */
        /* <DEDUP_REMOVED lines=51> */
[----:B------:R-:W-:Y:S01]  /*21ac0*/  LOP3.LUT R70, R70, 0xffff, RZ, 0xc0, !PT ;  /* 0x0000ffff46467812 */ /* 0x000fe200078ec0ff */
[----:B------:R-:W-:Y:S02]  /*21ad0*/  ULDC UR9, c[0x0][0x248] ;  /* 0x0000920000097ab9 */ /* 0x000fe40000000800 */
[----:B------:R-:W-:Y:S01]  /*21ae0*/  VIADD R197, R191, UR5 ;  /* 0x00000005bfc57c36 */ /* 0x000fe20008000000 */
[----:B------:R-:W-:-:S03]  /*21af0*/  ULDC UR5, c[0x0][0x248] ;  /* 0x0000920000057ab9 */ /* 0x000fc60000000800 */
[----:B------:R-:W-:Y:S01]  /*21b00*/  VIADD R199, R197, UR10 ;  /* 0x0000000ac5c77c36 */ /* 0x000fe20008000000 */
[----:B------:R-:W-:Y:S01]  /*21b10*/  PRMT R22, R18, 0x3340, R70 ;  /* 0x0000334012167816 */ /* 0x000fe20000000046 */
[----:B------:R-:W-:Y:S02]  /*21b20*/  ULDC UR10, c[0x0][0x248] ;  /* 0x00009200000a7ab9 */ /* 0x000fe40000000800 */
[----:B------:R-:W-:Y:S01]  /*21b30*/  VIADD R173, R199, UR11 ;  /* 0x0000000bc7ad7c36 */ /* 0x000fe20008000000 */
[----:B------:R-:W-:Y:S01]  /*21b40*/  LOP3.LUT R165, R165, 0xffff, RZ, 0xc0, !PT ;  /* 0x0000ffffa5a57812 */ /* 0x000fe200078ec0ff */
[----:B------:R0:W-:Y:S01]  /*21b50*/  STL [R1+0x10d0], R22 ;  /* 0x0010d01601007387 */ /* 0x0001e20000100800 */
[----:B------:R-:W-:Y:S01]  /*21b60*/  SHF.R.U32.HI R20, RZ, 0x8, R18 ;  /* 0x00000008ff147819 */ /* 0x000fe20000011612 */
[----:B------:R-:W-:Y:S01]  /*21b70*/  VIADD R198, R173, UR8 ;  /* 0x00000008adc67c36 */ /* 0x000fe20008000000 */
[----:B------:R-:W-:Y:S01]  /*21b80*/  ULDC UR8, c[0x0][0x248] ;  /* 0x0000920000087ab9 */ /* 0x000fe20000000800 */
[----:B------:R-:W-:Y:S01]  /*21b90*/  SHF.R.U32.HI R21, RZ, 0x8, R70 ;  /* 0x00000008ff157819 */ /* 0x000fe20000011646 */
[----:B------:R-:W-:Y:S01]  /*21ba0*/  ULDC UR11, c[0x0][0x248] ;  /* 0x00009200000b7ab9 */ /* 0x000fe20000000800 */
[----:B------:R-:W-:Y:S01]  /*21bb0*/  VIADD R200, R198, UR5 ;  /* 0x00000005c6c87c36 */ /* 0x000fe20008000000 */
[----:B------:R-:W-:-:S03]  /*21bc0*/  ULDC UR5, c[0x0][0x248] ;  /* 0x0000920000057ab9 */ /* 0x000fc60000000800 */
[----:B------:R-:W-:Y:S01]  /*21bd0*/  VIADD R201, R200, UR5 ;  /* 0x00000005c8c97c36 */ /* 0x000fe20008000000 */
[----:B------:R-:W-:-:S03]  /*21be0*/  ULDC UR5, c[0x0][0x248] ;  /* 0x0000920000057ab9 */ /* 0x000fc60000000800 */
[----:B------:R-:W-:Y:S01]  /*21bf0*/  VIADD R175, R201, UR8 ;  /* 0x00000008c9af7c36 */ /* 0x000fe20008000000 */
[----:B------:R-:W-:Y:S01]  /*21c00*/  SHF.R.U32.HI R18, RZ, 0x8, R19 ;  /* 0x00000008ff127819 */ /* 0x000fe20000011613 */
[----:B------:R-:W-:Y:S02]  /*21c10*/  ULDC UR8, c[0x0][0x248] ;  /* 0x0000920000087ab9 */ /* 0x000fe40000000800 */
[----:B------:R-:W-:Y:S01]  /*21c20*/  VIADD R196, R175, UR9 ;  /* 0x00000009afc47c36 */ /* 0x000fe20008000000 */
[--C-:B0-----:R-:W-:Y:S01]  /*21c30*/  PRMT R22, R19, 0x3340, R165.reuse ;  /* 0x0000334013167816 */ /* 0x101fe200000000a5 */
[----:B------:R-:W-:Y:S01]  /*21c40*/  ULDC UR9, c[0x0][0x248] ;  /* 0x0000920000097ab9 */ /* 0x000fe20000000800 */
[----:B------:R-:W-:Y:S01]  /*21c50*/  SHF.R.U32.HI R19, RZ, 0x8, R165 ;  /* 0x00000008ff137819 */ /* 0x000fe200000116a5 */
[----:B------:R-:W-:Y:S01]  /*21c60*/  VIADD R208, R196, UR5 ;  /* 0x00000005c4d07c36 */ /* 0x000fe20008000000 */
[----:B------:R-:W-:Y:S02]  /*21c70*/  LOP3.LUT R20, R20, 0xffff, RZ, 0xc0, !PT ;  /* 0x0000ffff14147812 */ /* 0x000fe400078ec0ff */
[----:B------:R-:W-:Y:S01]  /*21c80*/  LOP3.LUT R21, R21, 0xffff, RZ, 0xc0, !PT ;  /* 0x0000ffff15157812 */ /* 0x000fe200078ec0ff */
[----:B------:R-:W-:Y:S01]  /*21c90*/  VIADD R205, R208, UR10 ;  /* 0x0000000ad0cd7c36 */ /* 0x000fe20008000000 */
[----:B------:R-:W-:Y:S01]  /*21ca0*/  LOP3.LUT R18, R18, 0xffff, RZ, 0xc0, !PT ;  /* 0x0000ffff12127812 */ /* 0x000fe200078ec0ff */
[----:B------:R-:W-:Y:S01]  /*21cb0*/  STL [R1+0x10b0], R22 ;  /* 0x0010b01601007387 */ /* 0x000fe20000100800 */
[----:B------:R-:W-:Y:S01]  /*21cc0*/  LOP3.LUT R19, R19, 0xffff, RZ, 0xc0, !PT ;  /* 0x0000ffff13137812 */ /* 0x000fe200078ec0ff */
[----:B------:R-:W-:Y:S01]  /*21cd0*/  ULDC UR5, c[0x0][0x248] ;  /* 0x0000920000057ab9 */ /* 0x000fe20000000800 */
[----:B------:R-:W-:Y:S01]  /*21ce0*/  PRMT R20, R20, 0x3340, R21 ;  /* 0x0000334014147816 */ /* 0x000fe20000000015 */
[----:B------:R-:W-:Y:S01]  /*21cf0*/  VIADD R203, R205, UR11 ;  /* 0x0000000bcdcb7c36 */ /* 0x000fe20008000000 */
[----:B------:R-:W-:Y:S01]  /*21d00*/  PRMT R18, R18, 0x3340, R19 ;  /* 0x0000334012127816 */ /* 0x000fe20000000013 */
[----:B------:R-:W-:Y:S01]  /*21d10*/  ULDC UR10, c[0x0][0x248] ;  /* 0x00009200000a7ab9 */ /* 0x000fe20000000800 */
[----:B------:R-:W-:Y:S01]  /*21d20*/  LOP3.LUT R153, R153, 0xffff, RZ, 0xc0, !PT ;  /* 0x0000ffff99997812 */ /* 0x000fe200078ec0ff */
[----:B------:R-:W-:Y:S01]  /*21d30*/  STL [R1+0xf34], R20 ;  /* 0x000f341401007387 */ /* 0x000fe20000100800 */
[----:B------:R-:W-:Y:S01]  /*21d40*/  VIADD R211, R203, UR8 ;  /* 0x00000008cbd37c36 */ /* 0x000fe20008000000 */
[----:B------:R-:W-:Y:S01]  /*21d50*/  LOP3.LUT R155, R155, 0xffff, RZ, 0xc0, !PT ;  /* 0x0000ffff9b9b7812 */ /* 0x000fe200078ec0ff */
[----:B------:R-:W-:Y:S01]  /*21d60*/  ULDC UR8, c[0x0][0x248] ;  /* 0x0000920000087ab9 */ /* 0x000fe20000000800 */
[----:B------:R2:W-:Y:S01]  /*21d70*/  STL [R1+0xef4], R18 ;  /* 0x000ef41201007387 */ /* 0x0005e20000100800 */
[----:B------:R-:W-:Y:S01]  /*21d80*/  VIADD R212, R211, UR5 ;  /* 0x00000005d3d47c36 */ /* 0x000fe20008000000 */
[----:B------:R-:W-:Y:S01]  /*21d90*/  ULDC UR5, c[0x0][0x248] ;  /* 0x0000920000057ab9 */ /* 0x000fe20000000800 */
[----:B------:R-:W-:-:S02]  /*21da0*/  ULDC UR11, c[0x0][0x248] ;  /* 0x00009200000b7ab9 */ /* 0x000fc40000000800 */
[----:B------:R-:W-:Y:S01]  /*21db0*/  VIADD R207, R212, UR5 ;  /* 0x00000005d4cf7c36 */ /* 0x000fe20008000000 */
[----:B------:R-:W-:Y:S01]  /*21dc0*/  SHF.R.U32.HI R21, RZ, 0x8, R153 ;  /* 0x00000008ff157819 */ /* 0x000fe20000011699 */
[----:B------:R-:W-:Y:S02]  /*21dd0*/  ULDC UR5, c[0x0][0x248] ;  /* 0x0000920000057ab9 */ /* 0x000fe40000000800 */
[----:B------:R-:W-:Y:S01]  /*21de0*/  VIADD R204, R207, UR8 ;  /* 0x00000008cfcc7c36 */ /* 0x000fe20008000000 */
[----:B------:R-:W-:Y:S01]  /*21df0*/  LOP3.LUT R21, R21, 0xffff, RZ, 0xc0, !PT ;  /* 0x0000ffff15157812 */ /* 0x000fe200078ec0ff */
[----:B------:R-:W-:Y:S02]  /*21e00*/  ULDC UR8, c[0x0][0x248] ;  /* 0x0000920000087ab9 */ /* 0x000fe40000000800 */
        /* <DEDUP_REMOVED lines=30> */
[----:B--2---:R-:W-:-:S04]  /*21ff0*/  LOP3.LUT R18, R51, 0xffff, RZ, 0xc0, !PT ;  /* 0x0000ffff33127812 */ /* 0x004fc800078ec0ff */
[----:B------:R-:W-:Y:S02]  /*22000*/  PRMT R22, R18, 0x3340, R153 ;  /* 0x0000334012167816 */ /* 0x000fe40000000099 */
[----:B----4-:R-:W-:Y:S02]  /*22010*/  LOP3.LUT R19, R49, 0xffff, RZ, 0xc0, !PT ;  /* 0x0000ffff31137812 */ /* 0x010fe400078ec0ff */
[----:B------:R-:W-:Y:S01]  /*22020*/  SHF.R.U32.HI R20, RZ, 0x8, R18 ;  /* 0x00000008ff147819 */ /* 0x000fe20000011612 */
[----:B------:R0:W-:Y:S01]  /*22030*/  STL [R1+0x10a4], R22 ;  /* 0x0010a41601007387 */ /* 0x0001e20000100800 */
[----:B------:R-:W-:Y:S02]  /*22040*/  SHF.R.U32.HI R18, RZ, 0x8, R19 ;  /* 0x00000008ff127819 */ /* 0x000fe40000011613 */
[----:B------:R-:W-:Y:S02]  /*22050*/  LOP3.LUT R20, R20, 0xffff, RZ, 0xc0, !PT ;  /* 0x0000ffff14147812 */ /* 0x000fe400078ec0ff */
[----:B------:R-:W-:-:S02]  /*22060*/  LOP3.LUT R18, R18, 0xffff, RZ, 0xc0, !PT ;  /* 0x0000ffff12127812 */ /* 0x000fc400078ec0ff */
[--C-:B0-----:R-:W-:Y:S02]  /*22070*/  PRMT R22, R19, 0x3340, R155.reuse ;  /* 0x0000334013167816 */ /* 0x101fe4000000009b */
[----:B------:R-:W-:-:S04]  /*22080*/  SHF.R.U32.HI R19, RZ, 0x8, R155 ;  /* 0x00000008ff137819 */ /* 0x000fc8000001169b */
[----:B------:R-:W-:Y:S02]  /*22090*/  LOP3.LUT R19, R19, 0xffff, RZ, 0xc0, !PT ;  /* 0x0000ffff13137812 */ /* 0x000fe400078ec0ff */
[----:B------:R-:W-:Y:S02]  /*220a0*/  PRMT R20, R20, 0x3340, R21 ;  /* 0x0000334014147816 */ /* 0x000fe40000000015 */
[----:B------:R-:W-:Y:S01]  /*220b0*/  PRMT R18, R18, 0x3340, R19 ;  /* 0x0000334012127816 */ /* 0x000fe20000000013 */
[----:B------:R-:W-:Y:S01]  /*220c0*/  STL [R1+0x10a0], R22 ;  /* 0x0010a01601007387 */ /* 0x000fe20000100800 */
[----:B------:R-:W-:-:S03]  /*220d0*/  LOP3.LUT R19, R15, 0xffff, RZ, 0xc0, !PT ;  /* 0x0000ffff0f137812 */ /* 0x000fc600078ec0ff */
[----:B------:R0:W-:Y:S04]  /*220e0*/  STL [R1+0xeb0], R20 ;  /* 0x000eb01401007387 */ /* 0x0001e80000100800 */
[----:B------:R1:W-:Y:S04]  /*220f0*/  STL [R1+0xeb4], R18 ;  /* 0x000eb41201007387 */ /* 0x0003e80000100800 */
[----:B------:R-:W2:Y:S01]  /*22100*/  LDL.LU R15, [R1+0x1298] ;  /* 0x00129800010f7983 */ /* 0x000ea20000300800 */
        /* <DEDUP_REMOVED lines=33> */
[----:B0-----:R-:W-:Y:S01]  /*22320*/  LOP3.LUT R20, R3, 0xffff, RZ, 0xc0, !PT ;  /* 0x0000ffff03147812 */ /* 0x001fe200078ec0ff */
[----:B------:R-:W-:Y:S01]  /*22330*/  ULDC UR8, c[0x0][0x248] ;  /* 0x0000920000087ab9 */ /* 0x000fe20000000800 */
        /* <DEDUP_REMOVED lines=17> */
[----:B-1----:R-:W-:Y:S01]  /*22450*/  VIADD R18, R21, UR9 ;  /* 0x0000000915127c36 */ /* 0x002fe20008000000 */
[----:B------:R-:W-:Y:S01]  /*22460*/  LOP3.LUT R52, R52, 0xffff, RZ, 0xc0, !PT ;  /* 0x0000ffff34347812 */ /* 0x000fe200078ec0ff */
[----:B------:R-:W-:Y:S02]  /*22470*/  ULDC UR9, c[0x0][0x248] ;  /* 0x0000920000097ab9 */ /* 0x000fe40000000800 */
[----:B------:R-:W-:Y:S01]  /*22480*/  VIADD R250, R18, UR5 ;  /* 0x0000000512fa7c36 */ /* 0x000fe20008000000 */
[----:B------:R-:W-:-:S03]  /*22490*/  ULDC UR5, c[0x0][0x248] ;  /* 0x0000920000057ab9 */ /* 0x000fc60000000800 */
[----:B------:R-:W-:Y:S01]  /*224a0*/  VIADD R246, R250, UR10 ;  /* 0x0000000afaf67c36 */ /* 0x000fe20008000000 */
[--C-:B------:R-:W-:Y:S01]  /*224b0*/  PRMT R32, R19, 0x3340, R52.reuse ;  /* 0x0000334013207816 */ /* 0x100fe20000000034 */
[----:B------:R-:W-:Y:S02]  /*224c0*/  ULDC UR10, c[0x0][0x248] ;  /* 0x00009200000a7ab9 */ /* 0x000fe40000000800 */
[----:B------:R-:W-:Y:S01]  /*224d0*/  VIADD R242, R246, UR11 ;  /* 0x0000000bf6f27c36 */ /* 0x000fe20008000000 */
[----:B------:R-:W-:Y:S01]  /*224e0*/  LOP3.LUT R54, R54, 0xffff, RZ, 0xc0, !PT ;  /* 0x0000ffff36367812 */ /* 0x000fe200078ec0ff */
[----:B------:R0:W-:Y:S01]  /*224f0*/  STL [R1+0x1094], R32 ;  /* 0x0010942001007387 */ /* 0x0001e20000100800 */
[----:B------:R-:W-:Y:S01]  /*22500*/  SHF.R.U32.HI R24, RZ, 0x8, R19 ;  /* 0x00000008ff187819 */ /* 0x000fe20000011613 */
[----:B------:R-:W-:Y:S01]  /*22510*/  VIADD R238, R242, UR8 ;  /* 0x00000008f2ee7c36 */ /* 0x000fe20008000000 */
[----:B------:R-:W-:Y:S01]  /*22520*/  SHF.R.U32.HI R28, RZ, 0x8, R52 ;  /* 0x00000008ff1c7819 */ /* 0x000fe20000011634 */
[----:B------:R-:W-:Y:S01]  /*22530*/  ULDC UR8, c[0x0][0x248] ;  /* 0x0000920000087ab9 */ /* 0x000fe20000000800 */
[----:B------:R-:W-:Y:S01]  /*22540*/  LOP3.LUT R167, R167, 0xffff, RZ, 0xc0, !PT ;  /* 0x0000ffffa7a77812 */ /* 0x000fe200078ec0ff */
[----:B------:R-:W-:Y:S01]  /*22550*/  VIADD R234, R238, UR5 ;  /* 0x00000005eeea7c36 */ /* 0x000fe20008000000 */
[----:B------:R-:W-:Y:S01]  /*22560*/  ULDC UR5, c[0x0][0x248] ;  /* 0x0000920000057ab9 */ /* 0x000fe20000000800 */
[----:B------:R-:W-:Y:S01]  /*22570*/  SHF.R.U32.HI R19, RZ, 0x8, R20 ;  /* 0x00000008ff137819 */ /* 0x000fe20000011614 */
[----:B------:R-:W-:Y:S01]  /*22580*/  ULDC UR11, c[0x0][0x248] ;  /* 0x00009200000b7ab9 */ /* 0x000fe20000000800 */
[----:B------:R-:W-:Y:S01]  /*22590*/  VIADD R230, R234, UR5 ;  /* 0x00000005eae67c36 */ /* 0x000fe20008000000 */
[--C-:B0-----:R-:W-:Y:S01]  /*225a0*/  PRMT R32, R20, 0x3340, R54.reuse ;  /* 0x0000334014207816 */ /* 0x101fe20000000036 */
[----:B------:R-:W-:Y:S01]  /*225b0*/  ULDC UR5, c[0x0][0x248] ;  /* 0x0000920000057ab9 */ /* 0x000fe20000000800 */
[----:B------:R-:W-:Y:S01]  /*225c0*/  SHF.R.U32.HI R20, RZ, 0x8, R54 ;  /* 0x00000008ff147819 */ /* 0x000fe20000011636 */
[----:B------:R-:W-:Y:S01]  /*225d0*/  VIADD R226, R230, UR8 ;  /* 0x00000008e6e27c36 */ /* 0x000fe20008000000 */
[----:B------:R-:W-:-:S02]  /*225e0*/  LOP3.LUT R24, R24, 0xffff, RZ, 0xc0, !PT ;  /* 0x0000ffff18187812 */ /* 0x000fc400078ec0ff */
        /* <DEDUP_REMOVED lines=17> */
[----:B------:R-:W-:Y:S01]  /*22700*/  SHF.R.U32.HI R28, RZ, 0x8, R167 ;  /* 0x00000008ff1c7819 */ /* 0x000fe200000116a7 */
[----:B------:R-:W-:Y:S01]  /*22710*/  ULDC UR10, c[0x0][0x248] ;  /* 0x00009200000a7ab9 */ /* 0x000fe20000000800 */
[----:B------:R-:W-:-:S02]  /*22720*/  LOP3.LUT R161, R161, 0xffff, RZ, 0xc0, !PT ;  /* 0x0000ffffa1a17812 */ /* 0x000fc400078ec0ff */
[----:B0-----:R-:W-:Y:S01]  /*22730*/  LOP3.LUT R19, R9, 0xffff, RZ, 0xc0, !PT ;  /* 0x0000ffff09137812 */ /* 0x001fe200078ec0ff */
[----:B------:R-:W-:Y:S01]  /*22740*/  VIADD R206, R210, UR8 ;  /* 0x00000008d2ce7c36 */ /* 0x000fe20008000000 */
[----:B------:R-:W4:Y:S01]  /*22750*/  LDL.LU R9, [R1+0x1290] ;  /* 0x0012900001097983 */ /* 0x000f220000300800 */
[----:B------:R-:W-:Y:S01]  /*22760*/  LOP3.LUT R28, R28, 0xffff, RZ, 0xc0, !PT ;  /* 0x0000ffff1c1c7812 */ /* 0x000fe200078ec0ff */
[----:B------:R-:W-:Y:S01]  /*22770*/  ULDC UR8, c[0x0][0x248] ;  /* 0x0000920000087ab9 */ /* 0x000fe20000000800 */
[----:B------:R-:W-:Y:S01]  /*22780*/  PRMT R32, R19, 0x3340, R167 ;  /* 0x0000334013207816 */ /* 0x000fe200000000a7 */
[----:B------:R-:W4:Y:S01]  /*22790*/  LDL.LU R14, [R1+0x128c] ;  /* 0x00128c00010e7983 */ /* 0x000f220000300800 */
[----:B------:R-:W-:Y:S01]  /*227a0*/  SHF.R.U32.HI R24, RZ, 0x8, R19 ;  /* 0x00000008ff187819 */ /* 0x000fe20000011613 */
[----:B------:R-:W-:Y:S01]  /*227b0*/  VIADD R202, R206, UR5 ;  /* 0x00000005ceca7c36 */ /* 0x000fe20008000000 */
[----:B------:R-:W-:Y:S01]  /*227c0*/  SHF.R.U32.HI R19, RZ, 0x8, R20 ;  /* 0x00000008ff137819 */ /* 0x000fe20000011614 */
[----:B------:R0:W-:Y:S01]  /*227d0*/  STL [R1+0x1090], R32 ;  /* 0x0010902001007387 */ /* 0x0001e20000100800 */
[----:B------:R-:W-:Y:S01]  /*227e0*/  ULDC UR5, c[0x0][0x248] ;  /* 0x0000920000057ab9 */ /* 0x000fe20000000800 */
[----:B------:R-:W-:Y:S01]  /*227f0*/  LOP3.LUT R24, R24, 0xffff, RZ, 0xc0, !PT ;  /* 0x0000ffff18187812 */ /* 0x000fe200078ec0ff */
[----:B------:R-:W-:Y:S01]  /*22800*/  VIADD R44, R202, UR5 ;  /* 0x00000005ca2c7c36 */ /* 0x000fe20008000000 */
[----:B------:R-:W-:Y:S01]  /*22810*/  LOP3.LUT R19, R19, 0xffff, RZ, 0xc0, !PT ;  /* 0x0000ffff13137812 */ /* 0x000fe200078ec0ff */
[----:B------:R-:W-:Y:S01]  /*22820*/  ULDC UR5, c[0x0][0x248] ;  /* 0x0000920000057ab9 */ /* 0x000fe20000000800 */
[----:B------:R-:W-:Y:S01]  /*22830*/  LOP3.LUT R163, R163, 0xffff, RZ, 0xc0, !PT ;  /* 0x0000ffffa3a37812 */ /* 0x000fe200078ec0ff */
[----:B------:R-:W-:Y:S01]  /*22840*/  ULDC UR11, c[0x0][0x248] ;  /* 0x00009200000b7ab9 */ /* 0x000fe20000000800 */
[----:B0-----:R-:W-:-:S02]  /*22850*/  PRMT R32, R20, 0x3340, R64 ;  /* 0x0000334014207816 */ /* 0x001fc40000000040 */
[----:B------:R-:W-:-:S04]  /*22860*/  SHF.R.U32.HI R20, RZ, 0x8, R64 ;  /* 0x00000008ff147819 */ /* 0x000fc80000011640 */
[----:B------:R-:W-:Y:S01]  /*22870*/  LOP3.LUT R20, R20, 0xffff, RZ, 0xc0, !PT ;  /* 0x0000ffff14147812 */ /* 0x000fe200078ec0ff */
[----:B------:R-:W-:Y:S01]  /*22880*/  VIADD R40, R44, UR8 ;  /* 0x000000082c287c36 */ /* 0x000fe20008000000 */
[----:B------:R-:W-:Y:S01]  /*22890*/  PRMT R24, R24, 0x3340, R28 ;  /* 0x0000334018187816 */ /* 0x000fe2000000001c */
[----:B------:R0:W-:Y:S01]  /*228a0*/  STL [R1+0x1088], R32 ;  /* 0x0010882001007387 */ /* 0x0001e20000100800 */
[----:B------:R-:W-:Y:S01]  /*228b0*/  PRMT R19, R19, 0x3340, R20 ;  /* 0x0000334013137816 */ /* 0x000fe20000000014 */
[----:B------:R-:W-:Y:S01]  /*228c0*/  VIADD R36, R40, UR9 ;  /* 0x0000000928247c36 */ /* 0x000fe20008000000 */
[----:B------:R-:W-:Y:S01]  /*228d0*/  SHF.R.U32.HI R48, RZ, 0x8, R163 ;  /* 0x00000008ff307819 */ /* 0x000fe200000116a3 */
[----:B------:R-:W-:Y:S01]  /*228e0*/  STL [R1+0xecc], R24 ;  /* 0x000ecc1801007387 */ /* 0x000fe20000100800 */
[----:B------:R-:W-:Y:S01]  /*228f0*/  LOP3.LUT R20, R13, 0xffff, RZ, 0xc0, !PT ;  /* 0x0000ffff0d147812 */ /* 0x000fe200078ec0ff */
[----:B------:R-:W-:Y:S01]  /*22900*/  ULDC UR8, c[0x0][0x248] ;  /* 0x0000920000087ab9 */ /* 0x000fe20000000800 */
[----:B------:R-:W-:Y:S01]  /*22910*/  ULDC UR9, c[0x0][0x248] ;  /* 0x0000920000097ab9 */ /* 0x000fe20000000800 */
[----:B------:R3:W-:Y:S01]  /*22920*/  STL [R1+0xed0], R19 ;  /* 0x000ed01301007387 */ /* 0x0007e20000100800 */
[----:B0-----:R-:W-:Y:S01]  /*22930*/  VIADD R32, R36, UR5 ;  /* 0x0000000524207c36 */ /* 0x001fe20008000000 */
[----:B------:R-:W-:Y:S01]  /*22940*/  LOP3.LUT R48, R48, 0xffff, RZ, 0xc0, !PT ;  /* 0x0000ffff30307812 */ /* 0x000fe200078ec0ff */
[----:B------:R-:W-:Y:S01]  /*22950*/  ULDC UR5, c[0x0][0x248] ;  /* 0x0000920000057ab9 */ /* 0x000fe20000000800 */
[----:B---3--:R-:W-:Y:S01]  /*22960*/  LOP3.LUT R19, R4, 0xffff, RZ, 0xc0, !PT ;  /* 0x0000ffff04137812 */ /* 0x008fe200078ec0ff */
[----:B------:R-:W-:Y:S01]  /*22970*/  VIADD R28, R32, UR10 ;  /* 0x0000000a201c7c36 */ /* 0x000fe20008000000 */
[----:B------:R-:W3:Y:S01]  /*22980*/  LDL.LU R4, [R1+0x1288] ;  /* 0x0012880001047983 */ /* 0x000ee20000300800 */
[----:B------:R-:W-:Y:S01]  /*22990*/  ULDC UR10, c[0x0][0x248] ;  /* 0x00009200000a7ab9 */ /* 0x000fe20000000800 */
[----:B------:R-:W-:-:S02]  /*229a0*/  PRMT R24, R19, 0x3340, R161 ;  /* 0x0000334013187816 */ /* 0x000fc400000000a1 */
[----:B------:R-:W-:Y:S01]  /*229b0*/  SHF.R.U32.HI R49, RZ, 0x8, R19 ;  /* 0x00000008ff317819 */ /* 0x000fe20000011613 */
[----:B------:R-:W3:Y:S01]  /*229c0*/  LDL.LU R13, [R1+0x1284] ;  /* 0x00128400010d7983 */ /* 0x000ee20000300800 */
[----:B------:R-:W-:Y:S02]  /*229d0*/  SHF.R.U32.HI R19, RZ, 0x8, R20 ;  /* 0x00000008ff137819 */ /* 0x000fe40000011614 */
[----:B------:R-:W-:Y:S01]  /*229e0*/  PRMT R20, R20, 0x3340, R163 ;  /* 0x0000334014147816 */ /* 0x000fe200000000a3 */
[----:B------:R0:W-:Y:S01]  /*229f0*/  STL [R1+0x1080], R24 ;  /* 0x0010801801007387 */ /* 0x0001e20000100800 */
[----:B------:R-:W-:-:S03]  /*22a00*/  LOP3.LUT R19, R19, 0xffff, RZ, 0xc0, !PT ;  /* 0x0000ffff13137812 */ /* 0x000fc600078ec0ff */
[----:B------:R1:W-:Y:S01]  /*22a10*/  STL [R1+0x107c], R20 ;  /* 0x00107c1401007387 */ /* 0x0003e20000100800 */
[----:B0-----:R-:W-:Y:S01]  /*22a20*/  VIADD R24, R28, UR11 ;  /* 0x0000000b1c187c36 */ /* 0x001fe20008000000 */
[----:B------:R-:W-:Y:S01]  /*22a30*/  PRMT R48, R19, 0x3340, R48 ;  /* 0x0000334013307816 */ /* 0x000fe20000000030 */
[----:B------:R-:W-:Y:S02]  /*22a40*/  ULDC UR11, c[0x0][0x248] ;  /* 0x00009200000b7ab9 */ /* 0x000fe40000000800 */
[----:B-1----:R-:W-:Y:S01]  /*22a50*/  VIADD R20, R24, UR8 ;  /* 0x0000000818147c36 */ /* 0x002fe20008000000 */
        /* <DEDUP_REMOVED lines=26> */
[----:B------:R-:W-:Y:S01]  /*22c00*/  LOP3.LUT R50, R50, 0xffff, RZ, 0xc0, !PT ;  /* 0x0000ffff32327812 */ /* 0x000fe200078ec0ff */
[----:B------:R-:W-:Y:S02]  /*22c10*/  ULDC UR9, c[0x0][0x248] ;  /* 0x0000920000097ab9 */ /* 0x000fe40000000800 */
[----:B------:R-:W-:Y:S01]  /*22c20*/  VIADD R120, R121, UR5 ;  /* 0x0000000579787c36 */ /* 0x000fe20008000000 */
[----:B------:R-:W-:Y:S01]  /*22c30*/  PRMT R49, R49, 0x3340, R50 ;  /* 0x0000334031317816 */ /* 0x000fe20000000032 */
[----:B------:R-:W-:-:S02]  /*22c40*/  ULDC UR5, c[0x0][0x248] ;  /* 0x0000920000057ab9 */ /* 0x000fc40000000800 */
[----:B------:R-:W-:Y:S01]  /*22c50*/  VIADD R119, R120, UR10 ;  /* 0x0000000a78777c36 */ /* 0x000fe20008000000 */
[----:B------:R-:W-:Y:S01]  /*22c60*/  LOP3.LUT R157, R157, 0xffff, RZ, 0xc0, !PT ;  /* 0x0000ffff9d9d7812 */ /* 0x000fe200078ec0ff */
[----:B------:R-:W-:Y:S01]  /*22c70*/  STL [R1+0xec4], R49 ;  /* 0x000ec43101007387 */ /* 0x000fe20000100800 */
[----:B------:R-:W-:Y:S01]  /*22c80*/  LOP3.LUT R159, R159, 0xffff, RZ, 0xc0, !PT ;  /* 0x0000ffff9f9f7812 */ /* 0x000fe200078ec0ff */
[----:B------:R-:W-:Y:S01]  /*22c90*/  VIADD R118, R119, UR11 ;  /* 0x0000000b77767c36 */ /* 0x000fe20008000000 */
[----:B------:R-:W-:Y:S01]  /*22ca0*/  SHF.R.U32.HI R50, RZ, 0x8, R157 ;  /* 0x00000008ff327819 */ /* 0x000fe2000001169d */
[----:B------:R2:W-:Y:S01]  /*22cb0*/  STL [R1+0xec8], R48 ;  /* 0x000ec83001007387 */ /* 0x0005e20000100800 */
[----:B------:R-:W-:Y:S01]  /*22cc0*/  ULDC UR10, c[0x0][0x248] ;  /* 0x00009200000a7ab9 */ /* 0x000fe20000000800 */
[----:B------:R-:W-:Y:S01]  /*22cd0*/  VIADD R117, R118, UR8 ;  /* 0x0000000876757c36 */ /* 0x000fe20008000000 */
[----:B------:R-:W-:Y:S01]  /*22ce0*/  ULDC UR8, c[0x0][0x248] ;  /* 0x0000920000087ab9 */ /* 0x000fe20000000800 */
[----:B------:R-:W-:Y:S01]  /*22cf0*/  LOP3.LUT R56, R56, 0xffff, RZ, 0xc0, !PT ;  /* 0x0000ffff38387812 */ /* 0x000fe200078ec0ff */
[----:B------:R-:W-:Y:S01]  /*22d00*/  ULDC UR11, c[0x0][0x248] ;  /* 0x00009200000b7ab9 */ /* 0x000fe20000000800 */
[----:B------:R-:W-:Y:S01]  /*22d10*/  VIADD R116, R117, UR5 ;  /* 0x0000000575747c36 */ /* 0x000fe20008000000 */
[----:B------:R-:W-:Y:S01]  /*22d20*/  ULDC UR5, c[0x0][0x248] ;  /* 0x0000920000057ab9 */ /* 0x000fe20000000800 */
[----:B--2---:R-:W-:-:S02]  /*22d30*/  LOP3.LUT R48, R15, 0xffff, RZ, 0xc0, !PT ;  /* 0x0000ffff0f307812 */ /* 0x004fc400078ec0ff */
[----:B------:R-:W-:Y:S01]  /*22d40*/  VIADD R115, R116, UR5 ;  /* 0x0000000574737c36 */ /* 0x000fe20008000000 */
[----:B------:R-:W-:Y:S01]  /*22d50*/  LOP3.LUT R49, R16, 0xffff, RZ, 0xc0, !PT ;  /* 0x0000ffff10317812 */ /* 0x000fe200078ec0ff */
[----:B------:R-:W2:Y:S01]  /*22d60*/  LDL.LU R15, [R1+0x1280] ;  /* 0x00128000010f7983 */ /* 0x000ea20000300800 */
[----:B------:R-:W-:Y:S01]  /*22d70*/  PRMT R51, R48, 0x3340, R157 ;  /* 0x0000334030337816 */ /* 0x000fe2000000009d */
[----:B------:R-:W-:Y:S01]  /*22d80*/  VIADD R114, R115, UR8 ;  /* 0x0000000873727c36 */ /* 0x000fe20008000000 */
[----:B------:R-:W-:Y:S01]  /*22d90*/  SHF.R.U32.HI R167, RZ, 0x8, R48 ;  /* 0x00000008ffa77819 */ /* 0x000fe20000011630 */
[----:B------:R-:W2:Y:S01]  /*22da0*/  LDL.LU R16, [R1+0x127c] ;  /* 0x00127c0001107983 */ /* 0x000ea20000300800 */
[----:B------:R-:W-:Y:S01]  /*22db0*/  SHF.R.U32.HI R48, RZ, 0x8, R49 ;  /* 0x00000008ff307819 */ /* 0x000fe20000011631 */
[----:B------:R-:W-:Y:S01]  /*22dc0*/  VIADD R113, R114, UR9 ;  /* 0x0000000972717c36 */ /* 0x000fe20008000000 */
[----:B------:R-:W-:Y:S01]  /*22dd0*/  ULDC UR5, c[0x0][0x248] ;  /* 0x0000920000057ab9 */ /* 0x000fe20000000800 */
[----:B------:R0:W-:Y:S01]  /*22de0*/  STL [R1+0x106c], R51 ;  /* 0x00106c3301007387 */ /* 0x0001e20000100800 */
[----:B------:R-:W-:Y:S01]  /*22df0*/  LOP3.LUT R48, R48, 0xffff, RZ, 0xc0, !PT ;  /* 0x0000ffff30307812 */ /* 0x000fe200078ec0ff */
[----:B------:R-:W-:Y:S01]  /*22e00*/  VIADD R112, R113, UR5 ;  /* 0x0000000571707c36 */ /* 0x000fe20008000000 */
[----:B------:R-:W-:Y:S01]  /*22e10*/  LOP3.LUT R167, R167, 0xffff, RZ, 0xc0, !PT ;  /* 0x0000ffffa7a77812 */ /* 0x000fe200078ec0ff */
[----:B------:R-:W-:Y:S01]  /*22e20*/  ULDC UR8, c[0x0][0x248] ;  /* 0x0000920000087ab9 */ /* 0x000fe20000000800 */
[----:B------:R-:W-:Y:S01]  /*22e30*/  LOP3.LUT R50, R50, 0xffff, RZ, 0xc0, !PT ;  /* 0x0000ffff32327812 */ /* 0x000fe200078ec0ff */
[----:B------:R-:W-:Y:S01]  /*22e40*/  ULDC UR9, c[0x0][0x248] ;  /* 0x0000920000097ab9 */ /* 0x000fe20000000800 */
[--C-:B0-----:R-:W-:Y:S01]  /*22e50*/  PRMT R51, R49, 0x3340, R159.reuse ;  /* 0x0000334031337816 */ /* 0x101fe2000000009f */
[----:B------:R-:W-:Y:S01]  /*22e60*/  ULDC UR5, c[0x0][0x248] ;  /* 0x0000920000057ab9 */ /* 0x000fe20000000800 */
[----:B------:R-:W-:Y:S01]  /*22e70*/  SHF.R.U32.HI R49, RZ, 0x8, R159 ;  /* 0x00000008ff317819 */ /* 0x000fe2000001169f */
[----:B------:R-:W-:Y:S01]  /*22e80*/  VIADD R111, R112, UR10 ;  /* 0x0000000a706f7c36 */ /* 0x000fe20008000000 */
[----:B------:R-:W-:Y:S01]  /*22e90*/  PRMT R167, R167, 0x3340, R50 ;  /* 0x00003340a7a77816 */ /* 0x000fe20000000032 */
[----:B------:R-:W-:Y:S01]  /*22ea0*/  STL [R1+0x1068], R51 ;  /* 0x0010683301007387 */ /* 0x000fe20000100800 */
[----:B------:R-:W-:Y:S01]  /*22eb0*/  LOP3.LUT R49, R49, 0xffff, RZ, 0xc0, !PT ;  /* 0x0000ffff31317812 */ /* 0x000fe200078ec0ff */
[----:B------:R-:W-:Y:S01]  /*22ec0*/  VIADD R110, R111, UR11 ;  /* 0x0000000b6f6e7c36 */ /* 0x000fe20008000000 */
[----:B------:R-:W-:Y:S01]  /*22ed0*/  LOP3.LUT R58, R58, 0xffff, RZ, 0xc0, !PT ;  /* 0x0000ffff3a3a7812 */ /* 0x000fe200078ec0ff */
[----:B------:R-:W-:Y:S01]  /*22ee0*/  ULDC UR10, c[0x0][0x248] ;  /* 0x00009200000a7ab9 */ /* 0x000fe20000000800 */
[----:B------:R-:W-:Y:S01]  /*22ef0*/  PRMT R48, R48, 0x3340, R49 ;  /* 0x0000334030307816 */ /* 0x000fe20000000031 */
[----:B------:R-:W-:Y:S01]  /*22f00*/  ULDC UR11, c[0x0][0x248] ;  /* 0x00009200000b7ab9 */ /* 0x000fe20000000800 */
[----:B------:R-:W-:Y:S01]  /*22f10*/  LOP3.LUT R49, R17, 0xffff, RZ, 0xc0, !PT ;  /* 0x0000ffff11317812 */ /* 0x000fe200078ec0ff */
[----:B------:R-:W-:Y:S01]  /*22f20*/  VIADD R109, R110, UR8 ;  /* 0x000000086e6d7c36 */ /* 0x000fe20008000000 */
[----:B------:R-:W-:Y:S01]  /*22f30*/  F2FP.SATFINITE.E4M3.F32.PACK_AB_MERGE_C R27, R107, R106, RZ ;  /* 0x0000006a6b1b723e */ /* 0x000fe200048070ff */
[----:B------:R0:W-:Y:S01]  /*22f40*/  STL [R1+0xe88], R48 ;  /* 0x000e883001007387 */ /* 0x0001e20000100800 */
[----:B------:R-:W-:Y:S01]  /*22f50*/  PRMT R50, R49, 0x3340, R56 ;  /* 0x0000334031327816 */ /* 0x000fe20000000038 */
[----:B------:R-:W-:-:S02]  /*22f60*/  ULDC UR8, c[0x0][0x248] ;  /* 0x0000920000087ab9 */ /* 0x000fc40000000800 */
[----:B------:R-:W2:Y:S01]  /*22f70*/  LDL.LU R17, [R1+0x1278] ;  /* 0x0012780001117983 */ /* 0x000ea20000300800 */
[----:B------:R-:W-:Y:S01]  /*22f80*/  VIADD R108, R109, UR5 ;  /* 0x000000056d6c7c36 */ /* 0x000fe20008000000 */
[----:B------:R-:W-:Y:S01]  /*22f90*/  ULDC UR5, c[0x0][0x248] ;  /* 0x0000920000057ab9 */ /* 0x000fe20000000800 */
[----:B0-----:R-:W-:Y:S02]  /*22fa0*/  LOP3.LUT R48, R12, 0xffff, RZ, 0xc0, !PT ;  /* 0x0000ffff0c307812 */ /* 0x001fe400078ec0ff */
[----:B------:R-:W2:Y:S02]  /*22fb0*/  LDL.LU R12, [R1+0x1274] ;  /* 0x00127400010c7983 */ /* 0x000ea40000300800 */
[----:B------:R-:W-:Y:S02]  /*22fc0*/  SHF.R.U32.HI R159, RZ, 0x8, R48 ;  /* 0x00000008ff9f7819 */ /* 0x000fe40000011630 */
[----:B------:R0:W-:Y:S01]  /*22fd0*/  STL [R1+0x1054], R50 ;  /* 0x0010543201007387 */ /* 0x0001e20000100800 */
[----:B------:R-:W-:Y:S01]  /*22fe0*/  VIADD R107, R108, UR5 ;  /* 0x000000056c6b7c36 */ /* 0x000fe20008000000 */
[----:B------:R-:W-:Y:S01]  /*22ff0*/  LOP3.LUT R159, R159, 0xffff, RZ, 0xc0, !PT ;  /* 0x0000ffff9f9f7812 */ /* 0x000fe200078ec0ff */
[----:B------:R-:W-:Y:S01]  /*23000*/  ULDC UR5, c[0x0][0x248] ;  /* 0x0000920000057ab9 */ /* 0x000fe20000000800 */
[----:B------:R-:W-:-:S02]  /*23010*/  SHF.R.U32.HI R157, RZ, 0x8, R49 ;  /* 0x00000008ff9d7819 */ /* 0x000fc40000011631 */
[--C-:B0-----:R-:W-:Y:S02]  /*23020*/  PRMT R50, R48, 0x3340, R58.reuse ;  /* 0x0000334030327816 */ /* 0x101fe4000000003a */
[----:B------:R-:W-:Y:S01]  /*23030*/  SHF.R.U32.HI R48, RZ, 0x8, R58 ;  /* 0x00000008ff307819 */ /* 0x000fe2000001163a */
[----:B------:R-:W-:Y:S01]  /*23040*/  VIADD R106, R107, UR8 ;  /* 0x000000086b6a7c36 */ /* 0x000fe20008000000 */
[----:B------:R-:W-:Y:S02]  /*23050*/  SHF.R.U32.HI R49, RZ, 0x8, R56 ;  /* 0x00000008ff317819 */ /* 0x000fe40000011638 */
[----:B------:R-:W-:Y:S02]  /*23060*/  LOP3.LUT R60, R60, 0xffff, RZ, 0xc0, !PT ;  /* 0x0000ffff3c3c7812 */ /* 0x000fe400078ec0ff */
[----:B------:R-:W-:Y:S01]  /*23070*/  LOP3.LUT R48, R48, 0xffff, RZ, 0xc0, !PT ;  /* 0x0000ffff30307812 */ /* 0x000fe200078ec0ff */
[----:B------:R-:W-:Y:S01]  /*23080*/  VIADD R105, R106, UR9 ;  /* 0x000000096a697c36 */ /* 0x000fe20008000000 */
[----:B------:R-:W-:Y:S01]  /*23090*/  LOP3.LUT R157, R157, 0xffff, RZ, 0xc0, !PT ;  /* 0x0000ffff9d9d7812 */ /* 0x000fe200078ec0ff */
[----:B------:R0:W-:Y:S01]  /*230a0*/  STL [R1+0x1048], R50 ;  /* 0x0010483201007387 */ /* 0x0001e20000100800 */
[----:B------:R-:W-:Y:S01]  /*230b0*/  PRMT R159, R159, 0x3340, R48 ;  /* 0x000033409f9f7816 */ /* 0x000fe20000000030 */
[----:B------:R-:W-:Y:S01]  /*230c0*/  ULDC UR8, c[0x0][0x248] ;  /* 0x0000920000087ab9 */ /* 0x000fe20000000800 */
[----:B------:R-:W-:-:S02]  /*230d0*/  LOP3.LUT R48, R10, 0xffff, RZ, 0xc0, !PT ;  /* 0x0000ffff0a307812 */ /* 0x000fc400078ec0ff */
[----:B------:R-:W-:Y:S01]  /*230e0*/  LOP3.LUT R49, R49, 0xffff, RZ, 0xc0, !PT ;  /* 0x0000ffff31317812 */ /* 0x000fe200078ec0ff */
[----:B------:R-:W-:Y:S01]  /*230f0*/  VIADD R104, R105, UR5 ;  /* 0x0000000569687c36 */ /* 0x000fe20008000000 */
[----:B------:R-:W-:Y:S01]  /*23100*/  PRMT R52, R48, 0x3340, R60 ;  /* 0x0000334030347816 */ /* 0x000fe2000000003c */
[----:B------:R-:W2:Y:S01]  /*23110*/  LDL.LU R10, [R1+0x1270] ;  /* 0x00127000010a7983 */ /* 0x000ea20000300800 */
[----:B------:R-:W-:Y:S01]  /*23120*/  PRMT R157, R157, 0x3340, R49 ;  /* 0x000033409d9d7816 */ /* 0x000fe20000000031 */
[----:B------:R-:W-:Y:S01]  /*23130*/  ULDC UR5, c[0x0][0x248] ;  /* 0x0000920000057ab9 */ /* 0x000fe20000000800 */
[----:B------:R-:W-:Y:S01]  /*23140*/  LOP3.LUT R49, R11, 0xffff, RZ, 0xc0, !PT ;  /* 0x0000ffff0b317812 */ /* 0x000fe200078ec0ff */
[----:B------:R-:W-:Y:S01]  /*23150*/  ULDC UR9, c[0x0][0x248] ;  /* 0x0000920000097ab9 */ /* 0x000fe20000000800 */
[----:B------:R-:W-:Y:S01]  /*23160*/  LOP3.LUT R62, R62, 0xffff, RZ, 0xc0, !PT ;  /* 0x0000ffff3e3e7812 */ /* 0x000fe200078ec0ff */
[----:B------:R-:W2:Y:S01]  /*23170*/  LDL.LU R11, [R1+0x126c] ;  /* 0x00126c00010b7983 */ /* 0x000ea20000300800 */
[----:B0-----:R-:W-:Y:S01]  /*23180*/  SHF.R.U32.HI R50, RZ, 0x8, R48 ;  /* 0x00000008ff327819 */ /* 0x001fe20000011630 */
[----:B------:R-:W-:Y:S01]  /*23190*/  VIADD R103, R104, UR10 ;  /* 0x0000000a68677c36 */ /* 0x000fe20008000000 */
[----:B------:R-:W-:Y:S01]  /*231a0*/  SHF.R.U32.HI R51, RZ, 0x8, R60 ;  /* 0x00000008ff337819 */ /* 0x000fe2000001163c */
[----:B------:R0:W-:Y:S01]  /*231b0*/  STL [R1+0x104c], R52 ;  /* 0x00104c3401007387 */ /* 0x0001e20000100800 */
[----:B------:R-:W-:Y:S01]  /*231c0*/  SHF.R.U32.HI R48, RZ, 0x8, R49 ;  /* 0x00000008ff307819 */ /* 0x000fe20000011631 */
[----:B------:R-:W-:Y:S01]  /*231d0*/  VIADD R102, R103, UR11 ;  /* 0x0000000b67667c36 */ /* 0x000fe20008000000 */
[----:B------:R-:W-:Y:S01]  /*231e0*/  LOP3.LUT R50, R50, 0xffff, RZ, 0xc0, !PT ;  /* 0x0000ffff32327812 */ /* 0x000fe200078ec0ff */
[----:B------:R-:W-:Y:S01]  /*231f0*/  ULDC UR10, c[0x0][0x248] ;  /* 0x00009200000a7ab9 */ /* 0x000fe20000000800 */
[----:B------:R-:W-:-:S02]  /*23200*/  LOP3.LUT R51, R51, 0xffff, RZ, 0xc0, !PT ;  /* 0x0000ffff33337812 */ /* 0x000fc400078ec0ff */
[--C-:B0-----:R-:W-:Y:S01]  /*23210*/  PRMT R52, R49, 0x3340, R62.reuse ;  /* 0x0000334031347816 */ /* 0x101fe2000000003e */
[----:B------:R-:W-:Y:S01]  /*23220*/  ULDC UR11, c[0x0][0x248] ;  /* 0x00009200000b7ab9 */ /* 0x000fe20000000800 */
[----:B------:R-:W-:Y:S02]  /*23230*/  SHF.R.U32.HI R49, RZ, 0x8, R62 ;  /* 0x00000008ff317819 */ /* 0x000fe4000001163e */
[----:B------:R-:W-:Y:S02]  /*23240*/  LOP3.LUT R48, R48, 0xffff, RZ, 0xc0, !PT ;  /* 0x0000ffff30307812 */ /* 0x000fe400078ec0ff */
[----:B------:R-:W-:Y:S01]  /*23250*/  LOP3.LUT R49, R49, 0xffff, RZ, 0xc0, !PT ;  /* 0x0000ffff31317812 */ /* 0x000fe200078ec0ff */
[----:B------:R-:W-:Y:S01]  /*23260*/  VIADD R101, R102, UR8 ;  /* 0x0000000866657c36 */ /* 0x000fe20008000000 */
[----:B------:R-:W-:Y:S01]  /*23270*/  PRMT R50, R50, 0x3340, R51 ;  /* 0x0000334032327816 */ /* 0x000fe20000000033 */
[----:B------:R-:W-:Y:S01]  /*23280*/  STL [R1+0x1044], R52 ;  /* 0x0010443401007387 */ /* 0x000fe20000100800 */
[----:B------:R-:W-:Y:S01]  /*23290*/  PRMT R48, R48, 0x3340, R49 ;  /* 0x0000334030307816 */ /* 0x000fe20000000031 */
[----:B------:R-:W-:Y:S01]  /*232a0*/  VIADD R100, R101, UR5 ;  /* 0x0000000565647c36 */ /* 0x000fe20008000000 */
[----:B------:R-:W-:Y:S01]  /*232b0*/  ULDC UR5, c[0x0][0x248] ;  /* 0x0000920000057ab9 */ /* 0x000fe20000000800 */
[----:B------:R-:W-:Y:S01]  /*232c0*/  STL [R1+0xe9c], R50 ;  /* 0x000e9c3201007387 */ /* 0x000fe20000100800 */
[----:B------:R-:W-:Y:S01]  /*232d0*/  F2FP.SATFINITE.E4M3.F32.PACK_AB_MERGE_C R25, R99, R98, RZ ;  /* 0x000000626319723e */ /* 0x000fe200048070ff */
[----:B------:R-:W-:Y:S01]  /*232e0*/  VIADD R99, R100, UR5 ;  /* 0x0000000564637c36 */ /* 0x000fe20008000000 */
[----:B------:R-:W-:Y:S01]  /*232f0*/  LOP3.LUT R66, R66, 0xffff, RZ, 0xc0, !PT ;  /* 0x0000ffff42427812 */ /* 0x000fe200078ec0ff */
[----:B------:R0:W-:Y:S01]  /*23300*/  STL [R1+0xea0], R48 ;  /* 0x000ea03001007387 */ /* 0x0001e20000100800 */
[----:B------:R-:W-:Y:S01]  /*23310*/  ULDC UR8, c[0x0][0x248] ;  /* 0x0000920000087ab9 */ /* 0x000fe20000000800 */
[----:B------:R-:W-:Y:S01]  /*23320*/  LOP3.LUT R49, R5, 0xffff, RZ, 0xc0, !PT ;  /* 0x0000ffff05317812 */ /* 0x000fe200078ec0ff */
[----:B------:R-:W-:Y:S01]  /*23330*/  VIADD R98, R99, UR8 ;  /* 0x0000000863627c36 */ /* 0x000fe20008000000 */
[----:B------:R-:W-:Y:S01]  /*23340*/  LOP3.LUT R74, R74, 0xffff, RZ, 0xc0, !PT ;  /* 0x0000ffff4a4a7812 */ /* 0x000fe200078ec0ff */
[----:B------:R-:W-:Y:S01]  /*23350*/  ULDC UR5, c[0x0][0x248] ;  /* 0x0000920000057ab9 */ /* 0x000fe20000000800 */
[----:B------:R-:W-:-:S02]  /*23360*/  SHF.R.U32.HI R51, RZ, 0x8, R66 ;  /* 0x00000008ff337819 */ /* 0x000fc40000011642 */
[----:B0-----:R-:W-:Y:S01]  /*23370*/  LOP3.LUT R48, R0, 0xffff, RZ, 0xc0, !PT ;  /* 0x0000ffff00307812 */ /* 0x001fe200078ec0ff */
[----:B------:R-:W-:Y:S01]  /*23380*/  ULDC UR8, c[0x0][0x248] ;  /* 0x0000920000087ab9 */ /* 0x000fe20000000800 */
[----:B------:R-:W2:Y:S02]  /*23390*/  LDL.LU R0, [R1+0x1268] ;  /* 0x0012680001007983 */ /* 0x000ea40000300800 */
[----:B------:R-:W-:Y:S01]  /*233a0*/  PRMT R52, R48, 0x3340, R66 ;  /* 0x0000334030347816 */ /* 0x000fe20000000042 */
[----:B------:R-:W-:Y:S01]  /*233b0*/  VIADD R97, R98, UR9 ;  /* 0x0000000962617c36 */ /* 0x000fe20008000000 */
[----:B------:R-:W2:Y:S01]  /*233c0*/  LDL.LU R5, [R1+0x1264] ;  /* 0x0012640001057983 */ /* 0x000ea20000300800 */
[----:B------:R-:W-:Y:S01]  /*233d0*/  SHF.R.U32.HI R50, RZ, 0x8, R48 ;  /* 0x00000008ff327819 */ /* 0x000fe20000011630 */
[----:B------:R-:W-:Y:S01]  /*233e0*/  ULDC UR9, c[0x0][0x248] ;  /* 0x0000920000097ab9 */ /* 0x000fe20000000800 */
[----:B------:R-:W-:Y:S01]  /*233f0*/  SHF.R.U32.HI R48, RZ, 0x8, R49 ;  /* 0x00000008ff307819 */ /* 0x000fe20000011631 */
[----:B------:R0:W-:Y:S01]  /*23400*/  STL [R1+0x1040], R52 ;  /* 0x0010403401007387 */ /* 0x0001e20000100800 */
[----:B------:R-:W-:Y:S01]  /*23410*/  VIADD R96, R97, UR5 ;  /* 0x0000000561607c36 */ /* 0x000fe20008000000 */
[----:B------:R-:W-:Y:S01]  /*23420*/  LOP3.LUT R50, R50, 0xffff, RZ, 0xc0, !PT ;  /* 0x0000ffff32327812 */ /* 0x000fe200078ec0ff */
[----:B------:R-:W-:Y:S01]  /*23430*/  ULDC UR5, c[0x0][0x248] ;  /* 0x0000920000057ab9 */ /* 0x000fe20000000800 */
[----:B------:R-:W-:-:S02]  /*23440*/  LOP3.LUT R51, R51, 0xffff, RZ, 0xc0, !PT ;  /* 0x0000ffff33337812 */ /* 0x000fc400078ec0ff */
[--C-:B0-----:R-:W-:Y:S02]  /*23450*/  PRMT R52, R49, 0x3340, R74.reuse ;  /* 0x0000334031347816 */ /* 0x101fe4000000004a */
        /* <DEDUP_REMOVED lines=8> */
[----:B------:R-:W-:Y:S01]  /*234e0*/  LOP3.LUT R82, R82, 0xffff, RZ, 0xc0, !PT ;  /* 0x0000ffff52527812 */ /* 0x000fe200078ec0ff */
[----:B------:R-:W-:Y:S01]  /*234f0*/  STL [R1+0xe94], R50 ;  /* 0x000e943201007387 */ /* 0x000fe20000100800 */
[----:B------:R-:W-:Y:S01]  /*23500*/  F2FP.SATFINITE.E4M3.F32.PACK_AB_MERGE_C R90, R91, R90, RZ ;  /* 0x0000005a5b5a723e */ /* 0x000fe200048070ff */
[----:B------:R-:W-:Y:S01]  /*23510*/  VIADD R93, R94, UR8 ;  /* 0x000000085e5d7c36 */ /* 0x000fe20008000000 */
[----:B------:R-:W-:Y:S01]  /*23520*/  LOP3.LUT R49, R7, 0xffff, RZ, 0xc0, !PT ;  /* 0x0000ffff07317812 */ /* 0x000fe200078ec0ff */
[----:B------:R0:W-:Y:S01]  /*23530*/  STL [R1+0xed4], R48 ;  /* 0x000ed43001007387 */ /* 0x0001e20000100800 */
[----:B------:R-:W-:Y:S01]  /*23540*/  LOP3.LUT R90, R90, 0xffff, RZ, 0xc0, !PT ;  /* 0x0000ffff5a5a7812 */ /* 0x000fe200078ec0ff */
[----:B------:R-:W-:Y:S01]  /*23550*/  VIADD R92, R93, UR5 ;  /* 0x000000055d5c7c36 */ /* 0x000fe20008000000 */
[----:B------:R-:W-:Y:S01]  /*23560*/  ULDC UR5, c[0x0][0x248] ;  /* 0x0000920000057ab9 */ /* 0x000fe20000000800 */
[----:B------:R-:W-:Y:S01]  /*23570*/  ULDC UR8, c[0x0][0x248] ;  /* 0x0000920000087ab9 */ /* 0x000fe20000000800 */
[----:B------:R-:W-:Y:S01]  /*23580*/  ULDC UR10, c[0x0][0x248] ;  /* 0x00009200000a7ab9 */ /* 0x000fe20000000800 */
[----:B------:R-:W-:Y:S01]  /*23590*/  LOP3.LUT R25, R25, 0xffff, RZ, 0xc0, !PT ;  /* 0x0000ffff19197812 */ /* 0x000fe200078ec0ff */
[----:B------:R-:W-:Y:S01]  /*235a0*/  ULDC UR11, c[0x0][0x248] ;  /* 0x00009200000b7ab9 */ /* 0x000fe20000000800 */
[----:B0-----:R-:W-:Y:S01]  /*235b0*/  LOP3.LUT R48, R6, 0xffff, RZ, 0xc0, !PT ;  /* 0x0000ffff06307812 */ /* 0x001fe200078ec0ff */
[----:B------:R-:W-:Y:S01]  /*235c0*/  VIADD R91, R92, UR5 ;  /* 0x000000055c5b7c36 */ /* 0x000fe20008000000 */
[----:B------:R-:W2:Y:S01]  /*235d0*/  LDL.LU R6, [R1+0x1260] ;  /* 0x0012600001067983 */ /* 0x000ea20000300800 */
[--C-:B------:R-:W-:Y:S01]  /*235e0*/  SHF.R.U32.HI R51, RZ, 0x8, R82.reuse ;  /* 0x00000008ff337819 */ /* 0x100fe20000011652 */
[----:B------:R-:W-:Y:S01]  /*235f0*/  ULDC UR5, c[0x0][0x248] ;  /* 0x0000920000057ab9 */ /* 0x000fe20000000800 */
[----:B------:R-:W-:Y:S01]  /*23600*/  PRMT R52, R48, 0x3340, R82 ;  /* 0x0000334030347816 */ /* 0x000fe20000000052 */
[----:B------:R-:W2:Y:S01]  /*23610*/  LDL.LU R7, [R1+0x125c] ;  /* 0x00125c0001077983 */ /* 0x000ea20000300800 */
[----:B------:R-:W-:-:S02]  /*23620*/  SHF.R.U32.HI R50, RZ, 0x8, R48 ;  /* 0x00000008ff327819 */ /* 0x000fc40000011630 */
[----:B------:R-:W-:Y:S01]  /*23630*/  SHF.R.U32.HI R48, RZ, 0x8, R49 ;  /* 0x00000008ff307819 */ /* 0x000fe20000011631 */
[----:B------:R0:W-:Y:S01]  /*23640*/  STL [R1+0x1058], R52 ;  /* 0x0010583401007387 */ /* 0x0001e20000100800 */
[----:B------:R-:W-:Y:S02]  /*23650*/  LOP3.LUT R50, R50, 0xffff, RZ, 0xc0, !PT ;  /* 0x0000ffff32327812 */ /* 0x000fe400078ec0ff */
[----:B------:R-:W-:Y:S02]  /*23660*/  LOP3.LUT R51, R51, 0xffff, RZ, 0xc0, !PT ;  /* 0x0000ffff33337812 */ /* 0x000fe400078ec0ff */
[--C-:B0-----:R-:W-:Y:S02]  /*23670*/  PRMT R52, R49, 0x3340, R90.reuse ;  /* 0x0000334031347816 */ /* 0x101fe4000000005a */
[----:B------:R-:W-:Y:S01]  /*23680*/  SHF.R.U32.HI R49, RZ, 0x8, R90 ;  /* 0x00000008ff317819 */ /* 0x000fe2000001165a */
[----:B------:R-:W-:Y:S01]  /*23690*/  VIADD R90, R91, UR8 ;  /* 0x000000085b5a7c36 */ /* 0x000fe20008000000 */
[----:B------:R-:W-:-:S02]  /*236a0*/  LOP3.LUT R48, R48, 0xffff, RZ, 0xc0, !PT ;  /* 0x0000ffff30307812 */ /* 0x000fc400078ec0ff */
[----:B------:R-:W-:Y:S01]  /*236b0*/  PRMT R50, R50, 0x3340, R51 ;  /* 0x0000334032327816 */ /* 0x000fe20000000033 */
[----:B------:R-:W-:Y:S01]  /*236c0*/  VIADD R89, R90, UR9 ;  /* 0x000000095a597c36 */ /* 0x000fe20008000000 */
[----:B------:R-:W-:Y:S01]  /*236d0*/  LOP3.LUT R49, R49, 0xffff, RZ, 0xc0, !PT ;  /* 0x0000ffff31317812 */ /* 0x000fe200078ec0ff */
[----:B------:R0:W-:Y:S01]  /*236e0*/  STL [R1+0x1070], R52 ;  /* 0x0010703401007387 */ /* 0x0001e20000100800 */
[----:B------:R-:W1:Y:S01]  /*236f0*/  LDC R51, c[0x0][0x244] ;  /* 0x00009100ff337b82 */ /* 0x000e620000000800 */
[----:B------:R-:W-:Y:S01]  /*23700*/  VIADD R88, R89, UR5 ;  /* 0x0000000559587c36 */ /* 0x000fe20008000000 */
[----:B------:R-:W-:Y:S01]  /*23710*/  PRMT R48, R48, 0x3340, R49 ;  /* 0x0000334030307816 */ /* 0x000fe20000000031 */
[----:B------:R4:W-:Y:S01]  /*23720*/  STL [R1+0xefc], R50 ;  /* 0x000efc3201007387 */ /* 0x0009e20000100800 */
[----:B------:R-:W-:Y:S01]  /*23730*/  LOP3.LUT R49, R8, 0xffff, RZ, 0xc0, !PT ;  /* 0x0000ffff08317812 */ /* 0x000fe200078ec0ff */
[----:B------:R-:W-:Y:S01]  /*23740*/  VIADD R87, R88, UR10 ;  /* 0x0000000a58577c36 */ /* 0x000fe20008000000 */
[----:B------:R-:W-:Y:S01]  /*23750*/  LOP3.LUT R27, R27, 0xffff, RZ, 0xc0, !PT ;  /* 0x0000ffff1b1b7812 */ /* 0x000fe200078ec0ff */
[----:B------:R3:W-:Y:S01]  /*23760*/  STL [R1+0xf2c], R48 ;  /* 0x000f2c3001007387 */ /* 0x0007e20000100800 */
[----:B------:R-:W-:Y:S01]  /*23770*/  ULDC UR8, c[0x0][0x248] ;  /* 0x0000920000087ab9 */ /* 0x000fe20000000800 */
[----:B0-----:R-:W-:Y:S01]  /*23780*/  PRMT R52, R49, 0x3340, R25 ;  /* 0x0000334031347816 */ /* 0x001fe20000000019 */
[----:B------:R-:W-:Y:S01]  /*23790*/  VIADD R86, R87, UR11 ;  /* 0x0000000b57567c36 */ /* 0x000fe20008000000 */
[----:B------:R-:W2:Y:S01]  /*237a0*/  LDL.LU R8, [R1+0x1258] ;  /* 0x0012580001087983 */ /* 0x000ea20000300800 */
[----:B------:R-:W-:Y:S01]  /*237b0*/  ULDC UR5, c[0x0][0x248] ;  /* 0x0000920000057ab9 */ /* 0x000fe20000000800 */
[----:B----4-:R-:W-:Y:S01]  /*237c0*/  SHF.R.U32.HI R50, RZ, 0x8, R49 ;  /* 0x00000008ff327819 */ /* 0x010fe20000011631 */
[----:B------:R-:W-:Y:S01]  /*237d0*/  ULDC.64 UR10, c[0x0][0x220] ;  /* 0x00008800000a7ab9 */ /* 0x000fe20000000a00 */
[----:B---3--:R-:W-:-:S02]  /*237e0*/  LOP3.LUT R48, R190, 0xffff, RZ, 0xc0, !PT ;  /* 0x0000ffffbe307812 */ /* 0x008fc400078ec0ff */
[----:B------:R-:W-:Y:S01]  /*237f0*/  SHF.R.U32.HI R49, RZ, 0x8, R25 ;  /* 0x00000008ff317819 */ /* 0x000fe20000011619 */
[----:B------:R-:W-:Y:S01]  /*23800*/  VIADD R85, R86, UR8 ;  /* 0x0000000856557c36 */ /* 0x000fe20008000000 */
[----:B------:R-:W-:Y:S01]  /*23810*/  SHF.R.U32.HI R25, RZ, 0x8, R48 ;  /* 0x00000008ff197819 */ /* 0x000fe20000011630 */
[----:B------:R-:W3:Y:S01]  /*23820*/  LDL.LU R190, [R1+0x1254] ;  /* 0x0012540001be7983 */ /* 0x000ee20000300800 */
[--C-:B------:R-:W-:Y:S01]  /*23830*/  PRMT R48, R48, 0x3340, R27.reuse ;  /* 0x0000334030307816 */ /* 0x100fe2000000001b */
[----:B------:R-:W-:Y:S01]  /*23840*/  VIADD R84, R85, UR5 ;  /* 0x0000000555547c36 */ /* 0x000fe20008000000 */
[----:B------:R-:W-:Y:S01]  /*23850*/  LOP3.LUT R49, R49, 0xffff, RZ, 0xc0, !PT ;  /* 0x0000ffff31317812 */ /* 0x000fe200078ec0ff */
[----:B------:R-:W-:Y:S01]  /*23860*/  STL [R1+0x1074], R52 ;  /* 0x0010743401007387 */ /* 0x000fe20000100800 */
[----:B------:R-:W-:Y:S01]  /*23870*/  ULDC UR8, c[0x0][0x248] ;  /* 0x0000920000087ab9 */ /* 0x000fe20000000800 */
[----:B------:R-:W-:Y:S02]  /*23880*/  ULDC UR5, c[0x0][0x244] ;  /* 0x0000910000057ab9 */ /* 0x000fe40000000800 */
[----:B------:R0:W-:Y:S01]  /*23890*/  STL [R1+0x1078], R48 ;  /* 0x0010783001007387 */ /* 0x0001e20000100800 */
[----:B------:R-:W-:Y:S01]  /*238a0*/  VIADD R83, R84, UR8 ;  /* 0x0000000854537c36 */ /* 0x000fe20008000000 */
[----:B------:R-:W-:Y:S01]  /*238b0*/  ULDC UR8, c[0x0][0x248] ;  /* 0x0000920000087ab9 */ /* 0x000fe20000000800 */
[----:B------:R-:W-:-:S02]  /*238c0*/  SHF.R.U32.HI R27, RZ, 0x8, R27 ;  /* 0x00000008ff1b7819 */ /* 0x000fc4000001161b */
[----:B0-----:R-:W-:Y:S01]  /*238d0*/  LOP3.LUT R48, R50, 0xffff, RZ, 0xc0, !PT ;  /* 0x0000ffff32307812 */ /* 0x001fe200078ec0ff */
[----:B------:R-:W-:Y:S01]  /*238e0*/  VIADD R82, R83, UR8 ;  /* 0x0000000853527c36 */ /* 0x000fe20008000000 */
[----:B------:R-:W-:Y:S02]  /*238f0*/  ULDC.64 UR8, c[0x0][0x220] ;  /* 0x0000880000087ab9 */ /* 0x000fe40000000a00 */
[----:B------:R-:W-:Y:S01]  /*23900*/  PRMT R48, R48, 0x3340, R49 ;  /* 0x0000334030307816 */ /* 0x000fe20000000031 */
[----:B------:R-:W-:Y:S01]  /*23910*/  IMAD R49, R3, UR5, RZ ;  /* 0x0000000503317c24 */ /* 0x000fe2000f8e02ff */
[----:B------:R-:W-:Y:S01]  /*23920*/  LOP3.LUT R25, R25, 0xffff, RZ, 0xc0, !PT ;  /* 0x0000ffff19197812 */ /* 0x000fe200078ec0ff */
[----:B------:R-:W-:Y:S01]  /*23930*/  ULDC UR5, c[0x0][0x248] ;  /* 0x0000920000057ab9 */ /* 0x000fe20000000800 */
[----:B------:R-:W-:Y:S01]  /*23940*/  LOP3.LUT R27, R27, 0xffff, RZ, 0xc0, !PT ;  /* 0x0000ffff1b1b7812 */ /* 0x000fe200078ec0ff */
[----:B------:R1:W-:Y:S01]  /*23950*/  STL [R1+0xf30], R48 ;  /* 0x000f303001007387 */ /* 0x0003e20000100800 */
[----:B------:R-:W-:-:S02]  /*23960*/  IADD3 R53, P3, R49, UR8, RZ ;  /* 0x0000000831357c10 */ /* 0x000fc4000ff7e0ff */
[----:B------:R-:W-:Y:S02]  /*23970*/  SHF.R.S32.HI R155, RZ, 0x1f, R45 ;  /* 0x0000001fff9b7819 */ /* 0x000fe4000001142d */
[----:B------:R-:W-:Y:S01]  /*23980*/  SHF.R.S32.HI R153, RZ, 0x1f, R132 ;  /* 0x0000001fff997819 */ /* 0x000fe20000011484 */
[----:B------:R-:W-:Y:S02]  /*23990*/  VIADD R81, R82, UR5 ;  /* 0x0000000552517c36 */ /* 0x000fe40008000000 */
[----:B-1----:R-:W-:Y:S01]  /*239a0*/  IMAD R48, R51, 0x100, R49 ;  /* 0x0000010033307824 */ /* 0x002fe200078e0231 */
[----:B------:R-:W-:Y:S01]  /*239b0*/  LEA.HI.X.SX32 R49, R49, UR9, 0x1, P3 ;  /* 0x0000000931317c11 */ /* 0x000fe200098f0eff */
[----:B------:R-:W-:Y:S01]  /*239c0*/  ULDC UR5, c[0x0][0x248] ;  /* 0x0000920000057ab9 */ /* 0x000fe20000000800 */
[----:B------:R-:W-:Y:S01]  /*239d0*/  PRMT R25, R25, 0x3340, R27 ;  /* 0x0000334019197816 */ /* 0x000fe2000000001b */
[----:B------:R-:W-:Y:S01]  /*239e0*/  ULDC UR8, c[0x0][0x248] ;  /* 0x0000920000087ab9 */ /* 0x000fe20000000800 */
[-C--:B------:R-:W-:Y:S01]  /*239f0*/  IADD3 R240, P3, R45, R53.reuse, RZ ;  /* 0x000000352df07210 */ /* 0x080fe20007f7e0ff */
[----:B------:R-:W-:Y:S01]  /*23a00*/  ULDC UR9, c[0x0][0x248] ;  /* 0x0000920000097ab9 */ /* 0x000fe20000000800 */
[----:B------:R-:W-:Y:S01]  /*23a10*/  IADD3 R52, P4, R48, UR10, RZ ;  /* 0x0000000a30347c10 */ /* 0x000fe2000ff9e0ff */
[----:B------:R0:W-:Y:S01]  /*23a20*/  STL [R1+0xf4c], R25 ;  /* 0x000f4c1901007387 */ /* 0x0001e20000100800 */
[-C--:B------:R-:W-:Y:S01]  /*23a30*/  IADD3 R248, P6, R132, R53.reuse, RZ ;  /* 0x0000003584f87210 */ /* 0x080fe20007fde0ff */
[----:B------:R-:W-:Y:S01]  /*23a40*/  IMAD.X R241, R155, 0x1, R49, P3 ;  /* 0x000000019bf17824 */ /* 0x000fe200018e0631 */
[----:B------:R-:W-:Y:S01]  /*23a50*/  LEA.HI.X.SX32 R48, R48, UR11, 0x1, P4 ;  /* 0x0000000b30307c11 */ /* 0x000fe2000a0f0eff */
[----:B------:R-:W-:Y:S01]  /*23a60*/  VIADD R80, R81, UR5 ;  /* 0x0000000551507c36 */ /* 0x000fe20008000000 */
[C---:B------:R-:W-:Y:S01]  /*23a70*/  IADD3 R236, P4, R47.reuse, R53, RZ ;  /* 0x000000352fec7210 */ /* 0x040fe20007f9e0ff */
[----:B------:R-:W-:Y:S01]  /*23a80*/  ULDC UR10, c[0x0][0x248] ;  /* 0x00009200000a7ab9 */ /* 0x000fe20000000800 */
[----:B0-----:R-:W-:Y:S01]  /*23a90*/  SHF.R.S32.HI R25, RZ, 0x1f, R47 ;  /* 0x0000001fff197819 */ /* 0x001fe2000001142f */
[----:B------:R0:W-:Y:S01]  /*23aa0*/  STL.64 [R1+0xe58], R240 ;  /* 0x000e58f001007387 */ /* 0x0001e20000100a00 */
[----:B------:R-:W-:-:S02]  /*23ab0*/  IADD3 R244, P3, R47, R52, RZ ;  /* 0x000000342ff47210 */ /* 0x000fc40007f7e0ff */
[----:B------:R-:W-:Y:S01]  /*23ac0*/  SHF.R.S32.HI R27, RZ, 0x1f, R133 ;  /* 0x0000001fff1b7819 */ /* 0x000fe20000011485 */
[C---:B------:R-:W-:Y:S01]  /*23ad0*/  IMAD.X R237, R25.reuse, 0x1, R49, P4 ;  /* 0x0000000119ed7824 */ /* 0x040fe200020e0631 */
[----:B------:R-:W-:Y:S01]  /*23ae0*/  ULDC UR5, c[0x0][0x248] ;  /* 0x0000920000057ab9 */ /* 0x000fe20000000800 */
[--C-:B------:R-:W-:Y:S01]  /*23af0*/  IMAD.X R245, R25, 0x1, R48.reuse, P3 ;  /* 0x0000000119f57824 */ /* 0x100fe200018e0630 */
[----:B------:R-:W-:Y:S01]  /*23b00*/  ULDC UR11, c[0x0][0x248] ;  /* 0x00009200000b7ab9 */ /* 0x000fe20000000800 */
[----:B0-----:R-:W-:Y:S01]  /*23b10*/  IADD3 R240, P5, R45, R52, RZ ;  /* 0x000000342df07210 */ /* 0x001fe20007fbe0ff */
[----:B------:R0:W-:Y:S04]  /*23b20*/  STL.64 [R1+0xe50], R236 ;  /* 0x000e50ec01007387 */ /* 0x0001e80000100a00 */
[----:B------:R-:W-:-:S02]  /*23b30*/  IMAD.X R241, R155, 0x1, R48, P5 ;  /* 0x000000019bf17824 */ /* 0x000fc400028e0630 */
[----:B------:R-:W-:Y:S01]  /*23b40*/  IMAD.X R249, R153, 0x1, R49, P6 ;  /* 0x0000000199f97824 */ /* 0x000fe200030e0631 */
[-C--:B0-----:R-:W-:Y:S02]  /*23b50*/  IADD3 R236, P4, R132, R52.reuse, RZ ;  /* 0x0000003484ec7210 */ /* 0x081fe40007f9e0ff */
[----:B------:R-:W-:Y:S01]  /*23b60*/  IADD3 R132, P3, R133, R52, RZ ;  /* 0x0000003485847210 */ /* 0x000fe20007f7e0ff */
[----:B------:R0:W-:Y:S02]  /*23b70*/  STL.64 [R1+0xe40], R240 ;  /* 0x000e40f001007387 */ /* 0x0001e40000100a00 */
[----:B------:R-:W-:Y:S02]  /*23b80*/  IMAD.X R237, R153, 0x1, R48, P4 ;  /* 0x0000000199ed7824 */ /* 0x000fe400020e0630 */
[----:B------:R-:W-:Y:S01]  /*23b90*/  STL.64 [R1+0xe48], R248 ;  /* 0x000e48f801007387 */ /* 0x000fe20000100a00 */
[----:B------:R-:W-:-:S03]  /*23ba0*/  SHF.R.S32.HI R25, RZ, 0x1f, R134 ;  /* 0x0000001fff197819 */ /* 0x000fc60000011486 */
[----:B------:R-:W-:Y:S01]  /*23bb0*/  STL.64 [R1+0xe38], R244 ;  /* 0x000e38f401007387 */ /* 0x000fe20000100a00 */
[-C--:B0-----:R-:W-:Y:S01]  /*23bc0*/  IADD3 R240, P5, R133, R53.reuse, RZ ;  /* 0x0000003585f07210 */ /* 0x081fe20007fbe0ff */
[C---:B------:R-:W-:Y:S02]  /*23bd0*/  IMAD.X R133, R27.reuse, 0x1, R48, P3 ;  /* 0x000000011b857824 */ /* 0x040fe400018e0630 */
[----:B------:R0:W-:Y:S04]  /*23be0*/  STL.64 [R1+0xe30], R236 ;  /* 0x000e30ec01007387 */ /* 0x0001e80000100a00 */
[----:B------:R1:W-:Y:S01]  /*23bf0*/  STL.64 [R1+0xe20], R132 ;  /* 0x000e208401007387 */ /* 0x0003e20000100a00 */
[----:B------:R-:W-:Y:S01]  /*23c00*/  IMAD.X R241, R27, 0x1, R49, P5 ;  /* 0x000000011bf17824 */ /* 0x000fe200028e0631 */
[----:B0-----:R-:W-:-:S02]  /*23c10*/  IADD3 R236, P4, R134, R53, RZ ;  /* 0x0000003586ec7210 */ /* 0x001fc40007f9e0ff */
[----:B-1----:R-:W-:-:S03]  /*23c20*/  IADD3 R132, P3, R134, R52, RZ ;  /* 0x0000003486847210 */ /* 0x002fc60007f7e0ff */
[C---:B------:R-:W-:Y:S01]  /*23c30*/  IMAD.X R237, R25.reuse, 0x1, R49, P4 ;  /* 0x0000000119ed7824 */ /* 0x040fe200020e0631 */
[----:B------:R-:W-:Y:S01]  /*23c40*/  STL.64 [R1+0xe28], R240 ;  /* 0x000e28f001007387 */ /* 0x000fe20000100a00 */
[----:B------:R-:W-:-:S03]  /*23c50*/  IMAD.X R133, R25, 0x1, R48, P3 ;  /* 0x0000000119857824 */ /* 0x000fc600018e0630 */
[----:B------:R-:W-:Y:S01]  /*23c60*/  STL.64 [R1+0xe18], R236 ;  /* 0x000e18ec01007387 */ /* 0x000fe20000100a00 */
[----:B------:R-:W-:-:S03]  /*23c70*/  SHF.R.S32.HI R27, RZ, 0x1f, R135 ;  /* 0x0000001fff1b7819 */ /* 0x000fc60000011487 */
[----:B------:R0:W-:Y:S01]  /*23c80*/  STL.64 [R1+0xe10], R132 ;  /* 0x000e108401007387 */ /* 0x0001e20000100a00 */
[----:B------:R-:W-:Y:S02]  /*23c90*/  SHF.R.S32.HI R25, RZ, 0x1f, R136 ;  /* 0x0000001fff197819 */ /* 0x000fe40000011488 */
[----:B0-----:R-:W-:-:S05]  /*23ca0*/  IADD3 R132, P3, R135, R52, RZ ;  /* 0x0000003487847210 */ /* 0x001fca0007f7e0ff */
[--C-:B------:R-:W-:Y:S01]  /*23cb0*/  IMAD.X R133, R27, 0x1, R48.reuse, P3 ;  /* 0x000000011b857824 */ /* 0x100fe200018e0630 */
[-C--:B------:R-:W-:Y:S02]  /*23cc0*/  IADD3 R240, P4, R135, R53.reuse, RZ ;  /* 0x0000003587f07210 */ /* 0x080fe40007f9e0ff */
[C---:B------:R-:W-:Y:S02]  /*23cd0*/  IADD3 R236, P5, R136.reuse, R53, RZ ;  /* 0x0000003588ec7210 */ /* 0x040fe40007fbe0ff */
[----:B------:R0:W-:Y:S01]  /*23ce0*/  STL.64 [R1+0xe00], R132 ;  /* 0x000e008401007387 */ /* 0x0001e20000100a00 */
[--C-:B------:R-:W-:Y:S02]  /*23cf0*/  IMAD.X R241, R27, 0x1, R49.reuse, P4 ;  /* 0x000000011bf17824 */ /* 0x100fe400020e0631 */
[C---:B------:R-:W-:Y:S01]  /*23d00*/  IMAD.X R237, R25.reuse, 0x1, R49, P5 ;  /* 0x0000000119ed7824 */ /* 0x040fe200028e0631 */
[----:B0-----:R-:W-:Y:S02]  /*23d10*/  IADD3 R132, P3, R136, R52, RZ ;  /* 0x0000003488847210 */ /* 0x001fe40007f7e0ff */
[----:B------:R-:W-:Y:S03]  /*23d20*/  STL.64 [R1+0xe08], R240 ;  /* 0x000e08f001007387 */ /* 0x000fe60000100a00 */
[----:B------:R-:W-:Y:S01]  /*23d30*/  IMAD.X R133, R25, 0x1, R48, P3 ;  /* 0x0000000119857824 */ /* 0x000fe200018e0630 */
        /* <DEDUP_REMOVED lines=17> */
[C---:B------:R-:W-:Y:S02]  /*23e50*/  IADD3 R136, P4, R140.reuse, R53, RZ ;  /* 0x000000358c887210 */ /* 0x040fe40007f9e0ff */
[----:B0-----:R-:W-:-:S05]  /*23e60*/  IADD3 R132, P3, R140, R52, RZ ;  /* 0x000000348c847210 */ /* 0x001fca0007f7e0ff */
[--C-:B------:R-:W-:Y:S01]  /*23e70*/  IMAD.X R133, R27, 0x1, R48.reuse, P3 ;  /* 0x000000011b857824 */ /* 0x100fe200018e0630 */
[----:B------:R-:W-:Y:S02]  /*23e80*/  SHF.R.S32.HI R25, RZ, 0x1f, R141 ;  /* 0x0000001fff197819 */ /* 0x000fe4000001148d */
[----:B------:R-:W-:Y:S02]  /*23e90*/  IADD3 R134, P5, R141, R53, RZ ;  /* 0x000000358d867210 */ /* 0x000fe40007fbe0ff */
[----:B------:R0:W-:Y:S01]  /*23ea0*/  STL.64 [R1+0xdc0], R132 ;  /* 0x000dc08401007387 */ /* 0x0001e20000100a00 */
[--C-:B------:R-:W-:Y:S02]  /*23eb0*/  IMAD.X R137, R27, 0x1, R49.reuse, P4 ;  /* 0x000000011b897824 */ /* 0x100fe400020e0631 */
[----:B------:R-:W-:Y:S01]  /*23ec0*/  IMAD.X R135, R25, 0x1, R49, P5 ;  /* 0x0000000119877824 */ /* 0x000fe200028e0631 */
[----:B0-----:R-:W-:Y:S02]  /*23ed0*/  IADD3 R132, P3, R141, R52, RZ ;  /* 0x000000348d847210 */ /* 0x001fe40007f7e0ff */
[----:B------:R0:W-:Y:S03]  /*23ee0*/  STL.64 [R1+0xdc8], R136 ;  /* 0x000dc88801007387 */ /* 0x0001e60000100a00 */
[----:B------:R-:W-:Y:S01]  /*23ef0*/  IMAD.X R133, R25, 0x1, R48, P3 ;  /* 0x0000000119857824 */ /* 0x000fe200018e0630 */
[----:B------:R-:W-:Y:S01]  /*23f00*/  STL.64 [R1+0xdb8], R134 ;  /* 0x000db88601007387 */ /* 0x000fe20000100a00 */
[----:B------:R-:W-:-:S03]  /*23f10*/  SHF.R.S32.HI R27, RZ, 0x1f, R142 ;  /* 0x0000001fff1b7819 */ /* 0x000fc6000001148e */
[----:B------:R1:W-:Y:S01]  /*23f20*/  STL.64 [R1+0xdb0], R132 ;  /* 0x000db08401007387 */ /* 0x0003e20000100a00 */
[----:B------:R-:W-:Y:S02]  /*23f30*/  SHF.R.S32.HI R25, RZ, 0x1f, R143 ;  /* 0x0000001fff197819 */ /* 0x000fe4000001148f */
[C---:B0-----:R-:W-:Y:S02]  /*23f40*/  IADD3 R136, P4, R142.reuse, R53, RZ ;  /* 0x000000358e887210 */ /* 0x041fe40007f9e0ff */
[----:B-1----:R-:W-:-:S05]  /*23f50*/  IADD3 R132, P3, R142, R52, RZ ;  /* 0x000000348e847210 */ /* 0x002fca0007f7e0ff */
[----:B------:R-:W-:Y:S01]  /*23f60*/  IMAD.X R133, R27, 0x1, R48, P3 ;  /* 0x000000011b857824 */ /* 0x000fe200018e0630 */
[----:B------:R-:W-:-:S04]  /*23f70*/  IADD3 R134, P5, R143, R53, RZ ;  /* 0x000000358f867210 */ /* 0x000fc80007fbe0ff */
        /* <DEDUP_REMOVED lines=72> */
[C---:B------:R-:W-:Y:S01]  /*24400*/  IMAD.X R135, R25.reuse, 0x1, R49, P5 ;  /* 0x0000000119877824 */ /* 0x040fe200028e0631 */
        /* <DEDUP_REMOVED lines=399> */
[CC--:B0-----:R-:W-:Y:S02]  /*25d00*/  IADD3 R136, P4, R228.reuse, R53.reuse, RZ ;  /* 0x00000035e4887210 */ /* 0x0c1fe40007f9e0ff */
[----:B-1----:R-:W-:Y:S02]  /*25d10*/  IADD3 R132, P3, R228, R52, RZ ;  /* 0x00000034e4847210 */ /* 0x002fe40007f7e0ff */
[----:B------:R-:W-:-:S03]  /*25d20*/  IADD3 R134, P5, R232, R53, RZ ;  /* 0x00000035e8867210 */ /* 0x000fc60007fbe0ff */
[C---:B------:R-:W-:Y:S02]  /*25d30*/  IMAD.X R133, R27.reuse, 0x1, R48, P3 ;  /* 0x000000011b857824 */ /* 0x040fe400018e0630 */
[--C-:B------:R-:W-:Y:S02]  /*25d40*/  IMAD.X R137, R27, 0x1, R49.reuse, P4 ;  /* 0x000000011b897824 */ /* 0x100fe400020e0631 */
[----:B------:R-:W-:Y:S01]  /*25d50*/  IMAD.X R135, R25, 0x1, R49, P5 ;  /* 0x0000000119877824 */ /* 0x000fe200028e0631 */
[----:B------:R0:W-:Y:S01]  /*25d60*/  STL.64 [R1+0x960], R132 ;  /* 0x0009608401007387 */ /* 0x0001e20000100a00 */
[----:B------:R-:W-:-:S03]  /*25d70*/  SHF.R.S32.HI R27, RZ, 0x1f, R229 ;  /* 0x0000001fff1b7819 */ /* 0x000fc600000114e5 */
[----:B------:R1:W-:Y:S01]  /*25d80*/  STL.64 [R1+0x968], R136 ;  /* 0x0009688801007387 */ /* 0x0003e20000100a00 */
[----:B0-----:R-:W-:-:S03]  /*25d90*/  IADD3 R132, P3, R232, R52, RZ ;  /* 0x00000034e8847210 */ /* 0x001fc60007f7e0ff */
[----:B------:R0:W-:Y:S02]  /*25da0*/  STL.64 [R1+0x958], R134 ;  /* 0x0009588601007387 */ /* 0x0001e40000100a00 */
[----:B------:R-:W-:Y:S01]  /*25db0*/  IMAD.X R133, R25, 0x1, R48, P3 ;  /* 0x0000000119857824 */ /* 0x000fe200018e0630 */
[C---:B-1----:R-:W-:Y:S02]  /*25dc0*/  IADD3 R136, P4, R229.reuse, R53, RZ ;  /* 0x00000035e5887210 */ /* 0x042fe40007f9e0ff */
[----:B0-----:R-:W-:Y:S02]  /*25dd0*/  IADD3 R134, P3, R229, R52, RZ ;  /* 0x00000034e5867210 */ /* 0x001fe40007f7e0ff */
[----:B------:R-:W-:-:S03]  /*25de0*/  SHF.R.S32.HI R25, RZ, 0x1f, R235 ;  /* 0x0000001fff197819 */ /* 0x000fc600000114eb */
[--C-:B------:R-:W-:Y:S01]  /*25df0*/  IMAD.X R135, R27, 0x1, R48.reuse, P3 ;  /* 0x000000011b877824 */ /* 0x100fe200018e0630 */
[-C--:B------:R-:W-:Y:S01]  /*25e00*/  IADD3 R198, P3, R235, R52.reuse, RZ ;  /* 0x00000034ebc67210 */ /* 0x080fe20007f7e0ff */
[----:B------:R0:W-:Y:S01]  /*25e10*/  STL.64 [R1+0x950], R132 ;  /* 0x0009508401007387 */ /* 0x0001e20000100a00 */
[----:B------:R-:W-:Y:S01]  /*25e20*/  IMAD.X R137, R27, 0x1, R49, P4 ;  /* 0x000000011b897824 */ /* 0x000fe200020e0631 */
[----:B------:R-:W-:Y:S02]  /*25e30*/  SHF.R.S32.HI R27, RZ, 0x1f, R223 ;  /* 0x0000001fff1b7819 */ /* 0x000fe400000114df */
[----:B------:R-:W-:Y:S01]  /*25e40*/  IMAD.X R199, R25, 0x1, R48, P3 ;  /* 0x0000000119c77824 */ /* 0x000fe200018e0630 */
[----:B------:R-:W-:Y:S02]  /*25e50*/  IADD3 R194, P3, R223, R52, RZ ;  /* 0x00000034dfc27210 */ /* 0x000fe40007f7e0ff */
[----:B0-----:R-:W-:-:S03]  /*25e60*/  IADD3 R132, P5, R235, R53, RZ ;  /* 0x00000035eb847210 */ /* 0x001fc60007fbe0ff */
[----:B------:R-:W-:Y:S01]  /*25e70*/  IMAD.X R195, R27, 0x1, R48, P3 ;  /* 0x000000011bc37824 */ /* 0x000fe200018e0630 */
[-C--:B------:R-:W-:Y:S02]  /*25e80*/  IADD3 R196, P4, R223, R53.reuse, RZ ;  /* 0x00000035dfc47210 */ /* 0x080fe40007f9e0ff */
[-C--:B------:R-:W-:Y:S01]  /*25e90*/  IADD3 R188, P3, R169, R52.reuse, RZ ;  /* 0x00000034a9bc7210 */ /* 0x080fe20007f7e0ff */
[----:B------:R-:W-:Y:S01]  /*25ea0*/  IMAD.X R133, R25, 0x1, R49, P5 ;  /* 0x0000000119857824 */ /* 0x000fe200028e0631 */
[----:B------:R-:W-:Y:S01]  /*25eb0*/  SHF.R.S32.HI R25, RZ, 0x1f, R169 ;  /* 0x0000001fff197819 */ /* 0x000fe200000114a9 */
[--C-:B------:R-:W-:Y:S01]  /*25ec0*/  IMAD.X R197, R27, 0x1, R49.reuse, P4 ;  /* 0x000000011bc57824 */ /* 0x100fe200020e0631 */
[-C--:B------:R-:W-:Y:S02]  /*25ed0*/  IADD3 R192, P5, R169, R53.reuse, RZ ;  /* 0x00000035a9c07210 */ /* 0x080fe40007fbe0ff */
[----:B------:R-:W-:Y:S01]  /*25ee0*/  SHF.R.S32.HI R27, RZ, 0x1f, R46 ;  /* 0x0000001fff1b7819 */ /* 0x000fe2000001142e */
[C---:B------:R-:W-:Y:S01]  /*25ef0*/  IMAD.X R189, R25.reuse, 0x1, R48, P3 ;  /* 0x0000000119bd7824 */ /* 0x040fe200018e0630 */
[C---:B------:R-:W-:Y:S01]  /*25f00*/  IADD3 R184, P3, R46.reuse, R52, RZ ;  /* 0x000000342eb87210 */ /* 0x040fe20007f7e0ff */
[----:B------:R-:W-:Y:S01]  /*25f10*/  IMAD.X R193, R25, 0x1, R49, P5 ;  /* 0x0000000119c17824 */ /* 0x000fe200028e0631 */
[----:B------:R-:W-:-:S02]  /*25f20*/  IADD3 R186, P4, R46, R53, RZ ;  /* 0x000000352eba7210 */ /* 0x000fc40007f9e0ff */
[----:B------:R-:W-:Y:S01]  /*25f30*/  SHF.R.S32.HI R25, RZ, 0x1f, R180 ;  /* 0x0000001fff197819 */ /* 0x000fe200000114b4 */
[C---:B------:R-:W-:Y:S01]  /*25f40*/  IMAD.X R185, R27.reuse, 0x1, R48, P3 ;  /* 0x000000011bb97824 */ /* 0x040fe200018e0630 */
[CC--:B------:R-:W-:Y:S02]  /*25f50*/  IADD3 R182, P5, R180.reuse, R53.reuse, RZ ;  /* 0x00000035b4b67210 */ /* 0x0c0fe40007fbe0ff */
[-C--:B------:R-:W-:Y:S01]  /*25f60*/  IADD3 R180, P3, R180, R52.reuse, RZ ;  /* 0x00000034b4b47210 */ /* 0x080fe20007f7e0ff */
[--C-:B------:R-:W-:Y:S01]  /*25f70*/  IMAD.X R187, R27, 0x1, R49.reuse, P4 ;  /* 0x000000011bbb7824 */ /* 0x100fe200020e0631 */
[----:B------:R-:W-:Y:S02]  /*25f80*/  SHF.R.S32.HI R27, RZ, 0x1f, R176 ;  /* 0x0000001fff1b7819 */ /* 0x000fe400000114b0 */
[C---:B------:R-:W-:Y:S01]  /*25f90*/  IADD3 R178, P4, R176.reuse, R53, RZ ;  /* 0x00000035b0b27210 */ /* 0x040fe20007f9e0ff */
[C---:B------:R-:W-:Y:S01]  /*25fa0*/  IMAD.X R181, R25.reuse, 0x1, R48, P3 ;  /* 0x0000000119b57824 */ /* 0x040fe200018e0630 */
[----:B------:R-:W-:Y:S01]  /*25fb0*/  IADD3 R176, P3, R176, R52, RZ ;  /* 0x00000034b0b07210 */ /* 0x000fe20007f7e0ff */
[----:B------:R-:W-:Y:S01]  /*25fc0*/  STL.64 [R1+0x948], R136 ;  /* 0x0009488801007387 */ /* 0x000fe20000100a00 */
[----:B------:R-:W-:Y:S01]  /*25fd0*/  IMAD.X R183, R25, 0x1, R49, P5 ;  /* 0x0000000119b77824 */ /* 0x000fe200028e0631 */
[----:B------:R-:W-:-:S02]  /*25fe0*/  SHF.R.S32.HI R25, RZ, 0x1f, R139 ;  /* 0x0000001fff197819 */ /* 0x000fc4000001148b */
[----:B------:R-:W-:Y:S01]  /*25ff0*/  STL.64 [R1+0x940], R134 ;  /* 0x0009408601007387 */ /* 0x000fe20000100a00 */
[----:B------:R-:W-:-:S03]  /*26000*/  IMAD.X R177, R27, 0x1, R48, P3 ;  /* 0x000000011bb17824 */ /* 0x000fc600018e0630 */
[----:B------:R0:W-:Y:S01]  /*26010*/  STL.64 [R1+0x938], R132 ;  /* 0x0009388401007387 */ /* 0x0001e20000100a00 */
[----:B------:R-:W-:Y:S01]  /*26020*/  IADD3 R46, P5, R139, R53, RZ ;  /* 0x000000358b2e7210 */ /* 0x000fe20007fbe0ff */
[----:B------:R-:W-:Y:S01]  /*26030*/  IMAD.X R179, R27, 0x1, R49, P4 ;  /* 0x000000011bb37824 */ /* 0x000fe200020e0631 */
[----:B------:R-:W-:Y:S02]  /*26040*/  SHF.R.S32.HI R27, RZ, 0x1f, R43 ;  /* 0x0000001fff1b7819 */ /* 0x000fe4000001142b */
[----:B0-----:R-:W-:-:S05]  /*26050*/  IADD3 R132, P3, R139, R52, RZ ;  /* 0x000000348b847210 */ /* 0x001fca0007f7e0ff */
[----:B------:R-:W-:Y:S01]  /*26060*/  IMAD.X R133, R25, 0x1, R48, P3 ;  /* 0x0000000119857824 */ /* 0x000fe200018e0630 */
[----:B------:R-:W-:Y:S01]  /*26070*/  IADD3 R134, P3, R43, R52, RZ ;  /* 0x000000342b867210 */ /* 0x000fe20007f7e0ff */
[--C-:B------:R-:W-:Y:S01]  /*26080*/  IMAD.X R47, R25, 0x1, R49.reuse, P5 ;  /* 0x00000001192f7824 */ /* 0x100fe200028e0631 */
[-C--:B------:R-:W-:Y:S02]  /*26090*/  IADD3 R136, P4, R43, R53.reuse, RZ ;  /* 0x000000352b887210 */ /* 0x080fe40007f9e0ff */
[----:B------:R0:W-:Y:S01]  /*260a0*/  STL.64 [R1+0x930], R132 ;  /* 0x0009308401007387 */ /* 0x0001e20000100a00 */
[----:B------:R-:W-:Y:S01]  /*260b0*/  SHF.R.S32.HI R25, RZ, 0x1f, R42 ;  /* 0x0000001fff197819 */ /* 0x000fe2000001142a */
[C---:B------:R-:W-:Y:S02]  /*260c0*/  IMAD.X R135, R27.reuse, 0x1, R48, P3 ;  /* 0x000000011b877824 */ /* 0x040fe400018e0630 */
[----:B------:R-:W-:Y:S01]  /*260d0*/  IMAD.X R137, R27, 0x1, R49, P4 ;  /* 0x000000011b897824 */ /* 0x000fe200020e0631 */
[----:B0-----:R-:W-:-:S02]  /*260e0*/  IADD3 R132, P5, R42, R53, RZ ;  /* 0x000000352a847210 */ /* 0x001fc40007fbe0ff */
[----:B------:R-:W-:-:S03]  /*260f0*/  IADD3 R42, P3, R42, R52, RZ ;  /* 0x000000342a2a7210 */ /* 0x000fc60007f7e0ff */
[C---:B------:R-:W-:Y:S02]  /*26100*/  IMAD.X R133, R25.reuse, 0x1, R49, P5 ;  /* 0x0000000119857824 */ /* 0x040fe400028e0631 */
[----:B------:R-:W-:Y:S01]  /*26110*/  IMAD.X R43, R25, 0x1, R48, P3 ;  /* 0x00000001192b7824 */ /* 0x000fe200018e0630 */
[----:B------:R-:W-:Y:S01]  /*26120*/  STL.64 [R1+0x928], R136 ;  /* 0x0009288801007387 */ /* 0x000fe20000100a00 */
[----:B------:R-:W-:-:S03]  /*26130*/  SHF.R.S32.HI R27, RZ, 0x1f, R41 ;  /* 0x0000001fff1b7819 */ /* 0x000fc60000011429 */
[----:B------:R0:W-:Y:S04]  /*26140*/  STL.64 [R1+0x920], R134 ;  /* 0x0009208601007387 */ /* 0x0001e80000100a00 */
[----:B------:R-:W-:Y:S04]  /*26150*/  STL.64 [R1+0x918], R132 ;  /* 0x0009188401007387 */ /* 0x000fe80000100a00 */
[----:B------:R1:W-:Y:S01]  /*26160*/  STL.64 [R1+0x910], R42 ;  /* 0x0009102a01007387 */ /* 0x0003e20000100a00 */
[----:B------:R-:W-:Y:S02]  /*26170*/  SHF.R.S32.HI R25, RZ, 0x1f, R39 ;  /* 0x0000001fff197819 */ /* 0x000fe40000011427 */
[----:B0-----:R-:W-:-:S02]  /*26180*/  IADD3 R134, P4, R41, R53, RZ ;  /* 0x0000003529867210 */ /* 0x001fc40007f9e0ff */
[----:B-1----:R-:W-:Y:S02]  /*26190*/  IADD3 R42, P3, R41, R52, RZ ;  /* 0x00000034292a7210 */ /* 0x002fe40007f7e0ff */
[----:B------:R-:W-:-:S03]  /*261a0*/  IADD3 R132, P5, R39, R53, RZ ;  /* 0x0000003527847210 */ /* 0x000fc60007fbe0ff */
[C---:B------:R-:W-:Y:S02]  /*261b0*/  IMAD.X R43, R27.reuse, 0x1, R48, P3 ;  /* 0x000000011b2b7824 */ /* 0x040fe400018e0630 */
[--C-:B------:R-:W-:Y:S02]  /*261c0*/  IMAD.X R135, R27, 0x1, R49.reuse, P4 ;  /* 0x000000011b877824 */ /* 0x100fe400020e0631 */
[----:B------:R-:W-:Y:S01]  /*261d0*/  IMAD.X R133, R25, 0x1, R49, P5 ;  /* 0x0000000119857824 */ /* 0x000fe200028e0631 */
[----:B------:R0:W-:Y:S01]  /*261e0*/  STL.64 [R1+0x900], R42 ;  /* 0x0009002a01007387 */ /* 0x0001e20000100a00 */
[----:B------:R-:W-:-:S03]  /*261f0*/  SHF.R.S32.HI R27, RZ, 0x1f, R38 ;  /* 0x0000001fff1b7819 */ /* 0x000fc60000011426 */
[----:B------:R-:W-:Y:S04]  /*26200*/  STL.64 [R1+0x908], R134 ;  /* 0x0009088601007387 */ /* 0x000fe80000100a00 */
[----:B------:R1:W-:Y:S01]  /*26210*/  STL.64 [R1+0x8f8], R132 ;  /* 0x0008f88401007387 */ /* 0x0003e20000100a00 */
[----:B0-----:R-:W-:-:S05]  /*26220*/  IADD3 R42, P3, R39, R52, RZ ;  /* 0x00000034272a7210 */ /* 0x001fca0007f7e0ff */
[--C-:B------:R-:W-:Y:S01]  /*26230*/  IMAD.X R43, R25, 0x1, R48.reuse, P3 ;  /* 0x00000001192b7824 */ /* 0x100fe200018e0630 */
[CC--:B-1----:R-:W-:Y:S02]  /*26240*/  IADD3 R132, P4, R38.reuse, R53.reuse, RZ ;  /* 0x0000003526847210 */ /* 0x0c2fe40007f9e0ff */
[----:B------:R-:W-:Y:S02]  /*26250*/  IADD3 R38, P3, R38, R52, RZ ;  /* 0x0000003426267210 */ /* 0x000fe40007f7e0ff */
[----:B------:R0:W-:Y:S01]  /*26260*/  STL.64 [R1+0x8f0], R42 ;  /* 0x0008f02a01007387 */ /* 0x0001e20000100a00 */
[----:B------:R-:W-:Y:S02]  /*26270*/  SHF.R.S32.HI R25, RZ, 0x1f, R37 ;  /* 0x0000001fff197819 */ /* 0x000fe40000011425 */
[C---:B------:R-:W-:Y:S02]  /*26280*/  IMAD.X R39, R27.reuse, 0x1, R48, P3 ;  /* 0x000000011b277824 */ /* 0x040fe400018e0630 */
[----:B------:R-:W-:Y:S01]  /*26290*/  IMAD.X R133, R27, 0x1, R49, P4 ;  /* 0x000000011b857824 */ /* 0x000fe200020e0631 */
[----:B0-----:R-:W-:-:S02]  /*262a0*/  IADD3 R42, P5, R37, R53, RZ ;  /* 0x00000035252a7210 */ /* 0x001fc40007fbe0ff */
[----:B------:R0:W-:Y:S03]  /*262b0*/  STL.64 [R1+0x8e0], R38 ;  /* 0x0008e02601007387 */ /* 0x0001e60000100a00 */
[----:B------:R-:W-:Y:S01]  /*262c0*/  IMAD.X R43, R25, 0x1, R49, P5 ;  /* 0x00000001192b7824 */ /* 0x000fe200028e0631 */
[----:B------:R1:W-:Y:S01]  /*262d0*/  STL.64 [R1+0x8e8], R132 ;  /* 0x0008e88401007387 */ /* 0x0003e20000100a00 */
[----:B------:R-:W-:Y:S02]  /*262e0*/  SHF.R.S32.HI R27, RZ, 0x1f, R35 ;  /* 0x0000001fff1b7819 */ /* 0x000fe40000011423 */
[----:B0-----:R-:W-:Y:S01]  /*262f0*/  IADD3 R38, P3, R37, R52, RZ ;  /* 0x0000003425267210 */ /* 0x001fe20007f7e0ff */
[----:B------:R0:W-:Y:S04]  /*26300*/  STL.64 [R1+0x8d8], R42 ;  /* 0x0008d82a01007387 */ /* 0x0001e80000100a00 */
[----:B------:R-:W-:Y:S01]  /*26310*/  IMAD.X R39, R25, 0x1, R48, P3 ;  /* 0x0000000119277824 */ /* 0x000fe200018e0630 */
[----:B-1----:R-:W-:-:S02]  /*26320*/  IADD3 R132, P4, R35, R53, RZ ;  /* 0x0000003523847210 */ /* 0x002fc40007f9e0ff */
[----:B------:R-:W-:Y:S02]  /*26330*/  SHF.R.S32.HI R25, RZ, 0x1f, R34 ;  /* 0x0000001fff197819 */ /* 0x000fe40000011422 */
[----:B0-----:R-:W-:Y:S01]  /*26340*/  IADD3 R42, P3, R35, R52, RZ ;  /* 0x00000034232a7210 */ /* 0x001fe20007f7e0ff */
[----:B------:R0:W-:Y:S01]  /*26350*/  STL.64 [R1+0x8d0], R38 ;  /* 0x0008d02601007387 */ /* 0x0001e20000100a00 */
[----:B------:R-:W-:-:S03]  /*26360*/  IMAD.X R133, R27, 0x1, R49, P4 ;  /* 0x000000011b857824 */ /* 0x000fc600020e0631 */
[----:B------:R-:W-:Y:S01]  /*26370*/  IMAD.X R43, R27, 0x1, R48, P3 ;  /* 0x000000011b2b7824 */ /* 0x000fe200018e0630 */
[C---:B0-----:R-:W-:Y:S02]  /*26380*/  IADD3 R38, P5, R34.reuse, R53, RZ ;  /* 0x0000003522267210 */ /* 0x041fe40007fbe0ff */
        /* <DEDUP_REMOVED lines=21> */
[C---:B-1----:R-:W-:Y:S02]  /*264e0*/  IADD3 R38, P4, R30.reuse, R53, RZ ;  /* 0x000000351e267210 */ /* 0x042fe40007f9e0ff */
[----:B------:R-:W-:Y:S02]  /*264f0*/  IADD3 R30, P3, R30, R52, RZ ;  /* 0x000000341e1e7210 */ /* 0x000fe40007f7e0ff */
[----:B------:R0:W-:Y:S03]  /*26500*/  STL.64 [R1+0x78], R34 ;  /* 0x0000782201007387 */ /* 0x0001e60000100a00 */
[----:B------:R-:W-:Y:S01]  /*26510*/  IMAD.X R31, R27, 0x1, R48, P3 ;  /* 0x000000011b1f7824 */ /* 0x000fe200018e0630 */
[----:B------:R-:W-:-:S04]  /*26520*/  SHF.R.S32.HI R25, RZ, 0x1f, R29 ;  /* 0x0000001fff197819 */ /* 0x000fc8000001141d */
[----:B------:R1:W-:Y:S01]  /*26530*/  STL.64 [R1+0x68], R30 ;  /* 0x0000681e01007387 */ /* 0x0003e20000100a00 */
[----:B0-----:R-:W-:Y:S01]  /*26540*/  IADD3 R34, P5, R29, R53, RZ ;  /* 0x000000351d227210 */ /* 0x001fe20007fbe0ff */
[----:B------:R-:W-:-:S04]  /*26550*/  IMAD.X R39, R27, 0x1, R49, P4 ;  /* 0x000000011b277824 */ /* 0x000fc800020e0631 */
[----:B------:R-:W-:Y:S01]  /*26560*/  IMAD.X R35, R25, 0x1, R49, P5 ;  /* 0x0000000119237824 */ /* 0x000fe200028e0631 */
[----:B-1----:R-:W-:Y:S01]  /*26570*/  IADD3 R30, P3, R29, R52, RZ ;  /* 0x000000341d1e7210 */ /* 0x002fe20007f7e0ff */
[----:B------:R-:W-:Y:S04]  /*26580*/  STL.64 [R1+0x70], R38 ;  /* 0x0000702601007387 */ /* 0x000fe80000100a00 */
[----:B------:R-:W-:Y:S01]  /*26590*/  IMAD.X R31, R25, 0x1, R48, P3 ;  /* 0x00000001191f7824 */ /* 0x000fe200018e0630 */
[----:B------:R-:W-:Y:S01]  /*265a0*/  STL.64 [R1+0x60], R34 ;  /* 0x0000602201007387 */ /* 0x000fe20000100a00 */
[----:B------:R-:W-:-:S03]  /*265b0*/  SHF.R.S32.HI R27, RZ, 0x1f, R26 ;  /* 0x0000001fff1b7819 */ /* 0x000fc6000001141a */
[----:B------:R0:W-:Y:S01]  /*265c0*/  STL.64 [R1+0x58], R30 ;  /* 0x0000581e01007387 */ /* 0x0001e20000100a00 */
[----:B------:R-:W-:Y:S02]  /*265d0*/  SHF.R.S32.HI R25, RZ, 0x1f, R23 ;  /* 0x0000001fff197819 */ /* 0x000fe40000011417 */
[----:B0-----:R-:W-:-:S05]  /*265e0*/  IADD3 R30, P3, R26, R52, RZ ;  /* 0x000000341a1e7210 */ /* 0x001fca0007f7e0ff */
[----:B------:R-:W-:Y:S01]  /*265f0*/  IMAD.X R31, R27, 0x1, R48, P3 ;  /* 0x000000011b1f7824 */ /* 0x000fe200018e0630 */
[-C--:B------:R-:W-:Y:S02]  /*26600*/  IADD3 R38, P4, R26, R53.reuse, RZ ;  /* 0x000000351a267210 */ /* 0x080fe40007f9e0ff */
[----:B------:R-:W-:Y:S02]  /*26610*/  IADD3 R34, P5, R23, R53, RZ ;  /* 0x0000003517227210 */ /* 0x000fe40007fbe0ff */
[----:B------:R0:W-:Y:S01]  /*26620*/  STL.64 [R1+0x48], R30 ;  /* 0x0000481e01007387 */ /* 0x0001e20000100a00 */
[--C-:B------:R-:W-:Y:S02]  /*26630*/  IMAD.X R39, R27, 0x1, R49.reuse, P4 ;  /* 0x000000011b277824 */ /* 0x100fe400020e0631 */
[----:B------:R-:W-:Y:S01]  /*26640*/  IMAD.X R35, R25, 0x1, R49, P5 ;  /* 0x0000000119237824 */ /* 0x000fe200028e0631 */
[----:B0-----:R-:W-:Y:S02]  /*26650*/  IADD3 R30, P3, R23, R52, RZ ;  /* 0x00000034171e7210 */ /* 0x001fe40007f7e0ff */
[----:B------:R-:W-:-:S03]  /*26660*/  SHF.R.S32.HI R23, RZ, 0x1f, R22 ;  /* 0x0000001fff177819 */ /* 0x000fc60000011416 */
[--C-:B------:R-:W-:Y:S01]  /*26670*/  IMAD.X R31, R25, 0x1, R48.reuse, P3 ;  /* 0x00000001191f7824 */ /* 0x100fe200018e0630 */
[----:B------:R-:W-:Y:S01]  /*26680*/  IADD3 R26, P3, R22, R52, RZ ;  /* 0x00000034161a7210 */ /* 0x000fe20007f7e0ff */
[----:B------:R-:W-:Y:S04]  /*26690*/  STL.64 [R1+0x50], R38 ;  /* 0x0000502601007387 */ /* 0x000fe80000100a00 */
[----:B------:R0:W-:Y:S01]  /*266a0*/  STL.64 [R1+0x40], R34 ;  /* 0x0000402201007387 */ /* 0x0001e20000100a00 */
[----:B------:R-:W-:-:S03]  /*266b0*/  IMAD.X R27, R23, 0x1, R48, P3 ;  /* 0x00000001171b7824 */ /* 0x000fc600018e0630 */
[----:B------:R1:W-:Y:S01]  /*266c0*/  STL.64 [R1+0x38], R30 ;  /* 0x0000381e01007387 */ /* 0x0003e20000100a00 */
[-C--:B0-----:R-:W-:Y:S02]  /*266d0*/  IADD3 R34, P4, R22, R53.reuse, RZ ;  /* 0x0000003516227210 */ /* 0x081fe40007f9e0ff */
[----:B------:R-:W-:Y:S02]  /*266e0*/  SHF.R.S32.HI R22, RZ, 0x1f, R21 ;  /* 0x0000001fff167819 */ /* 0x000fe40000011415 */
[----:B-1----:R-:W-:Y:S01]  /*266f0*/  IADD3 R30, P5, R21, R53, RZ ;  /* 0x00000035151e7210 */ /* 0x002fe20007fbe0ff */
[--C-:B------:R-:W-:Y:S01]  /*26700*/  IMAD.X R35, R23, 0x1, R49.reuse, P4 ;  /* 0x0000000117237824 */ /* 0x100fe200020e0631 */
[----:B------:R0:W-:Y:S03]  /*26710*/  STL.64 [R1+0x28], R26 ;  /* 0x0000281a01007387 */ /* 0x0001e60000100a00 */
[----:B------:R-:W-:Y:S01]  /*26720*/  IMAD.X R31, R22, 0x1, R49, P5 ;  /* 0x00000001161f7824 */ /* 0x000fe200028e0631 */
[----:B------:R1:W-:Y:S01]  /*26730*/  STL.64 [R1+0x30], R34 ;  /* 0x0000302201007387 */ /* 0x0003e20000100a00 */
[----:B0-----:R-:W-:-:S03]  /*26740*/  IADD3 R26, P3, R21, R52, RZ ;  /* 0x00000034151a7210 */ /* 0x001fc60007f7e0ff */
[----:B------:R0:W-:Y:S01]  /*26750*/  STL.64 [R1+0x20], R30 ;  /* 0x0000201e01007387 */ /* 0x0001e20000100a00 */
[----:B------:R-:W-:Y:S01]  /*26760*/  SHF.R.S32.HI R21, RZ, 0x1f, R18 ;  /* 0x0000001fff157819 */ /* 0x000fe20000011412 */
[----:B------:R-:W-:Y:S01]  /*26770*/  IMAD.X R27, R22, 0x1, R48, P3 ;  /* 0x00000001161b7824 */ /* 0x000fe200018e0630 */
[C---:B-1----:R-:W-:Y:S02]  /*26780*/  IADD3 R34, P4, R18.reuse, R53, RZ ;  /* 0x0000003512227210 */ /* 0x042fe40007f9e0ff */
[----:B0-----:R-:W-:Y:S02]  /*26790*/  IADD3 R30, P3, R18, R52, RZ ;  /* 0x00000034121e7210 */ /* 0x001fe40007f7e0ff */
[----:B------:R0:W-:Y:S01]  /*267a0*/  STL.64 [R1+0x18], R26 ;  /* 0x0000181a01007387 */ /* 0x0001e20000100a00 */
[----:B------:R-:W-:Y:S02]  /*267b0*/  SHF.R.S32.HI R18, RZ, 0x1f, R250 ;  /* 0x0000001fff127819 */ /* 0x000fe400000114fa */
[----:B------:R-:W-:-:S02]  /*267c0*/  IMAD.X R31, R21, 0x1, R48, P3 ;  /* 0x00000001151f7824 */ /* 0x000fc400018e0630 */
[--C-:B------:R-:W-:Y:S01]  /*267d0*/  IMAD.X R35, R21, 0x1, R49.reuse, P4 ;  /* 0x0000000115237824 */ /* 0x100fe200020e0631 */
[CC--:B0-----:R-:W-:Y:S02]  /*267e0*/  IADD3 R26, P5, R250.reuse, R53.reuse, RZ ;  /* 0x00000035fa1a7210 */ /* 0x0c1fe40007fbe0ff */
[-C--:B------:R-:W-:Y:S02]  /*267f0*/  IADD3 R250, P3, R250, R52.reuse, RZ ;  /* 0x00000034fafa7210 */ /* 0x080fe40007f7e0ff */
[----:B------:R-:W-:Y:S02]  /*26800*/  SHF.R.S32.HI R21, RZ, 0x1f, R246 ;  /* 0x0000001fff157819 */ /* 0x000fe400000114f6 */
[----:B------:R-:W-:Y:S01]  /*26810*/  IADD3 R248, P4, R246, R53, RZ ;  /* 0x00000035f6f87210 */ /* 0x000fe20007f9e0ff */
[----:B------:R-:W-:Y:S01]  /*26820*/  IMAD.X R251, R18, 0x1, R48, P3 ;  /* 0x0000000112fb7824 */ /* 0x000fe200018e0630 */
[----:B------:R-:W-:Y:S01]  /*26830*/  IADD3 R246, P3, R246, R52, RZ ;  /* 0x00000034f6f67210 */ /* 0x000fe20007f7e0ff */
[----:B------:R-:W-:Y:S01]  /*26840*/  IMAD.X R27, R18, 0x1, R49, P5 ;  /* 0x00000001121b7824 */ /* 0x000fe200028e0631 */
[----:B------:R-:W-:-:S02]  /*26850*/  SHF.R.S32.HI R18, RZ, 0x1f, R242 ;  /* 0x0000001fff127819 */ /* 0x000fc400000114f2 */
[CC--:B------:R-:W-:Y:S01]  /*26860*/  IADD3 R244, P5, R242.reuse, R53.reuse, RZ ;  /* 0x00000035f2f47210 */ /* 0x0c0fe20007fbe0ff */
[C---:B------:R-:W-:Y:S01]  /*26870*/  IMAD.X R247, R21.reuse, 0x1, R48, P3 ;  /* 0x0000000115f77824 */ /* 0x040fe200018e0630 */
[-C--:B------:R-:W-:Y:S01]  /*26880*/  IADD3 R242, P3, R242, R52.reuse, RZ ;  /* 0x00000034f2f27210 */ /* 0x080fe20007f7e0ff */
[--C-:B------:R-:W-:Y:S01]  /*26890*/  IMAD.X R249, R21, 0x1, R49.reuse, P4 ;  /* 0x0000000115f97824 */ /* 0x100fe200020e0631 */
        /* <DEDUP_REMOVED lines=64> */
[----:B------:R0:W-:Y:S01]  /*26ca0*/  STL.64 [R1+0x10], R34 ;  /* 0x0000102201007387 */ /* 0x0001e20000100a00 */
[----:B------:R-:W-:Y:S01]  /*26cb0*/  IMAD.X R43, R18, 0x1, R49, P5 ;  /* 0x00000001122b7824 */ /* 0x000fe200028e0631 */
[----:B------:R-:W-:-:S02]  /*26cc0*/  SHF.R.S32.HI R18, RZ, 0x1f, R32 ;  /* 0x0000001fff127819 */ /* 0x000fc40000011420 */
[C---:B------:R-:W-:Y:S01]  /*26cd0*/  IMAD.X R37, R21.reuse, 0x1, R48, P3 ;  /* 0x0000000115257824 */ /* 0x040fe200018e0630 */
[----:B------:R1:W-:Y:S01]  /*26ce0*/  STL.64 [R1+0x8], R30 ;  /* 0x0000081e01007387 */ /* 0x0003e20000100a00 */
[--C-:B------:R-:W-:Y:S01]  /*26cf0*/  IMAD.X R39, R21, 0x1, R49.reuse, P4 ;  /* 0x0000000115277824 */ /* 0x100fe200020e0631 */
[CC--:B0-----:R-:W-:Y:S02]  /*26d00*/  IADD3 R34, P5, R32.reuse, R53.reuse, RZ ;  /* 0x0000003520227210 */ /* 0x0c1fe40007fbe0ff */
[-C--:B------:R-:W-:Y:S02]  /*26d10*/  IADD3 R32, P3, R32, R52.reuse, RZ ;  /* 0x0000003420207210 */ /* 0x080fe40007f7e0ff */
[----:B------:R-:W-:Y:S02]  /*26d20*/  SHF.R.S32.HI R21, RZ, 0x1f, R28 ;  /* 0x0000001fff157819 */ /* 0x000fe4000001141c */
[----:B-1----:R-:W-:Y:S01]  /*26d30*/  IADD3 R30, P4, R28, R53, RZ ;  /* 0x000000351c1e7210 */ /* 0x002fe20007f9e0ff */
[----:B------:R-:W-:Y:S01]  /*26d40*/  IMAD.X R33, R18, 0x1, R48, P3 ;  /* 0x0000000112217824 */ /* 0x000fe200018e0630 */
[----:B------:R-:W-:Y:S01]  /*26d50*/  IADD3 R28, P3, R28, R52, RZ ;  /* 0x000000341c1c7210 */ /* 0x000fe20007f7e0ff */
[----:B------:R0:W-:Y:S01]  /*26d60*/  STL.64 [R1], R26 ;  /* 0x0000001a01007387 */ /* 0x0001e20000100a00 */
[----:B------:R-:W-:Y:S01]  /*26d70*/  IMAD.X R35, R18, 0x1, R49, P5 ;  /* 0x0000000112237824 */ /* 0x000fe200028e0631 */
[----:B------:R-:W-:-:S02]  /*26d80*/  SHF.R.S32.HI R18, RZ, 0x1f, R24 ;  /* 0x0000001fff127819 */ /* 0x000fc40000011418 */
[C---:B------:R-:W-:Y:S02]  /*26d90*/  IMAD.X R29, R21.reuse, 0x1, R48, P3 ;  /* 0x00000001151d7824 */ /* 0x040fe400018e0630 */
[----:B------:R-:W-:Y:S01]  /*26da0*/  IMAD.X R31, R21, 0x1, R49, P4 ;  /* 0x00000001151f7824 */ /* 0x000fe200020e0631 */
[CC--:B0-----:R-:W-:Y:S02]  /*26db0*/  IADD3 R26, P5, R24.reuse, R53.reuse, RZ ;  /* 0x00000035181a7210 */ /* 0x0c1fe40007fbe0ff */
[-C--:B------:R-:W-:Y:S02]  /*26dc0*/  IADD3 R24, P3, R24, R52.reuse, RZ ;  /* 0x0000003418187210 */ /* 0x080fe40007f7e0ff */
[----:B------:R-:W-:Y:S02]  /*26dd0*/  SHF.R.S32.HI R21, RZ, 0x1f, R20 ;  /* 0x0000001fff157819 */ /* 0x000fe40000011414 */
[----:B------:R-:W-:Y:S01]  /*26de0*/  IADD3 R22, P4, R20, R53, RZ ;  /* 0x0000003514167210 */ /* 0x000fe20007f9e0ff */
[----:B------:R-:W-:Y:S01]  /*26df0*/  IMAD.X R25, R18, 0x1, R48, P3 ;  /* 0x0000000112197824 */ /* 0x000fe200018e0630 */
[----:B------:R-:W-:-:S03]  /*26e00*/  IADD3 R20, P3, R20, R52, RZ ;  /* 0x0000003414147210 */ /* 0x000fc60007f7e0ff */
[C---:B------:R-:W-:Y:S01]  /*26e10*/  IMAD.X R23, R21.reuse, 0x1, R49, P4 ;  /* 0x0000000115177824 */ /* 0x040fe200020e0631 */
[----:B------:R-:W-:Y:S01]  /*26e20*/  SHF.R.S32.HI R133, RZ, 0x1f, R19 ;  /* 0x0000001fff857819 */ /* 0x000fe20000011413 */
[----:B------:R-:W-:Y:S01]  /*26e30*/  IMAD.X R21, R21, 0x1, R48, P3 ;  /* 0x0000000115157824 */ /* 0x000fe200018e0630 */
[----:B------:R-:W-:-:S05]  /*26e40*/  IADD3 R134, P3, R19, R52, RZ ;  /* 0x0000003413867210 */ /* 0x000fca0007f7e0ff */
[----:B------:R-:W-:Y:S01]  /*26e50*/  IMAD.X R135, R133, 0x1, R48, P3 ;  /* 0x0000000185877824 */ /* 0x000fe200018e0630 */
[----:B------:R-:W-:-:S04]  /*26e60*/  SHF.R.S32.HI R132, RZ, 0x1f, R131 ;  /* 0x0000001fff847819 */ /* 0x000fc80000011483 */
[----:B------:R0:W-:Y:S01]  /*26e70*/  STL.64 [R1+0x8b8], R134 ;  /* 0x0008b88601007387 */ /* 0x0001e20000100a00 */
[----:B------:R-:W-:Y:S01]  /*26e80*/  IMAD.X R27, R18, 0x1, R49, P5 ;  /* 0x00000001121b7824 */ /* 0x000fe200028e0631 */
[----:B------:R-:W-:Y:S02]  /*26e90*/  IADD3 R18, P5, R19, R53, RZ ;  /* 0x0000003513127210 */ /* 0x000fe40007fbe0ff */
[----:B0-----:R-:W-:-:S05]  /*26ea0*/  IADD3 R134, P3, R131, R52, RZ ;  /* 0x0000003483867210 */ /* 0x001fca0007f7e0ff */
[----:B------:R-:W-:Y:S01]  /*26eb0*/  IMAD.X R135, R132, 0x1, R48, P3 ;  /* 0x0000000184877824 */ /* 0x000fe200018e0630 */
[-C--:B------:R-:W-:Y:S02]  /*26ec0*/  IADD3 R138, P4, R131, R53.reuse, RZ ;  /* 0x00000035838a7210 */ /* 0x080fe40007f9e0ff */
[----:B------:R-:W-:Y:S02]  /*26ed0*/  SHF.R.S32.HI R131, RZ, 0x1f, R130 ;  /* 0x0000001fff837819 */ /* 0x000fe40000011482 */
[----:B------:R0:W-:Y:S01]  /*26ee0*/  STL.64 [R1+0x8a8], R134 ;  /* 0x0008a88601007387 */ /* 0x0001e20000100a00 */
[--C-:B------:R-:W-:Y:S01]  /*26ef0*/  IMAD.X R19, R133, 0x1, R49.reuse, P5 ;  /* 0x0000000185137824 */ /* 0x100fe200028e0631 */
[----:B------:R-:W-:Y:S01]  /*26f00*/  IADD3 R136, P5, R130, R53, RZ ;  /* 0x0000003582887210 */ /* 0x000fe20007fbe0ff */
[----:B------:R-:W-:Y:S01]  /*26f10*/  IMAD.X R139, R132, 0x1, R49, P4 ;  /* 0x00000001848b7824 */ /* 0x000fe200020e0631 */
[----:B0-----:R-:W-:Y:S02]  /*26f20*/  IADD3 R134, P3, R130, R52, RZ ;  /* 0x0000003482867210 */ /* 0x001fe40007f7e0ff */
[----:B------:R-:W-:-:S03]  /*26f30*/  SHF.R.S32.HI R130, RZ, 0x1f, R129 ;  /* 0x0000001fff827819 */ /* 0x000fc60000011481 */
[--C-:B------:R-:W-:Y:S01]  /*26f40*/  IMAD.X R135, R131, 0x1, R48.reuse, P3 ;  /* 0x0000000183877824 */ /* 0x100fe200018e0630 */
[----:B------:R-:W-:Y:S01]  /*26f50*/  IADD3 R132, P3, R129, R52, RZ ;  /* 0x0000003481847210 */ /* 0x000fe20007f7e0ff */
[----:B------:R-:W-:Y:S01]  /*26f60*/  IMAD.X R137, R131, 0x1, R49, P5 ;  /* 0x0000000183897824 */ /* 0x000fe200028e0631 */
[----:B------:R-:W-:Y:S03]  /*26f70*/  STL.64 [R1+0x8b0], R138 ;  /* 0x0008b08a01007387 */ /* 0x000fe60000100a00 */
[----:B------:R-:W-:Y:S01]  /*26f80*/  IMAD.X R133, R130, 0x1, R48, P3 ;  /* 0x0000000182857824 */ /* 0x000fe200018e0630 */
[----:B------:R0:W-:Y:S04]  /*26f90*/  STL.64 [R1+0x8a0], R136 ;  /* 0x0008a08801007387 */ /* 0x0001e80000100a00 */
[----:B------:R1:W-:Y:S04]  /*26fa0*/  STL.64 [R1+0x898], R134 ;  /* 0x0008988601007387 */ /* 0x0003e80000100a00 */
[----:B------:R4:W-:Y:S01]  /*26fb0*/  STL.64 [R1+0x888], R132 ;  /* 0x0008888401007387 */ /* 0x0009e20000100a00 */
[----:B0-----:R-:W-:-:S02]  /*26fc0*/  IADD3 R136, P4, R129, R53, RZ ;  /* 0x0000003581887210 */ /* 0x001fc40007f9e0ff */
[----:B------:R-:W-:Y:S02]  /*26fd0*/  SHF.R.S32.HI R129, RZ, 0x1f, R128 ;  /* 0x0000001fff817819 */ /* 0x000fe40000011480 */
[C---:B-1----:R-:W-:Y:S02]  /*26fe0*/  IADD3 R134, P5, R128.reuse, R53, RZ ;  /* 0x0000003580867210 */ /* 0x042fe40007fbe0ff */
[----:B----4-:R-:W-:Y:S01]  /*26ff0*/  IADD3 R132, P3, R128, R52, RZ ;  /* 0x0000003480847210 */ /* 0x010fe20007f7e0ff */
[----:B------:R-:W-:Y:S01]  /*27000*/  IMAD.X R137, R130, 0x1, R49, P4 ;  /* 0x0000000182897824 */ /* 0x000fe200020e0631 */
        /* <DEDUP_REMOVED lines=328> */
[----:B------:R0:W-:Y:S01]  /*28490*/  STL.64 [R1+0x688], R88 ;  /* 0x0006885801007387 */ /* 0x0001e20000100a00 */
[----:B------:R-:W-:Y:S01]  /*284a0*/  VIADD R79, R80, UR5 ;  /* 0x00000005504f7c36 */ /* 0x000fe20008000000 */
[----:B------:R-:W-:Y:S02]  /*284b0*/  ULDC UR5, c[0x0][0x248] ;  /* 0x0000920000057ab9 */ /* 0x000fe40000000800 */
        /* <DEDUP_REMOVED lines=11> */
[----:B------:R-:W-:Y:S01]  /*28570*/  STL.64 [R1+0x680], R88 ;  /* 0x0006805801007387 */ /* 0x000fe20000100a00 */
[C---:B------:R-:W-:Y:S01]  /*28580*/  VIADD R78, R79.reuse, UR5 ;  /* 0x000000054f4e7c36 */ /* 0x040fe20008000000 */
[----:B------:R-:W-:Y:S01]  /*28590*/  ULDC UR5, c[0x0][0x248] ;  /* 0x0000920000057ab9 */ /* 0x000fe20000000800 */
        /* <DEDUP_REMOVED lines=194> */
[----:B------:R-:W-:Y:S02]  /*291c0*/  IMAD.X R65, R59, 0x1, R49, P5 ;  /* 0x000000013b417824 */ /* 0x000fe400028e0631 */
[C---:B------:R-:W-:Y:S01]  /*291d0*/  VIADD R56, R57.reuse, UR53 ;  /* 0x0000003539387c36 */ /* 0x040fe20008000000 */
[----:B------:R-:W-:Y:S01]  /*291e0*/  STL.64 [R1+0x5d0], R66 ;  /* 0x0005d04201007387 */ /* 0x000fe20000100a00 */
[----:B------:R-:W-:Y:S01]  /*291f0*/  IMAD.X R61, R58, 0x1, R48, P3 ;  /* 0x000000013a3d7824 */ /* 0x000fe200018e0630 */
[----:B------:R-:W-:Y:S02]  /*29200*/  ULDC UR53, c[0x0][0x248] ;  /* 0x0000920000357ab9 */ /* 0x000fe40000000800 */
[----:B------:R0:W-:Y:S04]  /*29210*/  STL.64 [R1+0x5c8], R64 ;  /* 0x0005c84001007387 */ /* 0x0001e80000100a00 */
[----:B------:R1:W-:Y:S04]  /*29220*/  STL.64 [R1+0x540], R62 ;  /* 0x0005403e01007387 */ /* 0x0003e80000100a00 */
[----:B------:R4:W-:Y:S01]  /*29230*/  STL.64 [R1+0x520], R60 ;  /* 0x0005203c01007387 */ /* 0x0009e20000100a00 */
[----:B0-----:R-:W-:-:S02]  /*29240*/  IADD3 R64, P4, R57, R53, RZ ;  /* 0x0000003539407210 */ /* 0x001fc40007f9e0ff */
[----:B------:R-:W-:Y:S02]  /*29250*/  SHF.R.S32.HI R57, RZ, 0x1f, R56 ;  /* 0x0000001fff397819 */ /* 0x000fe40000011438 */
[----:B-1----:R-:W-:Y:S01]  /*29260*/  IADD3 R62, P5, R56, R53, RZ ;  /* 0x00000035383e7210 */ /* 0x002fe20007fbe0ff */
[----:B------:R-:W-:Y:S01]  /*29270*/  IMAD.X R65, R58, 0x1, R49, P4 ;  /* 0x000000013a417824 */ /* 0x000fe200020e0631 */
[----:B----4-:R-:W-:-:S03]  /*29280*/  IADD3 R60, P3, R56, R52, RZ ;  /* 0x00000034383c7210 */ /* 0x010fc60007f7e0ff */
[C---:B------:R-:W-:Y:S02]  /*29290*/  IMAD.X R63, R57.reuse, 0x1, R49, P5 ;  /* 0x00000001393f7824 */ /* 0x040fe400028e0631 */
[----:B------:R-:W-:Y:S02]  /*292a0*/  VIADD R51, R56, UR35 ;  /* 0x0000002338337c36 */ /* 0x000fe40008000000 */
[----:B------:R-:W-:Y:S01]  /*292b0*/  IMAD.X R61, R57, 0x1, R48, P3 ;  /* 0x00000001393d7824 */ /* 0x000fe200018e0630 */
[----:B------:R-:W-:Y:S01]  /*292c0*/  STL.64 [R1+0x538], R64 ;  /* 0x0005384001007387 */ /* 0x000fe20000100a00 */
[----:B------:R-:W-:Y:S01]  /*292d0*/  VIADD R55, R51, UR34 ;  /* 0x0000002233377c36 */ /* 0x000fe20008000000 */
[----:B------:R-:W-:Y:S01]  /*292e0*/  SHF.R.S32.HI R56, RZ, 0x1f, R51 ;  /* 0x0000001fff387819 */ /* 0x000fe20000011433 */
[----:B------:R-:W-:Y:S01]  /*292f0*/  ULDC.64 UR34, c[0x0][0x228] ;  /* 0x00008a0000227ab9 */ /* 0x000fe20000000a00 */
[----:B------:R0:W-:Y:S04]  /*29300*/  STL.64 [R1+0x508], R62 ;  /* 0x0005083e01007387 */ /* 0x0001e80000100a00 */
[----:B------:R1:W-:Y:S01]  /*29310*/  STL.64 [R1+0x4f8], R60 ;  /* 0x0004f83c01007387 */ /* 0x0003e20000100a00 */
[----:B------:R-:W-:-:S02]  /*29320*/  IADD3 R58, P5, R55, R53, RZ ;  /* 0x00000035373a7210 */ /* 0x000fc40007fbe0ff */
[C---:B0-----:R-:W-:Y:S02]  /*29330*/  IADD3 R62, P4, R51.reuse, R53, RZ ;  /* 0x00000035333e7210 */ /* 0x041fe40007f9e0ff */
[----:B-1----:R-:W-:Y:S02]  /*29340*/  IADD3 R60, P3, R51, R52, RZ ;  /* 0x00000034333c7210 */ /* 0x002fe40007f7e0ff */
[----:B------:R-:W-:-:S03]  /*29350*/  SHF.R.S32.HI R51, RZ, 0x1f, R55 ;  /* 0x0000001fff337819 */ /* 0x000fc60000011437 */
[C---:B------:R-:W-:Y:S02]  /*29360*/  IMAD.X R61, R56.reuse, 0x1, R48, P3 ;  /* 0x00000001383d7824 */ /* 0x040fe400018e0630 */
[--C-:B------:R-:W-:Y:S02]  /*29370*/  IMAD.X R63, R56, 0x1, R49.reuse, P4 ;  /* 0x00000001383f7824 */ /* 0x100fe400020e0631 */
[----:B------:R-:W-:Y:S01]  /*29380*/  IMAD.X R59, R51, 0x1, R49, P5 ;  /* 0x00000001333b7824 */ /* 0x000fe200028e0631 */
[----:B------:R0:W-:Y:S01]  /*29390*/  STL.64 [R1+0x4c8], R60 ;  /* 0x0004c83c01007387 */ /* 0x0001e20000100a00 */
[----:B------:R-:W-:-:S03]  /*293a0*/  VIADD R50, R55, UR8 ;  /* 0x0000000837327c36 */ /* 0x000fc60008000000 */
[----:B------:R-:W-:Y:S04]  /*293b0*/  STL.64 [R1+0x4e0], R62 ;  /* 0x0004e03e01007387 */ /* 0x000fe80000100a00 */
[----:B------:R1:W-:Y:S01]  /*293c0*/  STL.64 [R1+0x4b0], R58 ;  /* 0x0004b03a01007387 */ /* 0x0003e20000100a00 */
[----:B0-----:R-:W-:Y:S02]  /*293d0*/  IADD3 R60, P3, R55, R52, RZ ;  /* 0x00000034373c7210 */ /* 0x001fe40007f7e0ff */
[----:B------:R-:W-:-:S03]  /*293e0*/  SHF.R.S32.HI R55, RZ, 0x1f, R50 ;  /* 0x0000001fff377819 */ /* 0x000fc60000011432 */
[--C-:B------:R-:W-:Y:S01]  /*293f0*/  IMAD.X R61, R51, 0x1, R48.reuse, P3 ;  /* 0x00000001333d7824 */ /* 0x100fe200018e0630 */
[C---:B------:R-:W-:Y:S02]  /*29400*/  IADD3 R56, P3, R50.reuse, R52, RZ ;  /* 0x0000003432387210 */ /* 0x040fe40007f7e0ff */
[C---:B-1----:R-:W-:Y:S01]  /*29410*/  IADD3 R58, P4, R50.reuse, R53, RZ ;  /* 0x00000035323a7210 */ /* 0x042fe20007f9e0ff */
[----:B------:R-:W-:Y:S01]  /*29420*/  VIADD R54, R50, UR9 ;  /* 0x0000000932367c36 */ /* 0x000fe20008000000 */
[----:B------:R-:W-:Y:S01]  /*29430*/  STL.64 [R1+0x498], R60 ;  /* 0x0004983c01007387 */ /* 0x000fe20000100a00 */
[C---:B------:R-:W-:Y:S01]  /*29440*/  IMAD.X R57, R55.reuse, 0x1, R48, P3 ;  /* 0x0000000137397824 */ /* 0x040fe200018e0630 */
[----:B------:R-:W-:Y:S01]  /*29450*/  ULDC.64 UR8, c[0x0][0x228] ;  /* 0x00008a0000087ab9 */ /* 0x000fe20000000a00 */
[----:B------:R-:W-:Y:S01]  /*29460*/  IMAD.X R59, R55, 0x1, R49, P4 ;  /* 0x00000001373b7824 */ /* 0x000fe200020e0631 */
[----:B------:R-:W-:-:S04]  /*29470*/  SHF.R.S32.HI R51, RZ, 0x1f, R54 ;  /* 0x0000001fff337819 */ /* 0x000fc80000011436 */
[----:B------:R0:W-:Y:S04]  /*29480*/  STL.64 [R1+0x480], R58 ;  /* 0x0004803a01007387 */ /* 0x0001e80000100a00 */
[----:B------:R1:W-:Y:S01]  /*29490*/  STL.64 [R1+0x3c8], R56 ;  /* 0x0003c83801007387 */ /* 0x0003e20000100a00 */
[----:B------:R-:W-:Y:S01]  /*294a0*/  VIADD R50, R54, UR5 ;  /* 0x0000000536327c36 */ /* 0x000fe20008000000 */
[----:B------:R-:W-:Y:S02]  /*294b0*/  LOP3.LUT R14, R14, 0xfff7ffff, RZ, 0xc0, !PT ;  /* 0xfff7ffff0e0e7812 */ /* 0x000fe400078ec0ff */
[----:B------:R-:W-:Y:S01]  /*294c0*/  LOP3.LUT R9, R9, 0xffff7fff, RZ, 0xc0, !PT ;  /* 0xffff7fff09097812 */ /* 0x000fe200078ec0ff */
[----:B------:R-:W-:Y:S01]  /*294d0*/  VIADD R66, R2, 0x58 ;  /* 0x0000005802427836 */ /* 0x000fe20000000000 */
[----:B0-----:R-:W-:Y:S01]  /*294e0*/  IADD3 R58, P4, R54, R53, RZ ;  /* 0x00000035363a7210 */ /* 0x001fe20007f9e0ff */
[C---:B------:R-:W-:Y:S01]  /*294f0*/  VIADD R65, R2.reuse, 0x57 ;  /* 0x0000005702417836 */ /* 0x040fe20000000000 */
[----:B------:R-:W-:Y:S01]  /*29500*/  LOP3.LUT R13, R13, 0x7fffffff, RZ, 0xc0, !PT ;  /* 0x7fffffff0d0d7812 */ /* 0x000fe200078ec0ff */
[----:B------:R-:W-:Y:S01]  /*29510*/  VIADD R64, R2, 0x56 ;  /* 0x0000005602407836 */ /* 0x000fe20000000000 */
[----:B-1----:R-:W-:Y:S01]  /*29520*/  IADD3 R56, P3, R54, R52, RZ ;  /* 0x0000003436387210 */ /* 0x002fe20007f7e0ff */
[----:B------:R-:W-:Y:S01]  /*29530*/  IMAD.X R59, R51, 0x1, R49, P4 ;  /* 0x00000001333b7824 */ /* 0x000fe200020e0631 */
[----:B------:R-:W-:-:S03]  /*29540*/  ULDC UR5, c[0x0][0x228] ;  /* 0x00008a0000057ab9 */ /* 0x000fc60000000800 */
[----:B------:R-:W-:Y:S01]  /*29550*/  IMAD.X R57, R51, 0x1, R48, P3 ;  /* 0x0000000133397824 */ /* 0x000fe200018e0630 */
[----:B------:R0:W-:Y:S01]  /*29560*/  STL.64 [R1+0x3c0], R58 ;  /* 0x0003c03a01007387 */ /* 0x0001e20000100a00 */
[----:B------:R-:W-:-:S03]  /*29570*/  SHF.R.S32.HI R55, RZ, 0x1f, R50 ;  /* 0x0000001fff377819 */ /* 0x000fc60000011432 */
[----:B------:R1:W-:Y:S01]  /*29580*/  STL.64 [R1+0x3b8], R56 ;  /* 0x0003b83801007387 */ /* 0x0003e20000100a00 */
[C---:B------:R-:W-:Y:S01]  /*29590*/  VIADD R54, R50.reuse, UR10 ;  /* 0x0000000a32367c36 */ /* 0x040fe20008000000 */
[C---:B0-----:R-:W-:Y:S02]  /*295a0*/  IADD3 R58, P4, R50.reuse, R53, RZ ;  /* 0x00000035323a7210 */ /* 0x041fe40007f9e0ff */
[----:B-1----:R-:W-:-:S03]  /*295b0*/  IADD3 R56, P3, R50, R52, RZ ;  /* 0x0000003432387210 */ /* 0x002fc60007f7e0ff */
[C---:B------:R-:W-:Y:S02]  /*295c0*/  IMAD.X R59, R55.reuse, 0x1, R49, P4 ;  /* 0x00000001373b7824 */ /* 0x040fe400020e0631 */
[----:B------:R-:W-:-:S03]  /*295d0*/  IMAD.X R57, R55, 0x1, R48, P3 ;  /* 0x0000000137397824 */ /* 0x000fc600018e0630 */
[----:B------:R0:W-:Y:S01]  /*295e0*/  STL.64 [R1+0x3b0], R58 ;  /* 0x0003b03a01007387 */ /* 0x0001e20000100a00 */
[----:B------:R-:W-:-:S03]  /*295f0*/  SHF.R.S32.HI R51, RZ, 0x1f, R54 ;  /* 0x0000001fff337819 */ /* 0x000fc60000011436 */
[----:B------:R1:W-:Y:S01]  /*29600*/  STL.64 [R1+0x3a8], R56 ;  /* 0x0003a83801007387 */ /* 0x0003e20000100a00 */
[C---:B------:R-:W-:Y:S01]  /*29610*/  VIADD R50, R54.reuse, UR11 ;  /* 0x0000000b36327c36 */ /* 0x040fe20008000000 */
[----:B------:R-:W-:Y:S01]  /*29620*/  ULDC.64 UR10, c[0x0][0x228] ;  /* 0x00008a00000a7ab9 */ /* 0x000fe20000000a00 */
        /* <DEDUP_REMOVED lines=195> */
[----:B------:R-:W-:Y:S01]  /*2a260*/  ULDC UR36, c[0x0][0x22c] ;  /* 0x00008b0000247ab9 */ /* 0x000fe20000000800 */
        /* <DEDUP_REMOVED lines=181> */
[----:B------:R-:W-:Y:S02]  /*2adc0*/  VIADD R54, R50, UR58 ;  /* 0x0000003a32367c36 */ /* 0x000fe40008000000 */
[----:B------:R-:W-:Y:S01]  /*2add0*/  IMAD.X R57, R51, 0x1, R48, P3 ;  /* 0x0000000133397824 */ /* 0x000fe200018e0630 */
[----:B------:R0:W-:Y:S01]  /*2ade0*/  STL.64 [R1+0xe0], R58 ;  /* 0x0000e03a01007387 */ /* 0x0001e20000100a00 */
[----:B------:R-:W-:-:S03]  /*2adf0*/  SHF.R.S32.HI R55, RZ, 0x1f, R50 ;  /* 0x0000001fff377819 */ /* 0x000fc60000011432 */
[----:B------:R1:W-:Y:S01]  /*2ae00*/  STL.64 [R1+0xd8], R56 ;  /* 0x0000d83801007387 */ /* 0x0003e20000100a00 */
[-C--:B------:R-:W-:Y:S02]  /*2ae10*/  IADD3 R62, P3, R54, R53.reuse, RZ ;  /* 0x00000035363e7210 */ /* 0x080fe40007f7e0ff */
[C---:B0-----:R-:W-:Y:S02]  /*2ae20*/  IADD3 R58, P4, R50.reuse, R53, RZ ;  /* 0x00000035323a7210 */ /* 0x041fe40007f9e0ff */
[-C--:B-1----:R-:W-:Y:S02]  /*2ae30*/  IADD3 R56, P5, R50, R52.reuse, RZ ;  /* 0x0000003432387210 */ /* 0x082fe40007fbe0ff */
[----:B------:R-:W-:Y:S01]  /*2ae40*/  SHF.R.S32.HI R50, RZ, 0x1f, R54 ;  /* 0x0000001fff327819 */ /* 0x000fe20000011436 */
[----:B------:R-:W-:Y:S01]  /*2ae50*/  IMAD.X R59, R55, 0x1, R49, P4 ;  /* 0x00000001373b7824 */ /* 0x000fe200020e0631 */
[----:B------:R-:W-:-:S03]  /*2ae60*/  IADD3 R60, P4, R54, R52, RZ ;  /* 0x00000034363c7210 */ /* 0x000fc60007f9e0ff */
[C---:B------:R-:W-:Y:S01]  /*2ae70*/  IMAD.X R63, R50.reuse, 0x1, R49, P3 ;  /* 0x00000001323f7824 */ /* 0x040fe200018e0631 */
[----:B------:R-:W-:Y:S01]  /*2ae80*/  ISETP.GE.AND P3, PT, R3, UR34, PT ;  /* 0x0000002203007c0c */ /* 0x000fe2000bf66270 */
[--C-:B------:R-:W-:Y:S02]  /*2ae90*/  IMAD.X R61, R50, 0x1, R48.reuse, P4 ;  /* 0x00000001323d7824 */ /* 0x100fe400020e0630 */
[----:B------:R-:W-:Y:S01]  /*2aea0*/  IMAD.X R57, R55, 0x1, R48, P5 ;  /* 0x0000000137397824 */ /* 0x000fe200028e0630 */
[----:B------:R-:W-:Y:S01]  /*2aeb0*/  ISETP.LT.AND P4, PT, R2, UR9, !P3 ;  /* 0x0000000902007c0c */ /* 0x000fe2000df81270 */
[----:B------:R-:W-:Y:S01]  /*2aec0*/  VIADD R51, R54, UR59 ;  /* 0x0000003b36337c36 */ /* 0x000fe20008000000 */
[----:B------:R-:W-:Y:S01]  /*2aed0*/  ISETP.LT.AND P3, PT, R3, UR8, !P2 ;  /* 0x0000000803007c0c */ /* 0x000fe2000d761270 */
[----:B------:R-:W-:Y:S01]  /*2aee0*/  ULDC.64 UR8, c[0x0][0x228] ;  /* 0x00008a0000087ab9 */ /* 0x000fe20000000a00 */
[----:B------:R0:W-:Y:S01]  /*2aef0*/  STL.64 [R1+0xd0], R58 ;  /* 0x0000d03a01007387 */ /* 0x0001e20000100a00 */
[----:B------:R-:W-:Y:S01]  /*2af00*/  ISETP.LT.AND P2, PT, R4, UR8, !P2 ;  /* 0x0000000804007c0c */ /* 0x000fe2000d741270 */
[----:B------:R-:W-:-:S07]  /*2af10*/  ULDC UR34, c[0x0][0x22c] ;  /* 0x00008b0000227ab9 */ /* 0x000fce0000000800 */
[----:B------:R-:W-:Y:S01]  /*2af20*/  @P4 LOP3.LUT R9, R9, 0x8000, RZ, 0xfc, !PT ;  /* 0x0000800009094812 */ /* 0x000fe200078efcff */
[----:B------:R-:W-:Y:S01]  /*2af30*/  VIADD R50, R2, 0x41 ;  /* 0x0000004102327836 */ /* 0x000fe20000000000 */
[----:B------:R-:W-:Y:S01]  /*2af40*/  @P3 LOP3.LUT R14, R14, 0x80000, RZ, 0xfc, !PT ;  /* 0x000800000e0e3812 */ /* 0x000fe200078efcff */
[C---:B------:R-:W-:Y:S01]  /*2af50*/  VIADD R54, R2.reuse, 0x45 ;  /* 0x0000004502367836 */ /* 0x040fe20000000000 */
[----:B------:R-:W-:Y:S01]  /*2af60*/  ISETP.LT.AND P3, PT, R3, UR12, !P1 ;  /* 0x0000000c03007c0c */ /* 0x000fe2000cf61270 */
[----:B------:R-:W-:Y:S01]  /*2af70*/  VIADD R55, R2, 0x46 ;  /* 0x0000004602377836 */ /* 0x000fe20000000000 */
[----:B------:R-:W-:Y:S01]  /*2af80*/  LOP3.LUT R14, R14, 0xffdfffff, RZ, 0xc0, !PT ;  /* 0xffdfffff0e0e7812 */ /* 0x000fe200078ec0ff */
[----:B------:R-:W-:-:S03]  /*2af90*/  ULDC.64 UR58, c[0x0][0x228] ;  /* 0x00008a00003a7ab9 */ /* 0x000fc60000000a00 */
[----:B------:R-:W-:Y:S02]  /*2afa0*/  @P2 LOP3.LUT R14, R14, 0x200000, RZ, 0xfc, !PT ;  /* 0x002000000e0e2812 */ /* 0x000fe400078efcff */
[----:B------:R-:W-:Y:S02]  /*2afb0*/  ISETP.LT.AND P2, PT, R4, UR10, !P1 ;  /* 0x0000000a04007c0c */ /* 0x000fe4000cf41270 */
[----:B------:R-:W-:Y:S02]  /*2afc0*/  LOP3.LUT R14, R14, 0xff7fffff, RZ, 0xc0, !PT ;  /* 0xff7fffff0e0e7812 */ /* 0x000fe400078ec0ff */
[----:B------:R-:W-:Y:S01]  /*2afd0*/  ISETP.LT.AND P1, PT, R4, UR16, !P0 ;  /* 0x0000001004007c0c */ /* 0x000fe2000c721270 */
[----:B------:R1:W-:Y:S01]  /*2afe0*/  STL.64 [R1+0xc8], R56 ;  /* 0x0000c83801007387 */ /* 0x0003e20000100a00 */
[----:B------:R-:W-:Y:S02]  /*2aff0*/  @P3 LOP3.LUT R14, R14, 0x800000, RZ, 0xfc, !PT ;  /* 0x008000000e0e3812 */ /* 0x000fe400078efcff */
[----:B0-----:R-:W-:-:S02]  /*2b000*/  IADD3 R58, P5, R51, R53, RZ ;  /* 0x00000035333a7210 */ /* 0x001fc40007fbe0ff */
[----:B------:R-:W-:Y:S01]  /*2b010*/  LOP3.LUT R9, R9, 0xffffefff, RZ, 0xc0, !PT ;  /* 0xffffefff09097812 */ /* 0x000fe200078ec0ff */
[----:B------:R-:W-:Y:S01]  /*2b020*/  UMOV UR12, UR46 ;  /* 0x0000002e000c7c82 */ /* 0x000fe20008000000 */
[----:B------:R-:W-:Y:S01]  /*2b030*/  ISETP.LT.AND P0, PT, R3, UR14, !P0 ;  /* 0x0000000e03007c0c */ /* 0x000fe2000c701270 */
[----:B------:R-:W-:Y:S01]  /*2b040*/  UMOV UR8, UR47 ;  /* 0x0000002f00087c82 */ /* 0x000fe20008000000 */
[----:B------:R-:W-:Y:S01]  /*2b050*/  LOP3.LUT R14, R14, 0xffbfffff, RZ, 0xc0, !PT ;  /* 0xffbfffff0e0e7812 */ /* 0x000fe200078ec0ff */
[----:B------:R-:W-:Y:S01]  /*2b060*/  VIADD R67, R2, 0x53 ;  /* 0x0000005302437836 */ /* 0x000fe20000000000 */
[----:B------:R-:W-:Y:S01]  /*2b070*/  ULDC UR16, c[0x0][0x228] ;  /* 0x00008a0000107ab9 */ /* 0x000fe20000000800 */
[----:B-1----:R-:W-:Y:S01]  /*2b080*/  IADD3 R56, P6, R51, R52, RZ ;  /* 0x0000003433387210 */ /* 0x002fe20007fde0ff */
[----:B------:R0:W-:Y:S01]  /*2b090*/  STL.64 [R1+0xc0], R62 ;  /* 0x0000c03e01007387 */ /* 0x0001e20000100a00 */
[----:B------:R-:W-:Y:S01]  /*2b0a0*/  SHF.R.S32.HI R51, RZ, 0x1f, R51 ;  /* 0x0000001fff337819 */ /* 0x000fe20000011433 */
[----:B------:R-:W-:Y:S01]  /*2b0b0*/  ULDC.64 UR46, c[0x0][0x228] ;  /* 0x00008a00002e7ab9 */ /* 0x000fe20000000a00 */
[----:B------:R-:W-:-:S03]  /*2b0c0*/  @P2 LOP3.LUT R14, R14, 0x400000, RZ, 0xfc, !PT ;  /* 0x004000000e0e2812 */ /* 0x000fc600078efcff */
[----:B------:R-:W-:Y:S01]  /*2b0d0*/  IMAD.X R57, R51, 0x1, R48, P6 ;  /* 0x0000000133397824 */ /* 0x000fe200030e0630 */
[----:B------:R-:W-:Y:S01]  /*2b0e0*/  LOP3.LUT R14, R14, 0xfeffffff, RZ, 0xc0, !PT ;  /* 0xfeffffff0e0e7812 */ /* 0x000fe200078ec0ff */
[----:B------:R-:W-:-:S03]  /*2b0f0*/  VIADD R48, R2, 0x1 ;  /* 0x0000000102307836 */ /* 0x000fc60000000000 */
[----:B------:R-:W-:Y:S02]  /*2b100*/  @P0 LOP3.LUT R14, R14, 0x1000000, RZ, 0xfc, !PT ;  /* 0x010000000e0e0812 */ /* 0x000fe400078efcff */
[----:B------:R-:W-:-:S04]  /*2b110*/  ISETP.GE.AND P0, PT, R48, UR39, PT ;  /* 0x0000002730007c0c */ /* 0x000fc8000bf06270 */
[----:B------:R-:W-:Y:S01]  /*2b120*/  ISETP.LT.AND P2, PT, R3, UR20, !P0 ;  /* 0x0000001403007c0c */ /* 0x000fe2000c741270 */
[----:B------:R-:W-:Y:S01]  /*2b130*/  IMAD.X R59, R51, 0x1, R49, P5 ;  /* 0x00000001333b7824 */ /* 0x000fe200028e0631 */
[----:B------:R-:W-:Y:S01]  /*2b140*/  @P1 LOP3.LUT R9, R9, 0x1000, RZ, 0xfc, !PT ;  /* 0x0000100009091812 */ /* 0x000fe200078efcff */
[----:B------:R-:W-:Y:S01]  /*2b150*/  VIADD R49, R2, 0x40 ;  /* 0x0000004002317836 */ /* 0x000fe20000000000 */
[----:B------:R-:W-:Y:S02]  /*2b160*/  ISETP.LT.AND P1, PT, R4, UR18, !P0 ;  /* 0x0000001204007c0c */ /* 0x000fe4000c721270 */
[----:B------:R-:W-:Y:S01]  /*2b170*/  LOP3.LUT R14, R14, 0xfdffffff, RZ, 0xc0, !PT ;  /* 0xfdffffff0e0e7812 */ /* 0x000fe200078ec0ff */
[----:B------:R1:W-:Y:S01]  /*2b180*/  STL.64 [R1+0xb8], R60 ;  /* 0x0000b83c01007387 */ /* 0x0003e20000100a00 */
[----:B------:R-:W-:Y:S01]  /*2b190*/  LOP3.LUT R9, R9, 0xffffbfff, RZ, 0xc0, !PT ;  /* 0xffffbfff09097812 */ /* 0x000fe200078ec0ff */
[----:B0-----:R-:W-:Y:S01]  /*2b1a0*/  VIADD R63, R2, 0x55 ;  /* 0x00000055023f7836 */ /* 0x001fe20000000000 */
[----:B------:R-:W-:Y:S01]  /*2b1b0*/  ISETP.GE.AND P0, PT, R49, UR36, PT ;  /* 0x0000002431007c0c */ /* 0x000fe2000bf06270 */
[----:B------:R0:W-:Y:S01]  /*2b1c0*/  STL.64 [R1+0xb0], R58 ;  /* 0x0000b03a01007387 */ /* 0x0001e20000100a00 */
[----:B------:R-:W-:Y:S01]  /*2b1d0*/  ULDC.64 UR36, c[0x0][0x228] ;  /* 0x00008a0000247ab9 */ /* 0x000fe20000000a00 */
[----:B------:R-:W-:Y:S01]  /*2b1e0*/  @P2 LOP3.LUT R9, R9, 0x4000, RZ, 0xfc, !PT ;  /* 0x0000400009092812 */ /* 0x000fe200078efcff */
[----:B------:R-:W-:Y:S01]  /*2b1f0*/  UMOV UR10, UR46 ;  /* 0x0000002e000a7c82 */ /* 0x000fe20008000000 */
[----:B------:R-:W-:Y:S01]  /*2b200*/  ISETP.LT.AND P2, PT, R4, UR24, !P0 ;  /* 0x0000001804007c0c */ /* 0x000fe2000c741270 */
[----:B------:R-:W-:Y:S01]  /*2b210*/  VIADD R62, R2, 0x54 ;  /* 0x00000054023e7836 */ /* 0x000fe20000000000 */
[----:B------:R-:W-:Y:S01]  /*2b220*/  @P1 LOP3.LUT R14, R14, 0x2000000, RZ, 0xfc, !PT ;  /* 0x020000000e0e1812 */ /* 0x000fe200078efcff */
[----:B------:R4:W-:Y:S01]  /*2b230*/  STL.64 [R1+0xa8], R56 ;  /* 0x0000a83801007387 */ /* 0x0009e20000100a00 */
[----:B------:R-:W-:Y:S01]  /*2b240*/  ISETP.LT.AND P1, PT, R3, UR22, !P0 ;  /* 0x0000001603007c0c */ /* 0x000fe2000c721270 */
[----:B------:R-:W-:Y:S01]  /*2b250*/  UMOV UR14, UR47 ;  /* 0x0000002f000e7c82 */ /* 0x000fe20008000000 */
[----:B------:R-:W-:Y:S01]  /*2b260*/  LOP3.LUT R9, R9, 0xffffdfff, RZ, 0xc0, !PT ;  /* 0xffffdfff09097812 */ /* 0x000fe200078ec0ff */
[----:B------:R-:W-:Y:S01]  /*2b270*/  ULDC.64 UR46, c[0x0][0x228] ;  /* 0x00008a00002e7ab9 */ /* 0x000fe20000000a00 */
[C---:B-1----:R-:W-:Y:S01]  /*2b280*/  VIADD R61, R2.reuse, 0x52 ;  /* 0x00000052023d7836 */ /* 0x042fe20000000000 */
[----:B------:R-:W-:Y:S01]  /*2b290*/  ULDC UR18, c[0x0][0x228] ;  /* 0x00008a0000127ab9 */ /* 0x000fe20000000800 */
[C---:B------:R-:W-:Y:S01]  /*2b2a0*/  VIADD R60, R2.reuse, 0x50 ;  /* 0x00000050023c7836 */ /* 0x040fe20000000000 */
[----:B------:R-:W-:Y:S01]  /*2b2b0*/  ULDC UR20, c[0x0][0x228] ;  /* 0x00008a0000147ab9 */ /* 0x000fe20000000800 */
[C---:B0-----:R-:W-:Y:S01]  /*2b2c0*/  VIADD R59, R2.reuse, 0x4e ;  /* 0x0000004e023b7836 */ /* 0x041fe20000000000 */
[----:B------:R-:W-:Y:S01]  /*2b2d0*/  @P2 LOP3.LUT R9, R9, 0x2000, RZ, 0xfc, !PT ;  /* 0x0000200009092812 */ /* 0x000fe200078efcff */
[C---:B------:R-:W-:Y:S01]  /*2b2e0*/  VIADD R58, R2.reuse, 0x4b ;  /* 0x0000004b023a7836 */ /* 0x040fe20000000000 */
[----:B------:R-:W-:Y:S01]  /*2b2f0*/  ULDC UR24, c[0x0][0x228] ;  /* 0x00008a0000187ab9 */ /* 0x000fe20000000800 */
[C---:B----4-:R-:W-:Y:S01]  /*2b300*/  VIADD R56, R2.reuse, 0x47 ;  /* 0x0000004702387836 */ /* 0x050fe20000000000 */
[----:B------:R-:W-:Y:S01]  /*2b310*/  LOP3.LUT R9, R9, 0xfffffbff, RZ, 0xc0, !PT ;  /* 0xfffffbff09097812 */ /* 0x000fe200078ec0ff */
[----:B------:R-:W-:-:S02]  /*2b320*/  VIADD R57, R2, 0x49 ;  /* 0x0000004902397836 */ /* 0x000fc40000000000 */
[----:B------:R-:W-:Y:S01]  /*2b330*/  VIADD R51, R2, 0x42 ;  /* 0x0000004202337836 */ /* 0x000fe20000000000 */
[----:B------:R-:W-:Y:S01]  /*2b340*/  ISETP.GE.AND P0, PT, R56, UR41, PT ;  /* 0x0000002938007c0c */ /* 0x000fe2000bf06270 */
[C---:B------:R-:W-:Y:S01]  /*2b350*/  VIADD R52, R2.reuse, 0x43 ;  /* 0x0000004302347836 */ /* 0x040fe20000000000 */
[----:B------:R-:W-:Y:S01]  /*2b360*/  @P1 LOP3.LUT R9, R9, 0x400, RZ, 0xfc, !PT ;  /* 0x0000040009091812 */ /* 0x000fe200078efcff */
[----:B------:R-:W-:Y:S01]  /*2b370*/  VIADD R53, R2, 0x44 ;  /* 0x0000004402357836 */ /* 0x000fe20000000000 */
[----:B------:R-:W-:Y:S01]  /*2b380*/  ISETP.LT.AND P1, PT, R3, UR38, !P0 ;  /* 0x0000002603007c0c */ /* 0x000fe2000c721270 */
[----:B------:R-:W-:Y:S01]  /*2b390*/  ULDC.64 UR38, c[0x0][0x228] ;  /* 0x00008a0000267ab9 */ /* 0x000fe20000000a00 */
[----:B------:R-:W-:Y:S01]  /*2b3a0*/  ISETP.LT.AND P0, PT, R4, UR44, !P0 ;  /* 0x0000002c04007c0c */ /* 0x000fe2000c701270 */
[C---:B------:R-:W-:Y:S01]  /*2b3b0*/  VIADD R48, R2.reuse, 0x51 ;  /* 0x0000005102307836 */ /* 0x040fe20000000000 */
[----:B------:R-:W-:Y:S01]  /*2b3c0*/  LOP3.LUT R9, R9, 0xfffff7ff, RZ, 0xc0, !PT ;  /* 0xfffff7ff09097812 */ /* 0x000fe200078ec0ff */
[----:B------:R-:W-:Y:S01]  /*2b3d0*/  VIADD R49, R2, 0x4f ;  /* 0x0000004f02317836 */ /* 0x000fe20000000000 */
[----:B------:R-:W-:Y:S01]  /*2b3e0*/  LOP3.LUT R14, R14, 0x7fffffff, RZ, 0xc0, !PT ;  /* 0x7fffffff0e0e7812 */ /* 0x000fe200078ec0ff */
[----:B------:R-:W-:-:S06]  /*2b3f0*/  ULDC UR22, c[0x0][0x22c] ;  /* 0x00008b0000167ab9 */ /* 0x000fcc0000000800 */
[----:B------:R-:W-:-:S04]  /*2b400*/  @P1 LOP3.LUT R9, R9, 0x800, RZ, 0xfc, !PT ;  /* 0x0000080009091812 */ /* 0x000fc800078efcff */
[----:B------:R-:W-:-:S04]  /*2b410*/  LOP3.LUT R9, R9, 0xfffffdff, RZ, 0xc0, !PT ;  /* 0xfffffdff09097812 */ /* 0x000fc800078ec0ff */
[----:B------:R-:W-:Y:S02]  /*2b420*/  @P0 LOP3.LUT R9, R9, 0x200, RZ, 0xfc, !PT ;  /* 0x0000020009090812 */ /* 0x000fe400078efcff */
[----:B------:R-:W-:Y:S01]  /*2b430*/  ISETP.GE.AND P0, PT, R2, UR45, PT ;  /* 0x0000002d02007c0c */ /* 0x000fe2000bf06270 */
[----:B------:R-:W-:-:S03]  /*2b440*/  ULDC.64 UR44, c[0x0][0x228] ;  /* 0x00008a00002c7ab9 */ /* 0x000fc60000000a00 */
[----:B------:R-:W-:Y:S01]  /*2b450*/  ISETP.LT.AND P1, PT, R4, UR26, !P0 ;  /* 0x0000001a04007c0c */ /* 0x000fe2000c721270 */
[----:B------:R-:W-:Y:S01]  /*2b460*/  ULDC UR26, c[0x0][0x228] ;  /* 0x00008a00001a7ab9 */ /* 0x000fe20000000800 */
[----:B------:R-:W-:Y:S02]  /*2b470*/  LOP3.LUT R9, R9, 0xffffff7f, RZ, 0xc0, !PT ;  /* 0xffffff7f09097812 */ /* 0x000fe400078ec0ff */
[----:B------:R-:W-:-:S09]  /*2b480*/  ISETP.GE.AND P0, PT, R50, UR34, PT ;  /* 0x0000002232007c0c */ /* 0x000fd2000bf06270 */
[----:B------:R-:W-:Y:S02]  /*2b490*/  @P1 LOP3.LUT R9, R9, 0x80, RZ, 0xfc, !PT ;  /* 0x0000008009091812 */ /* 0x000fe400078efcff */
[----:B------:R-:W-:Y:S01]  /*2b4a0*/  ISETP.LT.AND P1, PT, R4, UR30, !P0 ;  /* 0x0000001e04007c0c */ /* 0x000fe2000c721270 */
[----:B------:R-:W-:Y:S01]  /*2b4b0*/  ULDC UR30, c[0x0][0x228] ;  /* 0x00008a00001e7ab9 */ /* 0x000fe20000000800 */
[----:B------:R-:W-:Y:S01]  /*2b4c0*/  ISETP.LT.AND P0, PT, R3, UR28, !P0 ;  /* 0x0000001c03007c0c */ /* 0x000fe2000c701270 */
[----:B------:R-:W-:Y:S01]  /*2b4d0*/  ULDC UR28, c[0x0][0x22c] ;  /* 0x00008b00001c7ab9 */ /* 0x000fe20000000800 */
[----:B------:R-:W-:-:S09]  /*2b4e0*/  LOP3.LUT R9, R9, 0xfffffeff, RZ, 0xc0, !PT ;  /* 0xfffffeff09097812 */ /* 0x000fd200078ec0ff */
[----:B------:R-:W-:-:S04]  /*2b4f0*/  @P1 LOP3.LUT R9, R9, 0x100, RZ, 0xfc, !PT ;  /* 0x0000010009091812 */ /* 0x000fc800078efcff */
[----:B------:R-:W-:-:S04]  /*2b500*/  LOP3.LUT R9, R9, 0xffffffdf, RZ, 0xc0, !PT ;  /* 0xffffffdf09097812 */ /* 0x000fc800078ec0ff */
[----:B------:R-:W-:Y:S02]  /*2b510*/  @P0 LOP3.LUT R9, R9, 0x20, RZ, 0xfc, !PT ;  /* 0x0000002009090812 */ /* 0x000fe400078efcff */
[----:B------:R-:W-:-:S04]  /*2b520*/  ISETP.GE.AND P0, PT, R66, UR33, PT ;  /* 0x0000002142007c0c */ /* 0x000fc8000bf06270 */
[----:B------:R-:W-:Y:S01]  /*2b530*/  ISETP.LT.AND P2, PT, R4, UR32, !P0 ;  /* 0x0000002004007c0c */ /* 0x000fe2000c741270 */
[----:B------:R-:W-:Y:S01]  /*2b540*/  ULDC.64 UR32, c[0x0][0x228] ;  /* 0x00008a0000207ab9 */ /* 0x000fe20000000a00 */
[----:B------:R-:W-:Y:S02]  /*2b550*/  ISETP.LT.AND P1, PT, R3, UR42, !P0 ;  /* 0x0000002a03007c0c */ /* 0x000fe4000c721270 */
[----:B------:R-:W-:Y:S02]  /*2b560*/  LOP3.LUT R9, R9, 0xffffffbf, RZ, 0xc0, !PT ;  /* 0xffffffbf09097812 */ /* 0x000fe400078ec0ff */
[----:B------:R-:W-:Y:S01]  /*2b570*/  ISETP.GE.AND P0, PT, R65, UR35, PT ;  /* 0x0000002341007c0c */ /* 0x000fe2000bf06270 */
[----:B------:R-:W-:-:S06]  /*2b580*/  ULDC.64 UR34, c[0x0][0x228] ;  /* 0x00008a0000227ab9 */ /* 0x000fcc0000000a00 */
[----:B------:R-:W-:-:S04]  /*2b590*/  @P2 LOP3.LUT R9, R9, 0x40, RZ, 0xfc, !PT ;  /* 0x0000004009092812 */ /* 0x000fc800078efcff */
[----:B------:R-:W-:-:S04]  /*2b5a0*/  LOP3.LUT R9, R9, 0xffffffef, RZ, 0xc0, !PT ;  /* 0xffffffef09097812 */ /* 0x000fc800078ec0ff */
[----:B------:R-:W-:Y:S02]  /*2b5b0*/  @P1 LOP3.LUT R9, R9, 0x10, RZ, 0xfc, !PT ;  /* 0x0000001009091812 */ /* 0x000fe400078efcff */
[----:B------:R-:W-:Y:S02]  /*2b5c0*/  ISETP.LT.AND P1, PT, R4, UR36, !P0 ;  /* 0x0000002404007c0c */ /* 0x000fe4000c721270 */
[----:B------:R-:W-:Y:S02]  /*2b5d0*/  ISETP.LT.AND P0, PT, R3, UR38, !P0 ;  /* 0x0000002603007c0c */ /* 0x000fe4000c701270 */
[----:B------:R-:W-:-:S09]  /*2b5e0*/  LOP3.LUT R9, R9, 0xfffffff7, RZ, 0xc0, !PT ;  /* 0xfffffff709097812 */ /* 0x000fd200078ec0ff */
[----:B------:R-:W-:-:S04]  /*2b5f0*/  @P1 LOP3.LUT R9, R9, 0x8, RZ, 0xfc, !PT ;  /* 0x0000000809091812 */ /* 0x000fc800078efcff */
[----:B------:R-:W-:-:S04]  /*2b600*/  LOP3.LUT R9, R9, 0xfffffffb, RZ, 0xc0, !PT ;  /* 0xfffffffb09097812 */ /* 0x000fc800078ec0ff */
[----:B------:R-:W-:Y:S02]  /*2b610*/  @P0 LOP3.LUT R9, R9, 0x4, RZ, 0xfc, !PT ;  /* 0x0000000409090812 */ /* 0x000fe400078efcff */
[----:B------:R-:W-:Y:S01]  /*2b620*/  ISETP.GE.AND P0, PT, R64, UR43, PT ;  /* 0x0000002b40007c0c */ /* 0x000fe2000bf06270 */
[----:B------:R-:W-:-:S03]  /*2b630*/  ULDC.64 UR42, c[0x0][0x228] ;  /* 0x00008a00002a7ab9 */ /* 0x000fc60000000a00 */
[----:B------:R-:W-:Y:S01]  /*2b640*/  ISETP.LT.AND P2, PT, R4, UR12, !P0 ;  /* 0x0000000c04007c0c */ /* 0x000fe2000c741270 */
[----:B------:R-:W-:Y:S01]  /*2b650*/  ULDC UR12, c[0x0][0x228] ;  /* 0x00008a00000c7ab9 */ /* 0x000fe20000000800 */
[----:B------:R-:W-:Y:S02]  /*2b660*/  ISETP.LT.AND P1, PT, R3, UR50, !P0 ;  /* 0x0000003203007c0c */ /* 0x000fe4000c721270 */
[----:B------:R-:W-:Y:S02]  /*2b670*/  LOP3.LUT R9, R9, 0xfffffffd, RZ, 0xc0, !PT ;  /* 0xfffffffd09097812 */ /* 0x000fe400078ec0ff */
[----:B------:R-:W-:Y:S01]  /*2b680*/  ISETP.GE.AND P0, PT, R63, UR37, PT ;  /* 0x000000253f007c0c */ /* 0x000fe2000bf06270 */
[----:B------:R-:W-:-:S06]  /*2b690*/  ULDC.64 UR36, c[0x0][0x228] ;  /* 0x00008a0000247ab9 */ /* 0x000fcc0000000a00 */
[----:B------:R-:W-:-:S04]  /*2b6a0*/  @P2 LOP3.LUT R9, R9, 0x2, RZ, 0xfc, !PT ;  /* 0x0000000209092812 */ /* 0x000fc800078efcff */
[----:B------:R-:W-:-:S04]  /*2b6b0*/  LOP3.LUT R9, R9, 0xfffffffe, RZ, 0xc0, !PT ;  /* 0xfffffffe09097812 */ /* 0x000fc800078ec0ff */
[----:B------:R-:W-:Y:S02]  /*2b6c0*/  @P1 LOP3.LUT R9, R9, 0x1, RZ, 0xfc, !PT ;  /* 0x0000000109091812 */ /* 0x000fe400078efcff */
[----:B------:R-:W-:Y:S01]  /*2b6d0*/  ISETP.LT.AND P1, PT, R4, UR10, !P0 ;  /* 0x0000000a04007c0c */ /* 0x000fe2000c721270 */
[----:B------:R-:W-:Y:S01]  /*2b6e0*/  ULDC UR10, c[0x0][0x22c] ;  /* 0x00008b00000a7ab9 */ /* 0x000fe20000000800 */
[----:B------:R-:W-:-:S11]  /*2b6f0*/  ISETP.LT.AND P0, PT, R3, UR48, !P0 ;  /* 0x0000003003007c0c */ /* 0x000fd6000c701270 */
        /* <DEDUP_REMOVED lines=33> */
[----:B------:R-:W-:Y:S01]  /*2b910*/  ULDC.64 UR40, c[0x0][0x228] ;  /* 0x00008a0000287ab9 */ /* 0x000fe20000000a00 */
[----:B------:R-:W-:Y:S01]  /*2b920*/  ISETP.LT.AND P0, PT, R4, UR38, !P0 ;  /* 0x0000002604007c0c */ /* 0x000fe2000c701270 */
[----:B------:R-:W-:Y:S01]  /*2b930*/  ULDC UR38, c[0x0][0x22c] ;  /* 0x00008b0000267ab9 */ /* 0x000fe20000000800 */
[----:B------:R-:W-:-:S09]  /*2b940*/  LOP3.LUT R13, R13, 0xff7fffff, RZ, 0xc0, !PT ;  /* 0xff7fffff0d0d7812 */ /* 0x000fd200078ec0ff */
[----:B------:R-:W-:-:S04]  /*2b950*/  @P1 LOP3.LUT R13, R13, 0x800000, RZ, 0xfc, !PT ;  /* 0x008000000d0d1812 */ /* 0x000fc800078efcff */
[----:B------:R-:W-:-:S04]  /*2b960*/  LOP3.LUT R13, R13, 0xffbfffff, RZ, 0xc0, !PT ;  /* 0xffbfffff0d0d7812 */ /* 0x000fc800078ec0ff */
[----:B------:R-:W-:Y:S02]  /*2b970*/  @P0 LOP3.LUT R13, R13, 0x400000, RZ, 0xfc, !PT ;  /* 0x004000000d0d0812 */ /* 0x000fe400078efcff */
[----:B------:R-:W-:Y:S01]  /*2b980*/  ISETP.GE.AND P0, PT, R58, UR43, PT ;  /* 0x0000002b3a007c0c */ /* 0x000fe2000bf06270 */
[----:B------:R-:W-:-:S03]  /*2b990*/  ULDC.64 UR42, c[0x0][0x228] ;  /* 0x00008a00002a7ab9 */ /* 0x000fc60000000a00 */
[----:B------:R-:W-:Y:S02]  /*2b9a0*/  ISETP.LT.AND P2, PT, R4, UR56, !P0 ;  /* 0x0000003804007c0c */ /* 0x000fe4000c741270 */
        /* <DEDUP_REMOVED lines=17> */
[----:B------:R-:W-:Y:S01]  /*2bac0*/  ISETP.LT.AND P1, PT, R3, UR40, !P0 ;  /* 0x0000002803007c0c */ /* 0x000fe2000c721270 */
[----:B------:R-:W-:Y:S01]  /*2bad0*/  ULDC UR40, c[0x0][0x228] ;  /* 0x00008a0000287ab9 */ /* 0x000fe20000000800 */
        /* <DEDUP_REMOVED lines=35> */
[----:B------:R-:W-:-:S03]  /*2bd10*/  ULDC UR57, c[0x0][0x22c] ;  /* 0x00008b0000397ab9 */ /* 0x000fc60000000800 */
        /* <DEDUP_REMOVED lines=18> */
[----:B------:R-:W-:Y:S02]  /*2be40*/  ISETP.GE.AND P0, PT, R48, UR14, PT ;  /* 0x0000000e30007c0c */ /* 0x000fe4000bf06270 */
[----:B------:R-:W-:Y:S01]  /*2be50*/  LOP3.LUT R13, R13, 0xffffffdf, RZ, 0xc0, !PT ;  /* 0xffffffdf0d0d7812 */ /* 0x000fe200078ec0ff */
[----:B------:R-:W-:Y:S01]  /*2be60*/  VIADD R48, R2, 0x4d ;  /* 0x0000004d02307836 */ /* 0x000fe20000000000 */
[----:B------:R-:W-:Y:S01]  /*2be70*/  ISETP.LT.AND P1, PT, R4, UR16, !P0 ;  /* 0x0000001004007c0c */ /* 0x000fe2000c721270 */
[----:B------:R-:W-:Y:S01]  /*2be80*/  ULDC UR16, c[0x0][0x22c] ;  /* 0x00008b0000107ab9 */ /* 0x000fe20000000800 */
[----:B------:R-:W-:Y:S01]  /*2be90*/  ISETP.LT.AND P0, PT, R3, UR12, !P0 ;  /* 0x0000000c03007c0c */ /* 0x000fe2000c701270 */
[----:B------:R-:W-:Y:S01]  /*2bea0*/  ULDC UR14, c[0x0][0x22c] ;  /* 0x00008b00000e7ab9 */ /* 0x000fe20000000800 */
[----:B--2---:R-:W-:Y:S01]  /*2beb0*/  LOP3.LUT R15, R15, 0x7fffffff, RZ, 0xc0, !PT ;  /* 0x7fffffff0f0f7812 */ /* 0x004fe200078ec0ff */
[----:B------:R-:W-:-:S08]  /*2bec0*/  ULDC UR12, c[0x0][0x22c] ;  /* 0x00008b00000c7ab9 */ /* 0x000fd00000000800 */
[----:B------:R-:W-:-:S04]  /*2bed0*/  @P1 LOP3.LUT R13, R13, 0x20, RZ, 0xfc, !PT ;  /* 0x000000200d0d1812 */ /* 0x000fc800078efcff */
[----:B------:R-:W-:-:S04]  /*2bee0*/  LOP3.LUT R13, R13, 0xffffffef, RZ, 0xc0, !PT ;  /* 0xffffffef0d0d7812 */ /* 0x000fc800078ec0ff */
[----:B------:R-:W-:Y:S02]  /*2bef0*/  @P0 LOP3.LUT R13, R13, 0x10, RZ, 0xfc, !PT ;  /* 0x000000100d0d0812 */ /* 0x000fe400078efcff */
[----:B------:R-:W-:-:S04]  /*2bf00*/  ISETP.GE.AND P0, PT, R49, UR33, PT ;  /* 0x0000002131007c0c */ /* 0x000fc8000bf06270 */
[----:B------:R-:W-:Y:S02]  /*2bf10*/  ISETP.LT.AND P1, PT, R4, UR18, !P0 ;  /* 0x0000001204007c0c */ /* 0x000fe4000c721270 */
[----:B------:R-:W-:Y:S01]  /*2bf20*/  LOP3.LUT R13, R13, 0xfffffff7, RZ, 0xc0, !PT ;  /* 0xfffffff70d0d7812 */ /* 0x000fe200078ec0ff */
[----:B------:R-:W-:Y:S01]  /*2bf30*/  VIADD R49, R2, 0x4c ;  /* 0x0000004c02317836 */ /* 0x000fe20000000000 */
[----:B------:R-:W-:Y:S01]  /*2bf40*/  ISETP.LT.AND P0, PT, R3, UR20, !P0 ;  /* 0x0000001403007c0c */ /* 0x000fe2000c701270 */
[----:B------:R-:W-:Y:S01]  /*2bf50*/  ULDC UR20, c[0x0][0x22c] ;  /* 0x00008b0000147ab9 */ /* 0x000fe20000000800 */
[----:B------:R-:W-:Y:S01]  /*2bf60*/  LOP3.LUT R16, R16, 0x7fffffff, RZ, 0xc0, !PT ;  /* 0x7fffffff10107812 */ /* 0x000fe200078ec0ff */
[----:B------:R-:W-:-:S06]  /*2bf70*/  ULDC UR18, c[0x0][0x22c] ;  /* 0x00008b0000127ab9 */ /* 0x000fcc0000000800 */
        /* <DEDUP_REMOVED lines=10> */
[----:B------:R-:W-:Y:S01]  /*2c020*/  LOP3.LUT R17, R17, 0x7fffffff, RZ, 0xc0, !PT ;  /* 0x7fffffff11117812 */ /* 0x000fe200078ec0ff */
[----:B------:R-:W-:-:S08]  /*2c030*/  ULDC UR24, c[0x0][0x22c] ;  /* 0x00008b0000187ab9 */ /* 0x000fd00000000800 */
[----:B------:R-:W-:-:S04]  /*2c040*/  @P1 LOP3.LUT R13, R13, 0x2, RZ, 0xfc, !PT ;  /* 0x000000020d0d1812 */ /* 0x000fc800078efcff */
[----:B------:R-:W-:-:S04]  /*2c050*/  LOP3.LUT R13, R13, 0xfffffffe, RZ, 0xc0, !PT ;  /* 0xfffffffe0d0d7812 */ /* 0x000fc800078ec0ff */
[----:B------:R-:W-:Y:S02]  /*2c060*/  @P0 LOP3.LUT R13, R13, 0x1, RZ, 0xfc, !PT ;  /* 0x000000010d0d0812 */ /* 0x000fe400078efcff */
[----:B------:R-:W-:Y:S01]  /*2c070*/  ISETP.GE.AND P0, PT, R49, UR35, PT ;  /* 0x0000002331007c0c */ /* 0x000fe2000bf06270 */
[----:B------:R-:W-:Y:S01]  /*2c080*/  VIADD R49, R2, 0x3 ;  /* 0x0000000302317836 */ /* 0x000fe20000000000 */
[----:B------:R-:W-:Y:S02]  /*2c090*/  ULDC UR35, c[0x0][0x22c] ;  /* 0x00008b0000237ab9 */ /* 0x000fe40000000800 */
[----:B------:R-:W-:Y:S01]  /*2c0a0*/  ISETP.LT.AND P1, PT, R4, UR56, !P0 ;  /* 0x0000003804007c0c */ /* 0x000fe2000c721270 */
[----:B------:R-:W-:Y:S01]  /*2c0b0*/  ULDC UR56, c[0x0][0x228] ;  /* 0x00008a0000387ab9 */ /* 0x000fe20000000800 */
[----:B------:R-:W-:Y:S01]  /*2c0c0*/  ISETP.LT.AND P0, PT, R3, UR30, !P0 ;  /* 0x0000001e03007c0c */ /* 0x000fe2000c701270 */
[----:B------:R-:W-:-:S10]  /*2c0d0*/  ULDC UR30, c[0x0][0x22c] ;  /* 0x00008b00001e7ab9 */ /* 0x000fd40000000800 */
        /* <DEDUP_REMOVED lines=10> */
[----:B------:R-:W-:-:S09]  /*2c180*/  ULDC UR37, c[0x0][0x22c] ;  /* 0x00008b0000257ab9 */ /* 0x000fd20000000800 */
[----:B------:R-:W-:-:S04]  /*2c190*/  @P1 LOP3.LUT R14, R14, 0x20000000, RZ, 0xfc, !PT ;  /* 0x200000000e0e1812 */ /* 0x000fc800078efcff */
[----:B------:R-:W-:-:S04]  /*2c1a0*/  LOP3.LUT R14, R14, 0xefffffff, RZ, 0xc0, !PT ;  /* 0xefffffff0e0e7812 */ /* 0x000fc800078ec0ff */
[----:B------:R-:W-:Y:S02]  /*2c1b0*/  @P0 LOP3.LUT R14, R14, 0x10000000, RZ, 0xfc, !PT ;  /* 0x100000000e0e0812 */ /* 0x000fe400078efcff */
[----:B------:R-:W-:Y:S01]  /*2c1c0*/  ISETP.GE.AND P0, PT, R48, UR39, PT ;  /* 0x0000002730007c0c */ /* 0x000fe2000bf06270 */
[----:B------:R-:W-:-:S03]  /*2c1d0*/  ULDC UR39, c[0x0][0x228] ;  /* 0x00008a0000277ab9 */ /* 0x000fc60000000800 */
[----:B------:R-:W-:Y:S02]  /*2c1e0*/  ISETP.LT.AND P1, PT, R4, UR42, !P0 ;  /* 0x0000002a04007c0c */ /* 0x000fe4000c721270 */
[----:B------:R-:W-:Y:S01]  /*2c1f0*/  LOP3.LUT R14, R14, 0xf7ffffff, RZ, 0xc0, !PT ;  /* 0xf7ffffff0e0e7812 */ /* 0x000fe200078ec0ff */
[----:B------:R-:W-:Y:S01]  /*2c200*/  VIADD R48, R2, 0x3d ;  /* 0x0000003d02307836 */ /* 0x000fe20000000000 */
[----:B------:R-:W-:Y:S01]  /*2c210*/  ISETP.LT.AND P0, PT, R3, UR32, !P0 ;  /* 0x0000002003007c0c */ /* 0x000fe2000c701270 */
[----:B------:R-:W-:Y:S01]  /*2c220*/  ULDC.64 UR32, c[0x0][0x228] ;  /* 0x00008a0000207ab9 */ /* 0x000fe20000000a00 */
[----:B------:R-:W-:-:S07]  /*2c230*/  ULDC UR42, c[0x0][0x228] ;  /* 0x00008a00002a7ab9 */ /* 0x000fce0000000800 */
        /* <DEDUP_REMOVED lines=38> */
[----:B------:R-:W-:Y:S01]  /*2c4a0*/  ISETP.LT.AND P1, PT, R4, UR40, !P0 ;  /* 0x0000002804007c0c */ /* 0x000fe2000c721270 */
[----:B------:R-:W-:Y:S01]  /*2c4b0*/  ULDC UR40, c[0x0][0x228] ;  /* 0x00008a0000287ab9 */ /* 0x000fe20000000800 */
[----:B------:R-:W-:Y:S02]  /*2c4c0*/  ISETP.LT.AND P0, PT, R3, UR42, !P0 ;  /* 0x0000002a03007c0c */ /* 0x000fe4000c701270 */
[----:B------:R-:W-:Y:S01]  /*2c4d0*/  LOP3.LUT R14, R14, 0xffffdfff, RZ, 0xc0, !PT ;  /* 0xffffdfff0e0e7812 */ /* 0x000fe200078ec0ff */
[----:B------:R-:W-:Y:S01]  /*2c4e0*/  VIADD R49, R2, 0x3b ;  /* 0x0000003b02317836 */ /* 0x000fe20000000000 */
        /* <DEDUP_REMOVED lines=22> */
[----:B------:R-:W-:Y:S01]  /*2c650*/  ULDC UR44, c[0x0][0x228] ;  /* 0x00008a00002c7ab9 */ /* 0x000fe20000000800 */
        /* <DEDUP_REMOVED lines=64> */
[----:B------:R-:W-:Y:S01]  /*2ca60*/  VIADD R49, R2, 0x37 ;  /* 0x0000003702317836 */ /* 0x000fe20000000000 */
[----:B------:R-:W-:-:S08]  /*2ca70*/  ULDC UR46, c[0x0][0x22c] ;  /* 0x00008b00002e7ab9 */ /* 0x000fd00000000800 */
        /* <DEDUP_REMOVED lines=58> */
[----:B------:R-:W-:Y:S01]  /*2ce20*/  VIADD R48, R2, 0xc ;  /* 0x0000000c02307836 */ /* 0x000fe20000000000 */
[----:B------:R-:W-:Y:S01]  /*2ce30*/  LOP3.LUT R15, R15, 0xfffbffff, RZ, 0xc0, !PT ;  /* 0xfffbffff0f0f7812 */ /* 0x000fe200078ec0ff */
[----:B------:R-:W-:Y:S01]  /*2ce40*/  ULDC UR41, c[0x0][0x228] ;  /* 0x00008a0000297ab9 */ /* 0x000fe20000000800 */
[----:B------:R-:W-:Y:S01]  /*2ce50*/  ISETP.LT.AND P1, PT, R4, UR47, !P0 ;  /* 0x0000002f04007c0c */ /* 0x000fe2000c721270 */
[----:B------:R-:W-:Y:S01]  /*2ce60*/  ULDC UR47, c[0x0][0x228] ;  /* 0x00008a00002f7ab9 */ /* 0x000fe20000000800 */
[----:B------:R-:W-:Y:S01]  /*2ce70*/  ISETP.LT.AND P0, PT, R3, UR48, !P0 ;  /* 0x0000003003007c0c */ /* 0x000fe2000c701270 */
[----:B------:R-:W-:Y:S01]  /*2ce80*/  VIADD R49, R2, 0x34 ;  /* 0x0000003402317836 */ /* 0x000fe20000000000 */
        /* <DEDUP_REMOVED lines=1003> */
[----:B---3--:R-:W-:Y:S01]  /*30d40*/  LOP3.LUT R190, R190, 0xfffeffff, RZ, 0xc0, !PT ;  /* 0xfffeffffbebe7812 */ /* 0x008fe200078ec0ff */
[----:B------:R-:W-:Y:S01]  /*30d50*/  VIADD R115, R2, 0xf9 ;  /* 0x000000f902737836 */ /* 0x000fe20000000000 */
        /* <DEDUP_REMOVED lines=11> */
[----:B------:R-:W-:Y:S01]  /*30e10*/  ISETP.GE.AND P4, PT, R120, UR9, PT ;  /* 0x0000000978007c0c */ /* 0x000fe2000bf86270 */
[C---:B------:R-:W-:Y:S01]  /*30e20*/  VIADD R113, R2.reuse, 0xf7 ;  /* 0x000000f702717836 */ /* 0x040fe20000000000 */
[----:B------:R-:W-:Y:S01]  /*30e30*/  ULDC UR18, c[0x0][0x22c] ;  /* 0x00008b0000127ab9 */ /* 0x000fe20000000800 */
[----:B------:R-:W-:Y:S01]  /*30e40*/  VIADD R114, R2, 0xf8 ;  /* 0x000000f802727836 */ /* 0x000fe20000000000 */
[----:B------:R-:W-:-:S05]  /*30e50*/  ULDC UR9, c[0x0][0x22c] ;  /* 0x00008b0000097ab9 */ /* 0x000fca0000000800 */
        /* <DEDUP_REMOVED lines=32> */
[----:B------:R-:W-:Y:S01]  /*31060*/  @P4 LOP3.LUT R190, R190, 0x10000, RZ, 0xfc, !PT ;  /* 0x00010000bebe4812 */ /* 0x000fe200078efcff */
[----:B------:R-:W-:-:S08]  /*31070*/  VIADD R112, R2, 0xf6 ;  /* 0x000000f602707836 */ /* 0x000fd00000000000 */
[----:B------:R-:W-:Y:S01]  /*31080*/  @P1 LOP3.LUT R0, R0, 0x20000, RZ, 0xfc, !PT ;  /* 0x0002000000001812 */ /* 0x000fe200078efcff */
[C---:B------:R-:W-:Y:S01]  /*31090*/  VIADD R111, R2.reuse, 0xf5 ;  /* 0x000000f5026f7836 */ /* 0x040fe20000000000 */
[----:B------:R-:W-:Y:S01]  /*310a0*/  ISETP.GE.AND P6, PT, R113, UR21, PT ;  /* 0x0000001571007c0c */ /* 0x000fe2000bfc6270 */
[----:B------:R-:W-:Y:S01]  /*310b0*/  VIADD R110, R2, 0xf4 ;  /* 0x000000f4026e7836 */ /* 0x000fe20000000000 */
[----:B------:R-:W-:Y:S01]  /*310c0*/  LOP3.LUT R0, R0, 0xffff7fff, RZ, 0xc0, !PT ;  /* 0xffff7fff00007812 */ /* 0x000fe200078ec0ff */
[C---:B------:R-:W-:Y:S01]  /*310d0*/  VIADD R118, R2.reuse, 0xfc ;  /* 0x000000fc02767836 */ /* 0x040fe20000000000 */
[----:B------:R-:W0:Y:S01]  /*310e0*/  S2R R123, SR_TID.X ;  /* 0x00000000007b7919 */ /* 0x000e220000002100 */
[----:B------:R-:W-:Y:S01]  /*310f0*/  VIADD R50, R2, 0xb8 ;  /* 0x000000b802327836 */ /* 0x000fe20000000000 */
[----:B------:R-:W-:Y:S01]  /*31100*/  @P0 LOP3.LUT R0, R0, 0x8000, RZ, 0xfc, !PT ;  /* 0x0000800000000812 */ /* 0x000fe200078efcff */
[C---:B------:R-:W-:Y:S01]  /*31110*/  VIADD R119, R2.reuse, 0xfd ;  /* 0x000000fd02777836 */ /* 0x040fe20000000000 */
[----:B------:R-:W-:Y:S01]  /*31120*/  ISETP.GE.AND P0, PT, R49, UR22, PT ;  /* 0x0000001631007c0c */ /* 0x000fe2000bf06270 */
[----:B------:R-:W-:Y:S01]  /*31130*/  ULDC UR22, c[0x0][0x228] ;  /* 0x00008a0000167ab9 */ /* 0x000fe20000000800 */
[----:B------:R-:W-:Y:S01]  /*31140*/  VIADD R51, R2, 0xb9 ;  /* 0x000000b902337836 */ /* 0x000fe20000000000 */
[----:B------:R-:W-:Y:S01]  /*31150*/  ULDC UR61, c[0x0][0x228] ;  /* 0x00008a00003d7ab9 */ /* 0x000fe20000000800 */
[----:B------:R-:W-:Y:S01]  /*31160*/  ISETP.LT.AND P1, PT, R3, UR20, !P0 ;  /* 0x0000001403007c0c */ /* 0x000fe2000c721270 */
[----:B------:R-:W-:Y:S01]  /*31170*/  ULDC UR20, c[0x0][0x228] ;  /* 0x00008a0000147ab9 */ /* 0x000fe20000000800 */
[----:B------:R-:W-:-:S02]  /*31180*/  ISETP.LT.AND P0, PT, R4, UR60, !P0 ;  /* 0x0000003c04007c0c */ /* 0x000fc4000c701270 */
[----:B------:R-:W-:Y:S01]  /*31190*/  LOP3.LUT R0, R0, 0xffffbfff, RZ, 0xc0, !PT ;  /* 0xffffbfff00007812 */ /* 0x000fe200078ec0ff */
[C---:B------:R-:W-:Y:S01]  /*311a0*/  VIADD R49, R2.reuse, 0x91 ;  /* 0x0000009102317836 */ /* 0x040fe20000000000 */
[----:B------:R-:W-:Y:S01]  /*311b0*/  ISETP.GE.AND P4, PT, R115, UR17, PT ;  /* 0x0000001173007c0c */ /* 0x000fe2000bf86270 */
[----:B------:R-:W-:Y:S01]  /*311c0*/  VIADD R109, R2, 0xf3 ;  /* 0x000000f3026d7836 */ /* 0x000fe20000000000 */
[----:B------:R-:W-:Y:S01]  /*311d0*/  ISETP.GE.AND P5, PT, R112, UR25, PT ;  /* 0x0000001970007c0c */ /* 0x000fe2000bfa6270 */
[----:B------:R-:W-:Y:S01]  /*311e0*/  VIADD R52, R2, 0xba ;  /* 0x000000ba02347836 */ /* 0x000fe20000000000 */
[----:B------:R-:W-:Y:S01]  /*311f0*/  ISETP.GE.AND P2, PT, R118, UR13, PT ;  /* 0x0000000d76007c0c */ /* 0x000fe2000bf46270 */
[----:B------:R-:W-:Y:S01]  /*31200*/  ULDC UR13, c[0x0][0x22c] ;  /* 0x00008b00000d7ab9 */ /* 0x000fe20000000800 */
[----:B------:R-:W-:Y:S01]  /*31210*/  ISETP.GE.AND P3, PT, R119, UR11, PT ;  /* 0x0000000b77007c0c */ /* 0x000fe2000bf66270 */
[----:B------:R-:W-:Y:S01]  /*31220*/  ULDC UR11, c[0x0][0x22c] ;  /* 0x00008b00000b7ab9 */ /* 0x000fe20000000800 */
[----:B------:R-:W-:Y:S01]  /*31230*/  @P1 LOP3.LUT R0, R0, 0x4000, RZ, 0xfc, !PT ;  /* 0x0000400000001812 */ /* 0x000fe200078efcff */
[----:B------:R-:W-:Y:S01]  /*31240*/  VIADD R117, R2, 0xfb ;  /* 0x000000fb02757836 */ /* 0x000fe20000000000 */
[----:B------:R-:W-:-:S02]  /*31250*/  ULDC UR60, c[0x0][0x22c] ;  /* 0x00008b00003c7ab9 */ /* 0x000fc40000000800 */
        /* <DEDUP_REMOVED lines=151> */
[----:B------:R-:W-:-:S02]  /*31bd0*/  VIADD R53, R2, 0xbb ;  /* 0x000000bb02357836 */ /* 0x000fc40000000000 */
[C---:B------:R-:W-:Y:S02]  /*31be0*/  VIADD R54, R2.reuse, 0xbc ;  /* 0x000000bc02367836 */ /* 0x040fe40000000000 */
[C---:B------:R-:W-:Y:S02]  /*31bf0*/  VIADD R55, R2.reuse, 0xbd ;  /* 0x000000bd02377836 */ /* 0x040fe40000000000 */
[C---:B------:R-:W-:Y:S02]  /*31c00*/  VIADD R56, R2.reuse, 0xbe ;  /* 0x000000be02387836 */ /* 0x040fe40000000000 */
[----:B------:R-:W-:Y:S01]  /*31c10*/  VIADD R57, R2, 0xbf ;  /* 0x000000bf02397836 */ /* 0x000fe20000000000 */
[----:B------:R-:W-:Y:S01]  /*31c20*/  @P1 LOP3.LUT R6, R6, 0x4000000, RZ, 0xfc, !PT ;  /* 0x0400000006061812 */ /* 0x000fe200078efcff */
[C---:B------:R-:W-:Y:S02]  /*31c30*/  VIADD R58, R2.reuse, 0xc0 ;  /* 0x000000c0023a7836 */ /* 0x040fe40000000000 */
[----:B------:R-:W-:Y:S01]  /*31c40*/  VIADD R59, R2, 0xc1 ;  /* 0x000000c1023b7836 */ /* 0x000fe20000000000 */
[----:B------:R-:W-:Y:S01]  /*31c50*/  LOP3.LUT R6, R6, 0xfeffffff, RZ, 0xc0, !PT ;  /* 0xfeffffff06067812 */ /* 0x000fe200078ec0ff */
[----:B------:R-:W-:-:S02]  /*31c60*/  VIADD R60, R2, 0xc2 ;  /* 0x000000c2023c7836 */ /* 0x000fc40000000000 */
[----:B------:R-:W-:Y:S01]  /*31c70*/  VIADD R61, R2, 0xc3 ;  /* 0x000000c3023d7836 */ /* 0x000fe20000000000 */
[----:B------:R-:W-:Y:S01]  /*31c80*/  @P0 LOP3.LUT R6, R6, 0x1000000, RZ, 0xfc, !PT ;  /* 0x0100000006060812 */ /* 0x000fe200078efcff */
[----:B------:R-:W-:Y:S01]  /*31c90*/  VIADD R62, R2, 0xc4 ;  /* 0x000000c4023e7836 */ /* 0x000fe20000000000 */
[----:B------:R-:W-:Y:S01]  /*31ca0*/  ISETP.GE.AND P0, PT, R48, UR58, PT ;  /* 0x0000003a30007c0c */ /* 0x000fe2000bf06270 */
[----:B------:R-:W-:Y:S01]  /*31cb0*/  VIADD R63, R2, 0xc5 ;  /* 0x000000c5023f7836 */ /* 0x000fe20000000000 */
[----:B------:R-:W-:Y:S01]  /*31cc0*/  LOP3.LUT R6, R6, 0xffbfffff, RZ, 0xc0, !PT ;  /* 0xffbfffff06067812 */ /* 0x000fe200078ec0ff */
[----:B------:R-:W-:Y:S01]  /*31cd0*/  VIADD R48, R2, 0xa0 ;  /* 0x000000a002307836 */ /* 0x000fe20000000000 */
[----:B------:R-:W-:Y:S01]  /*31ce0*/  ISETP.LT.AND P1, PT, R3, UR20, !P0 ;  /* 0x0000001403007c0c */ /* 0x000fe2000c721270 */
[----:B------:R-:W-:Y:S01]  /*31cf0*/  ULDC UR20, c[0x0][0x228] ;  /* 0x00008a0000147ab9 */ /* 0x000fe20000000800 */
[----:B------:R-:W-:Y:S01]  /*31d00*/  ISETP.LT.AND P0, PT, R4, UR22, !P0 ;  /* 0x0000001604007c0c */ /* 0x000fe2000c701270 */
[----:B------:R-:W-:Y:S01]  /*31d10*/  ULDC UR22, c[0x0][0x228] ;  /* 0x00008a0000167ab9 */ /* 0x000fe20000000800 */
[----:B------:R-:W-:Y:S01]  /*31d20*/  @P4 LOP3.LUT R0, R0, 0x100000, RZ, 0xfc, !PT ;  /* 0x0010000000004812 */ /* 0x000fe200078efcff */
        /* <DEDUP_REMOVED lines=12> */
[C---:B------:R-:W-:Y:S01]  /*31df0*/  VIADD R73, R2.reuse, 0xcf ;  /* 0x000000cf02497836 */ /* 0x040fe20000000000 */
        /* <DEDUP_REMOVED lines=8> */
[----:B------:R-:W-:Y:S01]  /*31e80*/  ISETP.GE.AND P4, PT, R114, UR23, PT ;  /* 0x0000001772007c0c */ /* 0x000fe2000bf86270 */
[----:B------:R-:W-:Y:S01]  /*31e90*/  VIADD R75, R2, 0xd1 ;  /* 0x000000d1024b7836 */ /* 0x000fe20000000000 */
[----:B------:R-:W-:Y:S01]  /*31ea0*/  LOP3.LUT R0, R0, 0xfffeffff, RZ, 0xc0, !PT ;  /* 0xfffeffff00007812 */ /* 0x000fe200078ec0ff */
[----:B------:R-:W-:-:S02]  /*31eb0*/  VIADD R76, R2, 0xd2 ;  /* 0x000000d2024c7836 */ /* 0x000fc40000000000 */
        /* <DEDUP_REMOVED lines=29> */
[C---:B------:R-:W-:Y:S01]  /*32090*/  VIADD R93, R2.reuse, 0xe3 ;  /* 0x000000e3025d7836 */ /* 0x040fe20000000000 */
[----:B------:R-:W-:Y:S01]  /*320a0*/  LOP3.LUT R5, R5, 0xfffffffd, RZ, 0xc0, !PT ;  /* 0xfffffffd05057812 */ /* 0x000fe200078ec0ff */
        /* <DEDUP_REMOVED lines=11> */
[----:B------:R-:W-:Y:S01]  /*32160*/  LOP3.LUT R0, R0, 0xfff7ffff, RZ, 0xc0, !PT ;  /* 0xfff7ffff00007812 */ /* 0x000fe200078ec0ff */
[----:B------:R-:W-:Y:S01]  /*32170*/  VIADD R97, R2, 0xe7 ;  /* 0x000000e702617836 */ /* 0x000fe20000000000 */
[----:B------:R-:W-:Y:S01]  /*32180*/  ISETP.GE.AND P6, PT, R110, UR29, PT ;  /* 0x0000001d6e007c0c */ /* 0x000fe2000bfc6270 */
[C---:B------:R-:W-:Y:S01]  /*32190*/  VIADD R98, R2.reuse, 0xe8 ;  /* 0x000000e802627836 */ /* 0x040fe20000000000 */
[----:B------:R-:W-:Y:S01]  /*321a0*/  ULDC UR55, c[0x0][0x22c] ;  /* 0x00008b0000377ab9 */ /* 0x000fe20000000800 */
[C---:B------:R-:W-:Y:S01]  /*321b0*/  VIADD R99, R2.reuse, 0xe9 ;  /* 0x000000e902637836 */ /* 0x040fe20000000000 */
[----:B------:R-:W-:Y:S01]  /*321c0*/  ULDC UR56, c[0x0][0x22c] ;  /* 0x00008b0000387ab9 */ /* 0x000fe20000000800 */
[----:B------:R-:W-:Y:S01]  /*321d0*/  VIADD R100, R2, 0xea ;  /* 0x000000ea02647836 */ /* 0x000fe20000000000 */
[----:B------:R-:W-:Y:S01]  /*321e0*/  ULDC UR57, c[0x0][0x22c] ;  /* 0x00008b0000397ab9 */ /* 0x000fe20000000800 */
[----:B------:R-:W-:Y:S01]  /*321f0*/  @P1 LOP3.LUT R6, R6, 0x1000, RZ, 0xfc, !PT ;  /* 0x0000100006061812 */ /* 0x000fe200078efcff */
[C---:B------:R-:W-:Y:S01]  /*32200*/  VIADD R101, R2.reuse, 0xeb ;  /* 0x000000eb02657836 */ /* 0x040fe20000000000 */
[----:B------:R-:W-:Y:S01]  /*32210*/  ULDC UR58, c[0x0][0x22c] ;  /* 0x00008b00003a7ab9 */ /* 0x000fe20000000800 */
[----:B------:R-:W-:Y:S01]  /*32220*/  VIADD R102, R2, 0xec ;  /* 0x000000ec02667836 */ /* 0x000fe20000000000 */
[----:B------:R-:W-:Y:S01]  /*32230*/  LOP3.LUT R6, R6, 0xfffffbff, RZ, 0xc0, !PT ;  /* 0xfffffbff06067812 */ /* 0x000fe200078ec0ff */
[----:B------:R-:W-:Y:S01]  /*32240*/  VIADD R103, R2, 0xed ;  /* 0x000000ed02677836 */ /* 0x000fe20000000000 */
[----:B------:R-:W-:-:S02]  /*32250*/  ULDC UR59, c[0x0][0x22c] ;  /* 0x00008b00003b7ab9 */ /* 0x000fc40000000800 */
        /* <DEDUP_REMOVED lines=8> */
[----:B------:R-:W-:Y:S01]  /*322e0*/  @P4 LOP3.LUT R0, R0, 0x80000, RZ, 0xfc, !PT ;  /* 0x0008000000004812 */ /* 0x000fe200078efcff */
        /* <DEDUP_REMOVED lines=24> */
[----:B------:R-:W-:-:S10]  /*32470*/  ULDC UR52, c[0x0][0x22c] ;  /* 0x00008b0000347ab9 */ /* 0x000fd40000000800 */
[----:B------:R-:W-:Y:S02]  /*32480*/  @P0 LOP3.LUT R7, R7, 0x40000000, RZ, 0xfc, !PT ;  /* 0x4000000007070812 */ /* 0x000fe400078efcff */
[----:B------:R-:W-:Y:S02]  /*32490*/  ISETP.GE.AND P0, PT, R49, UR51, PT ;  /* 0x0000003331007c0c */ /* 0x000fe4000bf06270 */
[----:B------:R-:W-:Y:S02]  /*324a0*/  @P1 LOP3.LUT R6, R6, 0x1, RZ, 0xfc, !PT ;  /* 0x0000000106061812 */ /* 0x000fe400078efcff */
        /* <DEDUP_REMOVED lines=67> */
[----:B------:R-:W-:Y:S01]  /*328e0*/  ULDC UR13, c[0x0][0x22c] ;  /* 0x00008b00000d7ab9 */ /* 0x000fe20000000800 */
[----:B------:R-:W-:Y:S01]  /*328f0*/  ISETP.GE.AND P5, PT, R109, UR31, PT ;  /* 0x0000001f6d007c0c */ /* 0x000fe2000bfa6270 */
        /* <DEDUP_REMOVED lines=118> */
[----:B------:R-:W-:Y:S02]  /*33060*/  LOP3.LUT R8, R8, 0xffffffef, RZ, 0xc0, !PT ;  /* 0xffffffef08087812 */ /* 0x000fe400078ec0ff */
[----:B------:R-:W-:Y:S01]  /*33070*/  ISETP.GE.AND P4, PT, R48, UR9, PT ;  /* 0x0000000930007c0c */ /* 0x000fe2000bf86270 */
[----:B------:R-:W-:Y:S01]  /*33080*/  ULDC UR9, c[0x0][0x22c] ;  /* 0x00008b0000097ab9 */ /* 0x000fe20000000800 */
[----:B------:R-:W-:Y:S01]  /*33090*/  ISETP.LT.AND P1, PT, R3, UR41, !P0 ;  /* 0x0000002903007c0c */ /* 0x000fe2000c721270 */
[----:B------:R-:W-:Y:S01]  /*330a0*/  VIADD R49, R2, 0xb7 ;  /* 0x000000b702317836 */ /* 0x000fe20000000000 */
[----:B------:R-:W-:Y:S01]  /*330b0*/  ISETP.LT.AND P0, PT, R4, UR42, !P0 ;  /* 0x0000002a04007c0c */ /* 0x000fe2000c701270 */
[----:B------:R-:W-:Y:S01]  /*330c0*/  ULDC UR41, c[0x0][0x22c] ;  /* 0x00008b0000297ab9 */ /* 0x000fe20000000800 */
[----:B------:R-:W-:Y:S01]  /*330d0*/  ULDC UR42, c[0x0][0x22c] ;  /* 0x00008b00002a7ab9 */ /* 0x000fe20000000800 */
[----:B------:R-:W-:-:S02]  /*330e0*/  VIADD R104, R2, 0xee ;  /* 0x000000ee02687836 */ /* 0x000fc40000000000 */
[C---:B------:R-:W-:Y:S02]  /*330f0*/  VIADD R105, R2.reuse, 0xef ;  /* 0x000000ef02697836 */ /* 0x040fe40000000000 */
[----:B------:R-:W-:Y:S01]  /*33100*/  VIADD R106, R2, 0xf0 ;  /* 0x000000f0026a7836 */ /* 0x000fe20000000000 */
[----:B------:R-:W-:Y:S01]  /*33110*/  LOP3.LUT R0, R0, 0xfffffffd, RZ, 0xc0, !PT ;  /* 0xfffffffd00007812 */ /* 0x000fe200078ec0ff */
[----:B------:R-:W-:Y:S01]  /*33120*/  VIADD R107, R2, 0xf1 ;  /* 0x000000f1026b7836 */ /* 0x000fe20000000000 */
[----:B------:R-:W-:Y:S01]  /*33130*/  ULDC UR18, c[0x0][0x228] ;  /* 0x00008a0000127ab9 */ /* 0x000fe20000000800 */
[----:B------:R-:W-:-:S04]  /*33140*/  @P1 LOP3.LUT R8, R8, 0x10, RZ, 0xfc, !PT ;  /* 0x0000001008081812 */ /* 0x000fc800078efcff */
[----:B------:R-:W-:-:S04]  /*33150*/  LOP3.LUT R8, R8, 0xfffffff7, RZ, 0xc0, !PT ;  /* 0xfffffff708087812 */ /* 0x000fc800078ec0ff */
[----:B------:R-:W-:-:S04]  /*33160*/  @P0 LOP3.LUT R8, R8, 0x8, RZ, 0xfc, !PT ;  /* 0x0000000808080812 */ /* 0x000fc800078efcff */
[----:B------:R-:W-:-:S04]  /*33170*/  LOP3.LUT R8, R8, 0xfffffffe, RZ, 0xc0, !PT ;  /* 0xfffffffe08087812 */ /* 0x000fc800078ec0ff */
[----:B------:R-:W-:-:S04]  /*33180*/  @P4 LOP3.LUT R8, R8, 0x1, RZ, 0xfc, !PT ;  /* 0x0000000108084812 */ /* 0x000fc800078efcff */
[----:B------:R-:W-:-:S04]  /*33190*/  LOP3.LUT R8, R8, 0xfffffffd, RZ, 0xc0, !PT ;  /* 0xfffffffd08087812 */ /* 0x000fc800078ec0ff */
[----:B------:R-:W-:Y:S02]  /*331a0*/  @P6 LOP3.LUT R8, R8, 0x2, RZ, 0xfc, !PT ;  /* 0x0000000208086812 */ /* 0x000fe400078efcff */
[----:B------:R-:W-:Y:S01]  /*331b0*/  ISETP.GE.AND P6, PT, R51, UR11, PT ;  /* 0x0000000b33007c0c */ /* 0x000fe2000bfc6270 */
[----:B------:R-:W-:Y:S01]  /*331c0*/  ULDC UR11, c[0x0][0x22c] ;  /* 0x00008b00000b7ab9 */ /* 0x000fe20000000800 */
[----:B------:R-:W-:Y:S02]  /*331d0*/  LOP3.LUT R8, R8, 0xffffffdf, RZ, 0xc0, !PT ;  /* 0xffffffdf08087812 */ /* 0x000fe400078ec0ff */
[----:B------:R-:W-:Y:S01]  /*331e0*/  ISETP.GE.AND P1, PT, R117, UR15, PT ;  /* 0x0000000f75007c0c */ /* 0x000fe2000bf26270 */
[----:B------:R-:W-:-:S08]  /*331f0*/  ULDC UR15, c[0x0][0x22c] ;  /* 0x00008b00000f7ab9 */ /* 0x000fd00000000800 */
        /* <DEDUP_REMOVED lines=9> */
[----:B------:R-:W-:-:S11]  /*33290*/  LOP3.LUT R8, R8, 0xffffefff, RZ, 0xc0, !PT ;  /* 0xffffefff08087812 */ /* 0x000fd600078ec0ff */
        /* <DEDUP_REMOVED lines=38> */
[----:B------:R-:W-:-:S12]  /*33500*/  ULDC UR11, c[0x0][0x22c] ;  /* 0x00008b00000b7ab9 */ /* 0x000fd80000000800 */
[----:B------:R-:W-:Y:S02]  /*33510*/  @P6 LOP3.LUT R7, R7, 0x4, RZ, 0xfc, !PT ;  /* 0x0000000407076812 */ /* 0x000fe400078efcff */
[----:B------:R-:W-:Y:S01]  /*33520*/  ISETP.GE.AND P6, PT, R64, UR9, PT ;  /* 0x0000000940007c0c */ /* 0x000fe2000bfc6270 */
[----:B------:R-:W-:Y:S01]  /*33530*/  ULDC UR9, c[0x0][0x22c] ;  /* 0x00008b0000097ab9 */ /* 0x000fe20000000800 */
[----:B------:R-:W-:-:S11]  /*33540*/  LOP3.LUT R7, R7, 0xffffffdf, RZ, 0xc0, !PT ;  /* 0xffffffdf07077812 */ /* 0x000fd600078ec0ff */
[----:B------:R-:W-:Y:S02]  /*33550*/  @P6 LOP3.LUT R7, R7, 0x20, RZ, 0xfc, !PT ;  /* 0x0000002007076812 */ /* 0x000fe400078efcff */
[----:B------:R-:W-:Y:S02]  /*33560*/  ISETP.GE.AND P6, PT, R65, UR15, PT ;  /* 0x0000000f41007c0c */ /* 0x000fe4000bfc6270 */
        /* <DEDUP_REMOVED lines=35> */
[----:B------:R-:W-:-:S13]  /*337a0*/  ISETP.GE.AND P6, PT, R77, UR36, PT ;  /* 0x000000244d007c0c */ /* 0x000fda000bfc6270 */
        /* <DEDUP_REMOVED lines=84> */
[----:B------:R-:W-:Y:S01]  /*33cf0*/  ISETP.GE.AND P6, PT, R106, UR58, PT ;  /* 0x0000003a6a007c0c */ /* 0x000fe2000bfc6270 */
[----:B------:R-:W-:-:S12]  /*33d00*/  VIADD R108, R2, 0xf2 ;  /* 0x000000f2026c7836 */ /* 0x000fd80000000000 */
[----:B------:R-:W-:Y:S02]  /*33d10*/  @P6 LOP3.LUT R0, R0, 0x2, RZ, 0xfc, !PT ;  /* 0x0000000200006812 */ /* 0x000fe400078efcff */
[----:B------:R-:W-:Y:S02]  /*33d20*/  ISETP.GE.AND P6, PT, R107, UR59, PT ;  /* 0x0000003b6b007c0c */ /* 0x000fe4000bfc6270 */
[----:B------:R-:W-:Y:S02]  /*33d30*/  LOP3.LUT R0, R0, 0xfffffff7, RZ, 0xc0, !PT ;  /* 0xfffffff700007812 */ /* 0x000fe400078ec0ff */
[----:B------:R-:W-:-:S09]  /*33d40*/  ISETP.LT.AND P4, PT, R3, UR61, !P4 ;  /* 0x0000003d03007c0c */ /* 0x000fd2000e781270 */
[----:B------:R-:W-:Y:S02]  /*33d50*/  @P6 LOP3.LUT R0, R0, 0x8, RZ, 0xfc, !PT ;  /* 0x0000000800006812 */ /* 0x000fe400078efcff */
[----:B------:R-:W-:Y:S01]  /*33d60*/  ISETP.GE.AND P6, PT, R108, UR60, PT ;  /* 0x0000003c6c007c0c */ /* 0x000fe2000bfc6270 */
[----:B------:R-:W-:Y:S01]  /*33d70*/  VIADD R116, R2, 0xfa ;  /* 0x000000fa02747836 */ /* 0x000fe20000000000 */
[----:B------:R-:W-:Y:S01]  /*33d80*/  LOP3.LUT R0, R0, 0xffffffdf, RZ, 0xc0, !PT ;  /* 0xffffffdf00007812 */ /* 0x000fe200078ec0ff */
[C---:B0-----:R-:W-:Y:S01]  /*33d90*/  IMAD.SHL.U32 R122, R123.reuse, 0x10, RZ ;  /* 0x000000107b7a7824 */ /* 0x041fe200078e00ff */
[----:B------:R-:W-:Y:S01]  /*33da0*/  LOP3.LUT R8, R8, 0xfffffffb, RZ, 0xc0, !PT ;  /* 0xfffffffb08087812 */ /* 0x000fe200078ec0ff */
[----:B------:R-:W-:Y:S02]  /*33db0*/  IMAD.SHL.U32 R121, R123, 0x80, RZ ;  /* 0x000000807b797824 */ /* 0x000fe400078e00ff */
[----:B------:R-:W-:Y:S01]  /*33dc0*/  VIADD R2, R2, 0xff ;  /* 0x000000ff02027836 */ /* 0x000fe20000000000 */
[----:B------:R-:W-:-:S02]  /*33dd0*/  @P4 LOP3.LUT R8, R8, 0x4, RZ, 0xfc, !PT ;  /* 0x0000000408084812 */ /* 0x000fc400078efcff */
[----:B------:R-:W-:Y:S02]  /*33de0*/  LOP3.LUT R122, R122, 0xf0, RZ, 0xc0, !PT ;  /* 0x000000f07a7a7812 */ /* 0x000fe400078ec0ff */
[----:B------:R-:W-:Y:S02]  /*33df0*/  LOP3.LUT R121, R121, 0x800, RZ, 0xc0, !PT ;  /* 0x0000080079797812 */ /* 0x000fe400078ec0ff */
[----:B------:R-:W-:Y:S02]  /*33e00*/  @P6 LOP3.LUT R0, R0, 0x20, RZ, 0xfc, !PT ;  /* 0x0000002000006812 */ /* 0x000fe400078efcff */
[----:B------:R-:W-:Y:S02]  /*33e10*/  ISETP.GE.AND P0, PT, R116, UR19, PT ;  /* 0x0000001374007c0c */ /* 0x000fe4000bf06270 */
[----:B------:R-:W-:Y:S02]  /*33e20*/  ISETP.GE.AND P6, PT, R2, UR33, PT ;  /* 0x0000002102007c0c */ /* 0x000fe4000bfc6270 */
[----:B------:R-:W-:Y:S01]  /*33e30*/  LOP3.LUT P4, RZ, R190, 0x10000, RZ, 0xc0, !PT ;  /* 0x00010000beff7812 */ /* 0x000fe2000788c0ff */
[----:B------:R-:W2:Y:S01]  /*33e40*/  LDL.LU R151, [R1+0xe84] ;  /* 0x000e840001977983 */ /* 0x000ea20000300800 */
[----:B------:R-:W-:Y:S01]  /*33e50*/  IADD3 R54, R121, UR4, R122 ;  /* 0x0000000479367c10 */ /* 0x000fe2000fffe07a */
[----:B------:R-:W-:Y:S01]  /*33e60*/  ULDC UR5, c[0x0][0x228] ;  /* 0x00008a0000057ab9 */ /* 0x000fe20000000800 */
[----:B------:R-:W-:Y:S01]  /*33e70*/  BAR.SYNC.DEFER_BLOCKING 0x0 ;  /* 0x0000000000007b1d */ /* 0x000fe20000010000 */
[----:B------:R-:W-:-:S02]  /*33e80*/  LOP3.LUT R9, R9, 0xffbfffff, RZ, 0xc0, !PT ;  /* 0xffbfffff09097812 */ /* 0x000fc400078ec0ff */
[----:B------:R-:W-:Y:S02]  /*33e90*/  LOP3.LUT R190, R190, 0xffffff7f, RZ, 0xc0, !PT ;  /* 0xffffff7fbebe7812 */ /* 0x000fe400078ec0ff */
[----:B------:R-:W-:Y:S01]  /*33ea0*/  LOP3.LUT R191, R191, 0x7fffffff, RZ, 0xc0, !PT ;  /* 0x7fffffffbfbf7812 */ /* 0x000fe200078ec0ff */
[----:B------:R-:W-:Y:S01]  /*33eb0*/  ULDC UR8, c[0x0][0x228] ;  /* 0x00008a0000087ab9 */ /* 0x000fe20000000800 */
[----:B------:R-:W3:Y:S04]  /*33ec0*/  LDL.LU R150, [R1+0xe78] ;  /* 0x000e780001967983 */ /* 0x000ee80000300800 */
[----:B------:R-:W4:Y:S04]  /*33ed0*/  LDL.LU R149, [R1+0xe74] ;  /* 0x000e740001957983 */ /* 0x000f280000300800 */
[----:B------:R-:W3:Y:S04]  /*33ee0*/  LDL.LU R146, [R1+0xe6c] ;  /* 0x000e6c0001927983 */ /* 0x000ee80000300800 */
        /* <DEDUP_REMOVED lines=11> */
[----:B------:R-:W2:Y:S04]  /*33fa0*/  LDL.LU R140, [R1+0xf1c] ;  /* 0x000f1c00018c7983 */ /* 0x000ea80000300800 */
[----:B------:R-:W4:Y:S04]  /*33fb0*/  LDL.LU R147, [R1+0xf18] ;  /* 0x000f180001937983 */ /* 0x000f280000300800 */
[----:B------:R-:W3:Y:S04]  /*33fc0*/  LDL.LU R148, [R1+0x1104] ;  /* 0x0011040001947983 */ /* 0x000ee80000300800 */
[----:B------:R-:W4:Y:S04]  /*33fd0*/  LDL.LU R154, [R1+0xf8c] ;  /* 0x000f8c00019a7983 */ /* 0x000f280000300800 */
[----:B------:R-:W4:Y:S04]  /*33fe0*/  LDL.LU R156, [R1+0xf94] ;  /* 0x000f9400019c7983 */ /* 0x000f280000300800 */
[----:B------:R-:W2:Y:S04]  /*33ff0*/  LDL.LU R158, [R1+0xfc8] ;  /* 0x000fc800019e7983 */ /* 0x000ea80000300800 */
[----:B------:R-:W4:Y:S04]  /*34000*/  LDL.LU R160, [R1+0x11f0] ;  /* 0x0011f00001a07983 */ /* 0x000f280000300800 */
[----:B------:R-:W4:Y:S04]  /*34010*/  LDL.LU R161, [R1+0x11d0] ;  /* 0x0011d00001a17983 */ /* 0x000f280000300800 */
[----:B------:R-:W4:Y:S04]  /*34020*/  LDL.LU R162, [R1+0x11c8] ;  /* 0x0011c80001a27983 */ /* 0x000f280000300800 */
[----:B------:R-:W3:Y:S04]  /*34030*/  LDL.LU R164, [R1+0x1110] ;  /* 0x0011100001a47983 */ /* 0x000ee80000300800 */
[----:B------:R-:W2:Y:S04]  /*34040*/  LDL.LU R166, [R1+0x1114] ;  /* 0x0011140001a67983 */ /* 0x000ea80000300800 */
[----:B------:R-:W4:Y:S04]  /*34050*/  LDL.LU R153, [R1+0xf28] ;  /* 0x000f280001997983 */ /* 0x000f280000300800 */
[----:B------:R-:W4:Y:S04]  /*34060*/  LDL.LU R163, [R1+0xf14] ;  /* 0x000f140001a37983 */ /* 0x000f280000300800 */
[----:B------:R-:W4:Y:S04]  /*34070*/  LDL.LU R165, [R1+0xf20] ;  /* 0x000f200001a57983 */ /* 0x000f280000300800 */
[----:B------:R-:W4:Y:S04]  /*34080*/  LDL.LU R152, [R1+0xe90] ;  /* 0x000e900001987983 */ /* 0x000f280000300800 */
[----:B------:R-:W3:Y:S04]  /*34090*/  LDL.LU R168, [R1+0x11e8] ;  /* 0x0011e80001a87983 */ /* 0x000ee80000300800 */
[----:B------:R-:W3:Y:S01]  /*340a0*/  LDL.LU R170, [R1+0xfac] ;  /* 0x000fac0001aa7983 */ /* 0x000ee20000300800 */
[----:B------:R-:W-:-:S02]  /*340b0*/  @P5 LOP3.LUT R9, R9, 0x400000, RZ, 0xfc, !PT ;  /* 0x0040000009095812 */ /* 0x000fc400078efcff */
[----:B------:R-:W-:Y:S01]  /*340c0*/  LOP3.LUT P5, RZ, R14, 0x400000, RZ, 0xc0, !PT ;  /* 0x004000000eff7812 */ /* 0x000fe200078ac0ff */
[----:B------:R-:W-:Y:S01]  /*340d0*/  STL.64 [R1+0x1298], R30 ;  /* 0x0012981e01007387 */ /* 0x000fe20000100a00 */
[----:B------:R-:W-:-:S03]  /*340e0*/  LOP3.LUT R9, R9, 0xffdfffff, RZ, 0xc0, !PT ;  /* 0xffdfffff09097812 */ /* 0x000fc600078ec0ff */
[----:B------:R-:W-:Y:S01]  /*340f0*/  STL.64 [R1+0x1290], R28 ;  /* 0x0012901c01007387 */ /* 0x000fe20000100a00 */
[----:B------:R-:W-:Y:S02]  /*34100*/  @P0 LOP3.LUT R9, R9, 0x200000, RZ, 0xfc, !PT ;  /* 0x0020000009090812 */ /* 0x000fe400078efcff */
        /* <DEDUP_REMOVED lines=9> */
[----:B------:R-:W-:-:S03]  /*341a0*/  @P2 LOP3.LUT R9, R9, 0x80000, RZ, 0xfc, !PT ;  /* 0x0008000009092812 */ /* 0x000fc600078efcff */
[----:B------:R-:W-:Y:S01]  /*341b0*/  STL.64 [R1+0x1268], R18 ;  /* 0x0012681201007387 */ /* 0x000fe20000100a00 */
[C---:B------:R-:W-:Y:S02]  /*341c0*/  LOP3.LUT P2, RZ, R9.reuse, 0x4000, RZ, 0xc0, !PT ;  /* 0x0000400009ff7812 */ /* 0x040fe4000784c0ff */
[----:B------:R-:W-:Y:S01]  /*341d0*/  LOP3.LUT R9, R9, 0xfffbffff, RZ, 0xc0, !PT ;  /* 0xfffbffff09097812 */ /* 0x000fe200078ec0ff */
[----:B------:R0:W-:Y:S03]  /*341e0*/  STL.64 [R1+0x1260], R4 ;  /* 0x0012600401007387 */ /* 0x0001e60000100a00 */
[----:B------:R-:W-:Y:S01]  /*341f0*/  @P6 LOP3.LUT R9, R9, 0x40000, RZ, 0xfc, !PT ;  /* 0x0004000009096812 */ /* 0x000fe200078efcff */
[----:B------:R1:W-:Y:S03]  /*34200*/  STL.64 [R1+0x1258], R6 ;  /* 0x0012580601007387 */ /* 0x0003e60000100a00 */
[----:B------:R-:W-:-:S02]  /*34210*/  LOP3.LUT P6, RZ, R9, 0x80, RZ, 0xc0, !PT ;  /* 0x0000008009ff7812 */ /* 0x000fc400078cc0ff */
[----:B------:R-:W-:-:S04]  /*34220*/  LOP3.LUT R9, R9, 0xfffdffff, RZ, 0xc0, !PT ;  /* 0xfffdffff09097812 */ /* 0x000fc800078ec0ff */
[----:B------:R-:W-:-:S04]  /*34230*/  @P3 LOP3.LUT R9, R9, 0x20000, RZ, 0xfc, !PT ;  /* 0x0002000009093812 */ /* 0x000fc800078efcff */
[C---:B------:R-:W-:Y:S02]  /*34240*/  LOP3.LUT P3, RZ, R9.reuse, 0x8000, RZ, 0xc0, !PT ;  /* 0x0000800009ff7812 */ /* 0x040fe4000786c0ff */
[----:B------:R-:W-:-:S04]  /*34250*/  LOP3.LUT R9, R9, 0xfffeffff, RZ, 0xc0, !PT ;  /* 0xfffeffff09097812 */ /* 0x000fc800078ec0ff */
[----:B------:R-:W-:Y:S02]  /*34260*/  @P4 LOP3.LUT R9, R9, 0x10000, RZ, 0xfc, !PT ;  /* 0x0001000009094812 */ /* 0x000fe400078efcff */
[----:B---3--:R-:W-:Y:S02]  /*34270*/  PRMT R169, R168, 0x5410, R170 ;  /* 0x00005410a8a97816 */ /* 0x008fe400000000aa */
[----:B------:R-:W3:Y:S04]  /*34280*/  LDL.LU R170, [R1+0xf9c] ;  /* 0x000f9c0001aa7983 */ /* 0x000ee80000300800 */
[----:B------:R-:W3:Y:S02]  /*34290*/  LDL.LU R168, [R1+0x11e4] ;  /* 0x0011e40001a87983 */ /* 0x000ee40000300800 */
[----:B---3--:R-:W-:-:S02]  /*342a0*/  PRMT R170, R168, 0x5410, R170 ;  /* 0x00005410a8aa7816 */ /* 0x008fc400000000aa */
[----:B------:R-:W3:Y:S02]  /*342b0*/  LDL.LU R168, [R1+0xe8c] ;  /* 0x000e8c0001a87983 */ /* 0x000ee40000300800 */
[----:B---3--:R-:W-:Y:S02]  /*342c0*/  LOP3.LUT R52, R168, 0xffff, RZ, 0xc0, !PT ;  /* 0x0000ffffa8347812 */ /* 0x008fe400078ec0ff */
[----:B------:R-:W3:Y:S02]  /*342d0*/  LDL.LU R168, [R1+0xe80] ;  /* 0x000e800001a87983 */ /* 0x000ee40000300800 */
[----:B---3--:R-:W-:Y:S02]  /*342e0*/  LOP3.LUT R51, R168, 0xffff, RZ, 0xc0, !PT ;  /* 0x0000ffffa8337812 */ /* 0x008fe400078ec0ff */
[----:B------:R-:W3:Y:S02]  /*342f0*/  LDL.LU R168, [R1+0xe7c] ;  /* 0x000e7c0001a87983 */ /* 0x000ee40000300800 */
[----:B---3--:R-:W-:-:S02]  /*34300*/  LOP3.LUT R50, R168, 0xffff, RZ, 0xc0, !PT ;  /* 0x0000ffffa8327812 */ /* 0x008fc400078ec0ff */
[----:B------:R-:W3:Y:S02]  /*34310*/  LDL.LU R168, [R1+0xe70] ;  /* 0x000e700001a87983 */ /* 0x000ee40000300800 */
[----:B---3--:R-:W-:Y:S02]  /*34320*/  LOP3.LUT R49, R168, 0xffff, RZ, 0xc0, !PT ;  /* 0x0000ffffa8317812 */ /* 0x008fe400078ec0ff */
[----:B------:R-:W3:Y:S02]  /*34330*/  LDL.LU R168, [R1+0xe68] ;  /* 0x000e680001a87983 */ /* 0x000ee40000300800 */
[----:B---3--:R-:W-:Y:S02]  /*34340*/  LOP3.LUT R48, R168, 0xffff, RZ, 0xc0, !PT ;  /* 0x0000ffffa8307812 */ /* 0x008fe400078ec0ff */
[----:B------:R-:W3:Y:S01]  /*34350*/  LDL.LU R168, [R1+0xe64] ;  /* 0x000e640001a87983 */ /* 0x000ee20000300800 */
[----:B--2---:R-:W-:Y:S02]  /*34360*/  IMAD.MOV.U32 R174, RZ, RZ, R166 ;  /* 0x000000ffffae7224 */ /* 0x004fe400078e00a6 */
[----:B------:R-:W-:Y:S01]  /*34370*/  IMAD.MOV.U32 R175, RZ, RZ, R164 ;  /* 0x000000ffffaf7224 */ /* 0x000fe200078e00a4 */
[----:B0-----:R-:W2:Y:S01]  /*34380*/  LDL.LU R4, [R1+0xe60] ;  /* 0x000e600001047983 */ /* 0x001ea20000300800 */
[----:B------:R-:W-:-:S02]  /*34390*/  IMAD.MOV.U32 R173, RZ, RZ, R158 ;  /* 0x000000ffffad7224 */ /* 0x000fc400078e009e */
[----:B------:R-:W-:Y:S02]  /*343a0*/  IMAD.MOV.U32 R166, RZ, RZ, R148 ;  /* 0x000000ffffa67224 */ /* 0x000fe400078e0094 */
[----:B----4-:R-:W-:Y:S02]  /*343b0*/  IMAD.MOV.U32 R164, RZ, RZ, R160 ;  /* 0x000000ffffa47224 */ /* 0x010fe400078e00a0 */
        /* <DEDUP_REMOVED lines=14> */
[----:B---3--:R-:W-:Y:S01]  /*344a0*/  LOP3.LUT R2, R168, 0xffff, RZ, 0xc0, !PT ;  /* 0x0000ffffa8027812 */ /* 0x008fe200078ec0ff */
[----:B------:R-:W-:Y:S02]  /*344b0*/  IMAD.MOV.U32 R168, RZ, RZ, R154 ;  /* 0x000000ffffa87224 */ /* 0x000fe400078e009a */
[----:B------:R-:W-:-:S02]  /*344c0*/  IMAD.MOV.U32 R154, RZ, RZ, R155 ;  /* 0x000000ffff9a7224 */ /* 0x000fc400078e009b */
[----:B------:R-:W-:Y:S02]  /*344d0*/  IMAD.MOV.U32 R132, RZ, RZ, R168 ;  /* 0x000000ffff847224 */ /* 0x000fe400078e00a8 */
[----:B------:R-:W-:Y:S02]  /*344e0*/  IMAD.MOV.U32 R168, RZ, RZ, R152 ;  /* 0x000000ffffa87224 */ /* 0x000fe400078e0098 */
[----:B------:R-:W-:Y:S02]  /*344f0*/  IMAD.MOV.U32 R152, RZ, RZ, R145 ;  /* 0x000000ffff987224 */ /* 0x000fe400078e0091 */
[----:B------:R-:W3:Y:S01]  /*34500*/  LDL.LU R145, [R1+0xf84] ;  /* 0x000f840001917983 */ /* 0x000ee20000300800 */
[----:B------:R-:W-:Y:S02]  /*34510*/  IMAD.MOV.U32 R172, RZ, RZ, R154 ;  /* 0x000000ffffac7224 */ /* 0x000fe400078e009a */
[----:B------:R-:W-:Y:S01]  /*34520*/  IMAD.MOV.U32 R154, RZ, RZ, R146 ;  /* 0x000000ffff9a7224 */ /* 0x000fe200078e0092 */
[----:B------:R-:W4:Y:S01]  /*34530*/  LDL.LU R144, [R1+0xf38] ;  /* 0x000f380001907983 */ /* 0x000f220000300800 */
[----:B------:R-:W-:-:S03]  /*34540*/  IMAD.MOV.U32 R146, RZ, RZ, R134 ;  /* 0x000000ffff927224 */ /* 0x000fc600078e0086 */
[----:B------:R-:W3:Y:S04]  /*34550*/  LDL.LU R142, [R1+0xf3c] ;  /* 0x000f3c00018e7983 */ /* 0x000ee80000300800 */
[----:B------:R-:W3:Y:S04]  /*34560*/  LDL.LU R138, [R1+0x113c] ;  /* 0x00113c00018a7983 */ /* 0x000ee80000300800 */
[----:B------:R-:W2:Y:S01]  /*34570*/  LDL.LU R134, [R1+0xf44] ;  /* 0x000f440001867983 */ /* 0x000ea20000300800 */
[--C-:B------:R-:W-:Y:S02]  /*34580*/  PRMT R140, R52, 0x3340, R49.reuse ;  /* 0x00003340348c7816 */ /* 0x100fe40000000031 */
[----:B------:R-:W-:-:S02]  /*34590*/  SHF.R.U32.HI R139, RZ, 0x8, R49 ;  /* 0x00000008ff8b7819 */ /* 0x000fc40000011631 */
[----:B------:R-:W-:Y:S02]  /*345a0*/  SHF.R.U32.HI R49, RZ, 0x8, R51 ;  /* 0x00000008ff317819 */ /* 0x000fe40000011633 */
[----:B------:R-:W-:Y:S02]  /*345b0*/  PRMT R148, R51, 0x3340, R48 ;  /* 0x0000334033947816 */ /* 0x000fe40000000030 */
[----:B------:R-:W-:Y:S02]  /*345c0*/  SHF.R.U32.HI R53, RZ, 0x8, R52 ;  /* 0x00000008ff357819 */ /* 0x000fe40000011634 */
[----:B------:R-:W-:Y:S02]  /*345d0*/  SHF.R.U32.HI R51, RZ, 0x8, R50 ;  /* 0x00000008ff337819 */ /* 0x000fe40000011632 */
[----:B------:R-:W-:Y:S02]  /*345e0*/  SHF.R.U32.HI R147, RZ, 0x8, R48 ;  /* 0x00000008ff937819 */ /* 0x000fe40000011630 */
[----:B------:R-:W-:-:S02]  /*345f0*/  PRMT R156, R50, 0x3340, R2 ;  /* 0x00003340329c7816 */ /* 0x000fc40000000002 */
[----:B------:R-:W-:Y:S02]  /*34600*/  LOP3.LUT R48, R53, 0xffff, RZ, 0xc0, !PT ;  /* 0x0000ffff35307812 */ /* 0x000fe400078ec0ff */
[----:B------:R-:W-:Y:S02]  /*34610*/  LOP3.LUT R50, R51, 0xffff, RZ, 0xc0, !PT ;  /* 0x0000ffff33327812 */ /* 0x000fe400078ec0ff */
[----:B------:R-:W-:Y:S01]  /*34620*/  LOP3.LUT R53, R160, 0xffff, RZ, 0xc0, !PT ;  /* 0x0000ffffa0357812 */ /* 0x000fe200078ec0ff */
[----:B------:R-:W-:Y:S01]  /*34630*/  IMAD.MOV.U32 R160, RZ, RZ, R152 ;  /* 0x000000ffffa07224 */ /* 0x000fe200078e0098 */
[----:B------:R-:W-:Y:S01]  /*34640*/  LOP3.LUT R51, R154, 0xffff, RZ, 0xc0, !PT ;  /* 0x0000ffff9a337812 */ /* 0x000fe200078ec0ff */
[----:B------:R-:W-:Y:S02]  /*34650*/  IMAD.MOV.U32 R154, RZ, RZ, R146 ;  /* 0x000000ffff9a7224 */ /* 0x000fe400078e0092 */
[----:B----4-:R-:W-:Y:S02]  /*34660*/  IMAD.MOV.U32 R152, RZ, RZ, R144 ;  /* 0x000000ffff987224 */ /* 0x010fe400078e0090 */
[----:B------:R-:W-:-:S02]  /*34670*/  IMAD.MOV.U32 R144, RZ, RZ, R153 ;  /* 0x000000ffff907224 */ /* 0x000fc400078e0099 */
[----:B--2---:R-:W-:Y:S02]  /*34680*/  IMAD.MOV.U32 R146, RZ, RZ, R134 ;  /* 0x000000ffff927224 */ /* 0x004fe400078e0086 */
[----:B------:R-:W2:Y:S04]  /*34690*/  LDL.LU R134, [R1+0xf04] ;  /* 0x000f040001867983 */ /* 0x000ea80000300800 */
[----:B------:R-:W2:Y:S01]  /*346a0*/  LDL.LU R153, [R1+0x10f4] ;  /* 0x0010f40001997983 */ /* 0x000ea20000300800 */
[----:B------:R-:W-:-:S03]  /*346b0*/  LOP3.LUT R139, R139, 0xffff, RZ, 0xc0, !PT ;  /* 0x0000ffff8b8b7812 */ /* 0x000fc600078ec0ff */
[----:B------:R-:W4:Y:S01]  /*346c0*/  LDL.LU R125, [R1+0xf08] ;  /* 0x000f0800017d7983 */ /* 0x000f220000300800 */
[----:B------:R-:W-:-:S03]  /*346d0*/  LOP3.LUT R49, R49, 0xffff, RZ, 0xc0, !PT ;  /* 0x0000ffff31317812 */ /* 0x000fc600078ec0ff */
[----:B------:R-:W4:Y:S01]  /*346e0*/  LDL.LU R126, [R1+0x10f8] ;  /* 0x0010f800017e7983 */ /* 0x000f220000300800 */
[----:B------:R-:W-:-:S03]  /*346f0*/  LOP3.LUT R147, R147, 0xffff, RZ, 0xc0, !PT ;  /* 0x0000ffff93937812 */ /* 0x000fc600078ec0ff */
[----:B------:R-:W4:Y:S01]  /*34700*/  LDL.LU R127, [R1+0xf0c] ;  /* 0x000f0c00017f7983 */ /* 0x000f220000300800 */
[----:B------:R-:W-:-:S03]  /*34710*/  PRMT R164, R164, 0x5410, R130 ;  /* 0x00005410a4a47816 */ /* 0x000fc60000000082 */
[----:B------:R-:W4:Y:S01]  /*34720*/  LDL.LU R128, [R1+0x10fc] ;  /* 0x0010fc0001807983 */ /* 0x000f220000300800 */
[----:B------:R-:W-:-:S03]  /*34730*/  PRMT R161, R161, 0x5410, R131 ;  /* 0x00005410a1a17816 */ /* 0x000fc60000000083 */
[----:B------:R-:W4:Y:S01]  /*34740*/  LDL.LU R129, [R1+0xf10] ;  /* 0x000f100001817983 */ /* 0x000f220000300800 */
[----:B------:R-:W-:Y:S02]  /*34750*/  PRMT R139, R48, 0x3340, R139 ;  /* 0x00003340308b7816 */ /* 0x000fe4000000008b */
[----:B------:R-:W-:Y:S01]  /*34760*/  PRMT R162, R162, 0x5410, R132 ;  /* 0x00005410a2a27816 */ /* 0x000fe20000000084 */
[----:B------:R-:W4:Y:S01]  /*34770*/  LDL.LU R130, [R1+0x1100] ;  /* 0x0011000001827983 */ /* 0x000f220000300800 */
[----:B------:R-:W-:Y:S02]  /*34780*/  PRMT R147, R49, 0x3340, R147 ;  /* 0x0000334031937816 */ /* 0x000fe40000000093 */
[----:B------:R-:W-:Y:S01]  /*34790*/  PRMT R48, R133, 0x5410, R252 ;  /* 0x0000541085307816 */ /* 0x000fe200000000fc */
[----:B------:R-:W4:Y:S01]  /*347a0*/  LDL.LU R131, [R1+0xf00] ;  /* 0x000f000001837983 */ /* 0x000f220000300800 */
[----:B------:R-:W-:-:S03]  /*347b0*/  PRMT R49, R175, 0x5410, R171 ;  /* 0x00005410af317816 */ /* 0x000fc600000000ab */
[----:B------:R-:W4:Y:S01]  /*347c0*/  LDL.LU R132, [R1+0x10ec] ;  /* 0x0010ec0001847983 */ /* 0x000f220000300800 */
[----:B------:R-:W-:-:S03]  /*347d0*/  PRMT R58, R135, 0x5410, R136 ;  /* 0x00005410873a7816 */ /* 0x000fc60000000088 */
[----:B------:R-:W4:Y:S04]  /*347e0*/  LDL.LU R133, [R1+0xef8] ;  /* 0x000ef80001857983 */ /* 0x000f280000300800 */
[----:B------:R-:W4:Y:S04]  /*347f0*/  LDL.LU R175, [R1+0x10e8] ;  /* 0x0010e80001af7983 */ /* 0x000f280000300800 */
[----:B------:R-:W4:Y:S01]  /*34800*/  LDL.LU R135, [R1+0xeec] ;  /* 0x000eec0001877983 */ /* 0x000f220000300800 */
[----:B------:R-:W-:Y:S02]  /*34810*/  SHF.R.U32.HI R155, RZ, 0x8, R2 ;  /* 0x00000008ff9b7819 */ /* 0x000fe40000011602 */
[----:B------:R-:W-:-:S02]  /*34820*/  LOP3.LUT R2, R4, 0x700, RZ, 0xc0, !PT ;  /* 0x0000070004027812 */ /* 0x000fc400078ec0ff */
[----:B------:R-:W-:-:S03]  /*34830*/  LOP3.LUT R56, R172, 0xffff, RZ, 0xc0, !PT ;  /* 0x0000ffffac387812 */ /* 0x000fc600078ec0ff */
[----:B------:R-:W-:Y:S01]  /*34840*/  IMAD.IADD R2, R54, 0x1, R2 ;  /* 0x0000000136027824 */ /* 0x000fe200078e0202 */
[----:B------:R-:W-:Y:S01]  /*34850*/  LOP3.LUT R54, R166, 0xffff, RZ, 0xc0, !PT ;  /* 0x0000ffffa6367812 */ /* 0x000fe200078ec0ff */
[----:B------:R-:W-:Y:S01]  /*34860*/  IMAD.MOV.U32 R166, RZ, RZ, R151 ;  /* 0x000000ffffa67224 */ /* 0x000fe200078e0097 */
[----:B------:R-:W-:Y:S01]  /*34870*/  LOP3.LUT R52, R158, 0xffff, RZ, 0xc0, !PT ;  /* 0x0000ffff9e347812 */ /* 0x000fe200078ec0ff */
[----:B------:R-:W-:Y:S01]  /*34880*/  IMAD.MOV.U32 R151, RZ, RZ, R150 ;  /* 0x000000ffff977224 */ /* 0x000fe200078e0096 */
[----:B------:R-:W-:Y:S01]  /*34890*/  LOP3.LUT R155, R155, 0xffff, RZ, 0xc0, !PT ;  /* 0x0000ffff9b9b7812 */ /* 0x000fe200078ec0ff */
[----:B---3--:R-:W-:Y:S01]  /*348a0*/  IMAD.MOV.U32 R158, RZ, RZ, R145 ;  /* 0x000000ffff9e7224 */ /* 0x008fe200078e0091 */
[----:B------:R-:W-:Y:S01]  /*348b0*/  LOP3.LUT R55, R168, 0xffff, RZ, 0xc0, !PT ;  /* 0x0000ffffa8377812 */ /* 0x000fe200078ec0ff */
[----:B------:R-:W-:Y:S02]  /*348c0*/  IMAD.MOV.U32 R150, RZ, RZ, R142 ;  /* 0x000000ffff967224 */ /* 0x000fe400078e008e */
[----:B------:R-:W-:Y:S01]  /*348d0*/  IMAD.MOV.U32 R145, RZ, RZ, R138 ;  /* 0x000000ffff917224 */ /* 0x000fe200078e008a */
[----:B------:R-:W-:Y:S01]  /*348e0*/  SHF.R.U32.HI R57, RZ, 0x8, R56 ;  /* 0x00000008ff397819 */ /* 0x000fe20000011638 */
[----:B------:R-:W-:Y:S01]  /*348f0*/  IMAD.MOV.U32 R142, RZ, RZ, R163 ;  /* 0x000000ffff8e7224 */ /* 0x000fe200078e00a3 */
[----:B------:R-:W-:Y:S01]  /*34900*/  SHF.R.U32.HI R163, RZ, 0x8, R53 ;  /* 0x00000008ffa37819 */ /* 0x000fe20000011635 */
[----:B------:R-:W-:Y:S01]  /*34910*/  IMAD.MOV.U32 R138, RZ, RZ, R165 ;  /* 0x000000ffff8a7224 */ /* 0x000fe200078e00a5 */
[----:B------:R-:W-:-:S02]  /*34920*/  PRMT R165, R56, 0x3340, R53 ;  /* 0x0000334038a57816 */ /* 0x000fc40000000035 */
[----:B------:R-:W-:Y:S02]  /*34930*/  PRMT R155, R50, 0x3340, R155 ;  /* 0x00003340329b7816 */ /* 0x000fe4000000009b */
[----:B------:R-:W-:Y:S02]  /*34940*/  SHF.R.U32.HI R53, RZ, 0x8, R54 ;  /* 0x00000008ff357819 */ /* 0x000fe40000011636 */
[----:B------:R-:W-:Y:S02]  /*34950*/  PRMT R50, R174, 0x5410, R173 ;  /* 0x00005410ae327816 */ /* 0x000fe400000000ad */
[----:B------:R-:W-:Y:S02]  /*34960*/  SHF.R.U32.HI R56, RZ, 0x8, R55 ;  /* 0x00000008ff387819 */ /* 0x000fe40000011637 */
[--C-:B------:R-:W-:Y:S02]  /*34970*/  SHF.R.U32.HI R171, RZ, 0x8, R52.reuse ;  /* 0x00000008ffab7819 */ /* 0x100fe40000011634 */
[----:B------:R-:W-:-:S02]  /*34980*/  PRMT R173, R55, 0x3340, R52 ;  /* 0x0000334037ad7816 */ /* 0x000fc40000000034 */
[--C-:B------:R-:W-:Y:S02]  /*34990*/  PRMT R174, R54, 0x3340, R51.reuse ;  /* 0x0000334036ae7816 */ /* 0x100fe40000000033 */
[----:B------:R-:W-:Y:S02]  /*349a0*/  SHF.R.U32.HI R172, RZ, 0x8, R51 ;  /* 0x00000008ffac7819 */ /* 0x000fe40000011633 */
[----:B------:R-:W-:Y:S02]  /*349b0*/  LOP3.LUT R52, R57, 0xffff, RZ, 0xc0, !PT ;  /* 0x0000ffff39347812 */ /* 0x000fe400078ec0ff */
[----:B------:R-:W-:Y:S02]  /*349c0*/  LOP3.LUT R163, R163, 0xffff, RZ, 0xc0, !PT ;  /* 0x0000ffffa3a37812 */ /* 0x000fe400078ec0ff */
[----:B--2---:R-:W-:Y:S02]  /*349d0*/  PRMT R59, R153, 0x5410, R134 ;  /* 0x00005410993b7816 */ /* 0x004fe40000000086 */
[----:B------:R-:W2:Y:S01]  /*349e0*/  LDL.LU R153, [R1+0x10dc] ;  /* 0x0010dc0001997983 */ /* 0x000ea20000300800 */
[----:B------:R-:W-:-:S02]  /*349f0*/  LOP3.LUT R54, R53, 0xffff, RZ, 0xc0, !PT ;  /* 0x0000ffff35367812 */ /* 0x000fc400078ec0ff */
[----:B------:R-:W-:Y:S01]  /*34a00*/  LOP3.LUT R53, R56, 0xffff, RZ, 0xc0, !PT ;  /* 0x0000ffff38357812 */ /* 0x000fe200078ec0ff */
[----:B------:R-:W3:Y:S01]  /*34a10*/  LDL.LU R168, [R1+0xef0] ;  /* 0x000ef00001a87983 */ /* 0x000ee20000300800 */
[----:B------:R-:W-:Y:S02]  /*34a20*/  LOP3.LUT R171, R171, 0xffff, RZ, 0xc0, !PT ;  /* 0x0000ffffabab7812 */ /* 0x000fe400078ec0ff */
[----:B------:R-:W-:Y:S02]  /*34a30*/  PRMT R51, R160, 0x5410, R166 ;  /* 0x00005410a0337816 */ /* 0x000fe400000000a6 */
[----:B------:R-:W-:Y:S01]  /*34a40*/  PRMT R160, R154, 0x5410, R158 ;  /* 0x000054109aa07816 */ /* 0x000fe2000000009e */
[----:B------:R-:W3:Y:S01]  /*34a50*/  LDL.LU R166, [R1+0x10e4] ;  /* 0x0010e40001a67983 */ /* 0x000ee20000300800 */
[----:B------:R-:W-:Y:S02]  /*34a60*/  LOP3.LUT R172, R172, 0xffff, RZ, 0xc0, !PT ;  /* 0x0000ffffacac7812 */ /* 0x000fe400078ec0ff */
[----:B------:R-:W-:Y:S01]  /*34a70*/  PRMT R163, R52, 0x3340, R163 ;  /* 0x0000334034a37816 */ /* 0x000fe200000000a3 */
[----:B------:R-:W3:Y:S01]  /*34a80*/  LDL.LU R158, [R1+0xee0] ;  /* 0x000ee000019e7983 */ /* 0x000ee20000300800 */
[----:B------:R-:W-:-:S02]  /*34a90*/  PRMT R52, R151, 0x5410, R152 ;  /* 0x0000541097347816 */ /* 0x000fc40000000098 */
[----:B------:R-:W-:Y:S01]  /*34aa0*/  PRMT R171, R53, 0x3340, R171 ;  /* 0x0000334035ab7816 */ /* 0x000fe200000000ab */
[----:B------:R-:W3:Y:S01]  /*34ab0*/  LDL.LU R154, [R1+0x10cc] ;  /* 0x0010cc00019a7983 */ /* 0x000ee20000300800 */
[----:B------:R-:W-:-:S03]  /*34ac0*/  PRMT R53, R149, 0x5410, R150 ;  /* 0x0000541095357816 */ /* 0x000fc60000000096 */
        /* <DEDUP_REMOVED lines=8> */
[----:B------:R-:W3:Y:S04]  /*34b50*/  LDL.LU R146, [R1+0xed8] ;  /* 0x000ed80001927983 */ /* 0x000ee80000300800 */
[----:B------:R-:W3:Y:S01]  /*34b60*/  LDL.LU R145, [R1+0x10c0] ;  /* 0x0010c00001917983 */ /* 0x000ee20000300800 */
[----:B------:R-:W-:-:S03]  /*34b70*/  PRMT R57, R137, 0x5410, R138 ;  /* 0x0000541089397816 */ /* 0x000fc6000000008a */
[----:B------:R-:W3:Y:S04]  /*34b80*/  LDL.LU R144, [R1+0xedc] ;  /* 0x000edc0001907983 */ /* 0x000ee80000300800 */
[----:B------:R-:W3:Y:S04]  /*34b90*/  LDL.LU R143, [R1+0x10c8] ;  /* 0x0010c800018f7983 */ /* 0x000ee80000300800 */
[----:B------:R-:W3:Y:S04]  /*34ba0*/  LDL.LU R142, [R1+0xec0] ;  /* 0x000ec000018e7983 */ /* 0x000ee80000300800 */
[----:B------:R-:W3:Y:S04]  /*34bb0*/  LDL.LU R141, [R1+0x10bc] ;  /* 0x0010bc00018d7983 */ /* 0x000ee80000300800 */
[----:B------:R-:W3:Y:S04]  /*34bc0*/  LDL.LU R138, [R1+0xeb8] ;  /* 0x000eb800018a7983 */ /* 0x000ee80000300800 */
[----:B------:R-:W3:Y:S04]  /*34bd0*/  LDL.LU R137, [R1+0x10b8] ;  /* 0x0010b80001897983 */ /* 0x000ee80000300800 */
[----:B------:R-:W3:Y:S04]  /*34be0*/  LDL.LU R136, [R1+0xebc] ;  /* 0x000ebc0001887983 */ /* 0x000ee80000300800 */
[----:B------:R-:W3:Y:S01]  /*34bf0*/  LDL.LU R134, [R1+0x10b4] ;  /* 0x0010b40001867983 */ /* 0x000ee20000300800 */
[----:B----4-:R-:W-:-:S02]  /*34c00*/  PRMT R61, R128, 0x5410, R127 ;  /* 0x00005410803d7816 */ /* 0x010fc4000000007f */
[----:B------:R-:W-:Y:S02]  /*34c10*/  PRMT R62, R130, 0x5410, R129 ;  /* 0x00005410823e7816 */ /* 0x000fe40000000081 */
[----:B--2---:R-:W-:Y:S02]  /*34c20*/  PRMT R65, R153, 0x5410, R135 ;  /* 0x0000541099417816 */ /* 0x004fe40000000087 */
[----:B------:R-:W2:Y:S04]  /*34c30*/  LDL.LU R135, [R1+0xeac] ;  /* 0x000eac0001877983 */ /* 0x000ea80000300800 */
[----:B------:R-:W2:Y:S01]  /*34c40*/  LDL.LU R153, [R1+0x10a8] ;  /* 0x0010a80001997983 */ /* 0x000ea20000300800 */
[----:B------:R-:W-:-:S03]  /*34c50*/  PRMT R63, R132, 0x5410, R131 ;  /* 0x00005410843f7816 */ /* 0x000fc60000000083 */
[----:B------:R-:W4:Y:S01]  /*34c60*/  LDL.LU R128, [R1+0xeb0] ;  /* 0x000eb00001807983 */ /* 0x000f220000300800 */
[----:B------:R-:W-:-:S03]  /*34c70*/  PRMT R64, R175, 0x5410, R133 ;  /* 0x00005410af407816 */ /* 0x000fc60000000085 */
[----:B------:R-:W4:Y:S04]  /*34c80*/  LDL.LU R129, [R1+0x10a4] ;  /* 0x0010a40001817983 */ /* 0x000f280000300800 */
[----:B------:R-:W4:Y:S01]  /*34c90*/  LDL.LU R130, [R1+0xeb4] ;  /* 0x000eb40001827983 */ /* 0x000f220000300800 */
[----:B---3--:R-:W-:-:S03]  /*34ca0*/  PRMT R66, R166, 0x5410, R168 ;  /* 0x00005410a6427816 */ /* 0x008fc600000000a8 */
        /* <DEDUP_REMOVED lines=8> */
[----:B------:R-:W3:Y:S01]  /*34d30*/  LDL.LU R154, [R1+0x1068] ;  /* 0x00106800019a7983 */ /* 0x000ee20000300800 */
[----:B------:R-:W-:-:S03]  /*34d40*/  PRMT R74, R134, 0x5410, R136 ;  /* 0x00005410864a7816 */ /* 0x000fc60000000088 */
[----:B------:R-:W4:Y:S04]  /*34d50*/  LDL.LU R136, [R1+0x1054] ;  /* 0x0010540001887983 */ /* 0x000f280000300800 */
[----:B------:R-:W3:Y:S01]  /*34d60*/  LDL.LU R134, [R1+0x1048] ;  /* 0x0010480001867983 */ /* 0x000ee20000300800 */
[----:B------:R-:W-:Y:S02]  /*34d70*/  PRMT R68, R151, 0x5410, R152 ;  /* 0x0000541097447816 */ /* 0x000fe40000000098 */
[----:B------:R-:W-:Y:S01]  /*34d80*/  PRMT R69, R149, 0x5410, R150 ;  /* 0x0000541095457816 */ /* 0x000fe20000000096 */
        /* <DEDUP_REMOVED lines=16> */
[----:B--2---:R-:W-:-:S03]  /*34e90*/  PRMT R75, R153, 0x5410, R135 ;  /* 0x00005410994b7816 */ /* 0x004fc60000000087 */
[----:B------:R-:W2:Y:S04]  /*34ea0*/  LDL.LU R135, [R1+0xea0] ;  /* 0x000ea00001877983 */ /* 0x000ea80000300800 */
[----:B------:R-:W2:Y:S01]  /*34eb0*/  LDL.LU R153, [R1+0x1044] ;  /* 0x0010440001997983 */ /* 0x000ea20000300800 */
[----:B------:R-:W-:Y:S02]  /*34ec0*/  PRMT R60, R126, 0x5410, R125 ;  /* 0x000054107e3c7816 */ /* 0x000fe4000000007d */
[----:B----4-:R-:W-:Y:S02]  /*34ed0*/  PRMT R82, R136, 0x5410, R157 ;  /* 0x0000541088527816 */ /* 0x010fe4000000009d */
[----:B------:R-:W4:Y:S01]  /*34ee0*/  LDL.LU R136, [R1+0xe94] ;  /* 0x000e940001887983 */ /* 0x000f220000300800 */
[----:B---3--:R-:W-:-:S03]  /*34ef0*/  PRMT R83, R134, 0x5410, R159 ;  /* 0x0000541086537816 */ /* 0x008fc6000000009f */
[----:B------:R-:W4:Y:S01]  /*34f00*/  LDL.LU R134, [R1+0x1040] ;  /* 0x0010400001867983 */ /* 0x000f220000300800 */
        /* <DEDUP_REMOVED lines=24> */
[----:B------:R-:W-:Y:S01]  /*35090*/  PRMT R89, R149, 0x5410, R150 ;  /* 0x0000541095597816 */ /* 0x000fe20000000096 */
[----:B------:R-:W2:Y:S01]  /*350a0*/  LDL.LU R152, [R1+0xf74] ;  /* 0x000f740001987983 */ /* 0x000ea20000300800 */
[----:B------:R-:W-:-:S03]  /*350b0*/  PRMT R90, R145, 0x5410, R146 ;  /* 0x00005410915a7816 */ /* 0x000fc60000000092 */
[----:B------:R-:W2:Y:S01]  /*350c0*/  LDL.LU R151, [R1+0x115c] ;  /* 0x00115c0001977983 */ /* 0x000ea20000300800 */
[----:B------:R-:W-:-:S03]  /*350d0*/  PRMT R84, R143, 0x5410, R144 ;  /* 0x000054108f547816 */ /* 0x000fc60000000090 */
[----:B------:R-:W2:Y:S04]  /*350e0*/  LDL.LU R150, [R1+0xf78] ;  /* 0x000f780001967983 */ /* 0x000ea80000300800 */
[----:B------:R-:W2:Y:S01]  /*350f0*/  LDL.LU R149, [R1+0x1160] ;  /* 0x0011600001957983 */ /* 0x000ea20000300800 */
[----:B------:R-:W-:-:S03]  /*35100*/  PRMT R85, R141, 0x5410, R142 ;  /* 0x000054108d557816 */ /* 0x000fc6000000008e */
[----:B------:R-:W2:Y:S04]  /*35110*/  LDL.LU R146, [R1+0xf7c] ;  /* 0x000f7c0001927983 */ /* 0x000ea80000300800 */
[----:B------:R-:W2:Y:S01]  /*35120*/  LDL.LU R145, [R1+0x1164] ;  /* 0x0011640001917983 */ /* 0x000ea20000300800 */
[----:B------:R-:W-:-:S03]  /*35130*/  PRMT R86, R137, 0x5410, R138 ;  /* 0x0000541089567816 */ /* 0x000fc6000000008a */
[----:B------:R-:W2:Y:S04]  /*35140*/  LDL.LU R144, [R1+0xf70] ;  /* 0x000f700001907983 */ /* 0x000ea80000300800 */
[----:B------:R-:W2:Y:S04]  /*35150*/  LDL.LU R143, [R1+0x1158] ;  /* 0x00115800018f7983 */ /* 0x000ea80000300800 */
[----:B------:R-:W2:Y:S04]  /*35160*/  LDL.LU R142, [R1+0xf6c] ;  /* 0x000f6c00018e7983 */ /* 0x000ea80000300800 */
[----:B------:R-:W2:Y:S04]  /*35170*/  LDL.LU R141, [R1+0x1154] ;  /* 0x00115400018d7983 */ /* 0x000ea80000300800 */
[----:B------:R-:W2:Y:S04]  /*35180*/  LDL.LU R138, [R1+0xf64] ;  /* 0x000f6400018a7983 */ /* 0x000ea80000300800 */
[----:B------:R-:W2:Y:S01]  /*35190*/  LDL.LU R137, [R1+0x114c] ;  /* 0x00114c0001897983 */ /* 0x000ea20000300800 */
[----:B----4-:R-:W-:-:S03]  /*351a0*/  PRMT R91, R134, 0x5410, R136 ;  /* 0x00005410865b7816 */ /* 0x010fc60000000088 */
[----:B------:R-:W4:Y:S04]  /*351b0*/  LDL.LU R136, [R1+0xf68] ;  /* 0x000f680001887983 */ /* 0x000f280000300800 */
[----:B------:R-:W4:Y:S01]  /*351c0*/  LDL.LU R134, [R1+0x1150] ;  /* 0x0011500001867983 */ /* 0x000f220000300800 */
[----:B---3--:R-:W-:Y:S02]  /*351d0*/  PRMT R96, R126, 0x5410, R125 ;  /* 0x000054107e607816 */ /* 0x008fe4000000007d */
[----:B------:R-:W-:Y:S02]  /*351e0*/  PRMT R97, R128, 0x5410, R127 ;  /* 0x0000541080617816 */ /* 0x000fe4000000007f */
[----:B--2---:R-:W-:Y:S02]  /*351f0*/  PRMT R99, R153, 0x5410, R135 ;  /* 0x0000541099637816 */ /* 0x004fe40000000087 */
[----:B------:R-:W2:Y:S04]  /*35200*/  LDL.LU R135, [R1+0xefc] ;  /* 0x000efc0001877983 */ /* 0x000ea80000300800 */
[----:B------:R-:W2:Y:S01]  /*35210*/  LDL.LU R153, [R1+0x1058] ;  /* 0x0010580001997983 */ /* 0x000ea20000300800 */
        /* <DEDUP_REMOVED lines=19> */
[----:B----4-:R-:W-:-:S03]  /*35350*/  PRMT R103, R134, 0x5410, R136 ;  /* 0x0000541086677816 */ /* 0x010fc60000000088 */
[----:B------:R-:W4:Y:S04]  /*35360*/  LDL.LU R136, [R1+0xf2c] ;  /* 0x000f2c0001887983 */ /* 0x000f280000300800 */
        /* <DEDUP_REMOVED lines=8> */
[----:B------:R-:W4:Y:S01]  /*353f0*/  LDL.LU R149, [R1+0x118c] ;  /* 0x00118c0001957983 */ /* 0x000f220000300800 */
[----:B------:R-:W-:-:S03]  /*35400*/  PRMT R101, R141, 0x5410, R142 ;  /* 0x000054108d657816 */ /* 0x000fc6000000008e */
[----:B------:R-:W4:Y:S04]  /*35410*/  LDL.LU R146, [R1+0xfbc] ;  /* 0x000fbc0001927983 */ /* 0x000f280000300800 */
[----:B------:R-:W4:Y:S01]  /*35420*/  LDL.LU R145, [R1+0x1190] ;  /* 0x0011900001917983 */ /* 0x000f220000300800 */
[----:B------:R-:W-:-:S03]  /*35430*/  PRMT R102, R137, 0x5410, R138 ;  /* 0x0000541089667816 */ /* 0x000fc6000000008a */
[----:B------:R-:W4:Y:S04]  /*35440*/  LDL.LU R144, [R1+0xfc0] ;  /* 0x000fc00001907983 */ /* 0x000f280000300800 */
[----:B------:R-:W4:Y:S04]  /*35450*/  LDL.LU R143, [R1+0x1194] ;  /* 0x00119400018f7983 */ /* 0x000f280000300800 */
[----:B------:R-:W4:Y:S04]  /*35460*/  LDL.LU R142, [R1+0xfc4] ;  /* 0x000fc400018e7983 */ /* 0x000f280000300800 */
[----:B------:R-:W4:Y:S04]  /*35470*/  LDL.LU R141, [R1+0x1198] ;  /* 0x00119800018d7983 */ /* 0x000f280000300800 */
[----:B------:R-:W4:Y:S04]  /*35480*/  LDL.LU R138, [R1+0xfb4] ;  /* 0x000fb400018a7983 */ /* 0x000f280000300800 */
[----:B------:R-:W4:Y:S01]  /*35490*/  LDL.LU R137, [R1+0x1188] ;  /* 0x0011880001897983 */ /* 0x000f220000300800 */
[----:B--2---:R-:W-:-:S03]  /*354a0*/  PRMT R107, R153, 0x5410, R135 ;  /* 0x00005410996b7816 */ /* 0x004fc60000000087 */
[----:B------:R-:W2:Y:S04]  /*354b0*/  LDL.LU R135, [R1+0xfb0] ;  /* 0x000fb00001877983 */ /* 0x000ea80000300800 */
[----:B------:R-:W2:Y:S04]  /*354c0*/  LDL.LU R153, [R1+0x1184] ;  /* 0x0011840001997983 */ /* 0x000ea80000300800 */
[----:B------:R-:W-:Y:S01]  /*354d0*/  STSM.16.M88.4 [R2], R48 ;  /* 0x0000003002007844 */ /* 0x000fe20000000200 */
[----:B------:R-:W-:-:S04]  /*354e0*/  LOP3.LUT R252, R123, 0xff, RZ, 0xc0, !PT ;  /* 0x000000ff7bfc7812 */ /* 0x000fc800078ec0ff */
[----:B------:R-:W-:Y:S01]  /*354f0*/  LEA R252, R252, UR4, 0x4 ;  /* 0x00000004fcfc7c11 */ /* 0x000fe2000f8e20ff */
[----:B------:R-:W-:Y:S01]  /*35500*/  BAR.SYNC.DEFER_BLOCKING 0x0 ;  /* 0x0000000000007b1d */ /* 0x000fe20000010000 */
[----:B---3--:R-:W-:Y:S02]  /*35510*/  PRMT R113, R128, 0x5410, R127 ;  /* 0x0000541080717816 */ /* 0x008fe4000000007f */
[----:B------:R-:W-:Y:S02]  /*35520*/  PRMT R112, R126, 0x5410, R125 ;  /* 0x000054107e707816 */ /* 0x000fe4000000007d */
[----:B------:R-:W-:Y:S01]  /*35530*/  PRMT R139, R140, 0x5410, R139 ;  /* 0x000054108c8b7816 */ /* 0x000fe2000000008b */
[----:B------:R-:W-:Y:S01]  /*35540*/  ULDC UR4, c[0x0][0x228] ;  /* 0x00008a0000047ab9 */ /* 0x000fe20000000800 */
[----:B------:R-:W0:Y:S01]  /*35550*/  LDS.128 R48, [R252] ;  /* 0x00000000fc307984 */ /* 0x000e220000000c00 */
[----:B------:R-:W-:Y:S01]  /*35560*/  BAR.SYNC.DEFER_BLOCKING 0x0 ;  /* 0x0000000000007b1d */ /* 0x000fe20000010000 */
[----:B----4-:R-:W-:-:S05]  /*35570*/  PRMT R115, R134, 0x5410, R136 ;  /* 0x0000541086737816 */ /* 0x010fca0000000088 */
[----:B------:R-:W3:Y:S04]  /*35580*/  LDL.LU R136, [R1+0xf30] ;  /* 0x000f300001887983 */ /* 0x000ee80000300800 */
[----:B------:R-:W3:Y:S04]  /*35590*/  LDL.LU R134, [R1+0x1074] ;  /* 0x0010740001867983 */ /* 0x000ee80000300800 */
[----:B------:R-:W-:Y:S01]  /*355a0*/  STSM.16.M88.4 [R2], R52 ;  /* 0x0000003402007844 */ /* 0x000fe20000000200 */
[----:B------:R-:W-:Y:S01]  /*355b0*/  BAR.SYNC.DEFER_BLOCKING 0x0 ;  /* 0x0000000000007b1d */ /* 0x000fe20000010000 */
[----:B------:R-:W-:-:S02]  /*355c0*/  PRMT R114, R130, 0x5410, R129 ;  /* 0x0000541082727816 */ /* 0x000fc40000000081 */
        /* <DEDUP_REMOVED lines=12> */
[----:B------:R-:W4:Y:S04]  /*35690*/  LDL.LU R166, [R1+0x11a0] ;  /* 0x0011a00001a67983 */ /* 0x000f280000300800 */
[----:B------:R-:W0:Y:S01]  /*356a0*/  LDS.128 R52, [R252] ;  /* 0x00000000fc347984 */ /* 0x000e220000000c00 */
[----:B------:R-:W-:Y:S06]  /*356b0*/  BAR.SYNC.DEFER_BLOCKING 0x0 ;  /* 0x0000000000007b1d */ /* 0x000fec0000010000 */
[----:B------:R-:W-:Y:S02]  /*356c0*/  STSM.16.M88.4 [R2], R56 ;  /* 0x0000003802007844 */ /* 0x000fe40000000200 */
[----:B------:R-:W-:Y:S06]  /*356d0*/  BAR.SYNC.DEFER_BLOCKING 0x0 ;  /* 0x0000000000007b1d */ /* 0x000fec0000010000 */
[----:B------:R-:W0:Y:S02]  /*356e0*/  LDS.128 R56, [R252] ;  /* 0x00000000fc387984 */ /* 0x000e240000000c00 */
[----:B------:R-:W-:Y:S06]  /*356f0*/  BAR.SYNC.DEFER_BLOCKING 0x0 ;  /* 0x0000000000007b1d */ /* 0x000fec0000010000 */
[----:B------:R-:W-:Y:S02]  /*35700*/  STSM.16.M88.4 [R2], R60 ;  /* 0x0000003c02007844 */ /* 0x000fe40000000200 */
[----:B------:R-:W-:Y:S06]  /*35710*/  BAR.SYNC.DEFER_BLOCKING 0x0 ;  /* 0x0000000000007b1d */ /* 0x000fec0000010000 */
[----:B------:R-:W0:Y:S02]  /*35720*/  LDS.128 R60, [R252] ;  /* 0x00000000fc3c7984 */ /* 0x000e240000000c00 */
[----:B------:R-:W-:Y:S01]  /*35730*/  BAR.SYNC.DEFER_BLOCKING 0x0 ;  /* 0x0000000000007b1d */ /* 0x000fe20000010000 */
[----:B--2---:R-:W-:-:S05]  /*35740*/  PRMT R119, R153, 0x5410, R135 ;  /* 0x0000541099777816 */ /* 0x004fca0000000087 */
[----:B------:R-:W2:Y:S04]  /*35750*/  LDL.LU R135, [R1+0xfd4] ;  /* 0x000fd40001877983 */ /* 0x000ea80000300800 */
[----:B------:R-:W2:Y:S04]  /*35760*/  LDL.LU R153, [R1+0x11a4] ;  /* 0x0011a40001997983 */ /* 0x000ea80000300800 */
[----:B------:R-:W-:Y:S01]  /*35770*/  STSM.16.M88.4 [R2], R64 ;  /* 0x0000004002007844 */ /* 0x000fe20000000200 */
[----:B------:R-:W-:Y:S06]  /*35780*/  BAR.SYNC.DEFER_BLOCKING 0x0 ;  /* 0x0000000000007b1d */ /* 0x000fec0000010000 */
[----:B------:R-:W0:Y:S02]  /*35790*/  LDS.128 R64, [R252] ;  /* 0x00000000fc407984 */ /* 0x000e240000000c00 */
[----:B------:R-:W-:Y:S06]  /*357a0*/  BAR.SYNC.DEFER_BLOCKING 0x0 ;  /* 0x0000000000007b1d */ /* 0x000fec0000010000 */
[----:B------:R-:W-:Y:S02]  /*357b0*/  STSM.16.M88.4 [R2], R68 ;  /* 0x0000004402007844 */ /* 0x000fe40000000200 */
[----:B------:R-:W-:Y:S01]  /*357c0*/  BAR.SYNC.DEFER_BLOCKING 0x0 ;  /* 0x0000000000007b1d */ /* 0x000fe20000010000 */
[----:B------:R-:W-:-:S02]  /*357d0*/  PRMT R111, R154, 0x5410, R158 ;  /* 0x000054109a6f7816 */ /* 0x000fc4000000009e */
[----:B------:R-:W-:Y:S02]  /*357e0*/  PRMT R120, R151, 0x5410, R152 ;  /* 0x0000541097787816 */ /* 0x000fe40000000098 */
[----:B------:R-:W-:Y:S01]  /*357f0*/  PRMT R121, R149, 0x5410, R150 ;  /* 0x0000541095797816 */ /* 0x000fe20000000096 */
[----:B------:R-:W4:Y:S01]  /*35800*/  LDL.LU R158, [R1+0xfd8] ;  /* 0x000fd800019e7983 */ /* 0x000f220000300800 */
[----:B---3--:R-:W-:-:S03]  /*35810*/  PRMT R123, R134, 0x5410, R136 ;  /* 0x00005410867b7816 */ /* 0x008fc60000000088 */
[----:B------:R-:W3:Y:S04]  /*35820*/  LDL.LU R154, [R1+0x11a8] ;  /* 0x0011a800019a7983 */ /* 0x000ee80000300800 */
[----:B------:R-:W3:Y:S01]  /*35830*/  LDL.LU R152, [R1+0xf4c] ;  /* 0x000f4c0001987983 */ /* 0x000ee20000300800 */
[----:B------:R-:W-:-:S03]  /*35840*/  PRMT R118, R137, 0x5410, R138 ;  /* 0x0000541089767816 */ /* 0x000fc6000000008a */
[----:B------:R-:W3:Y:S04]  /*35850*/  LDL.LU R151, [R1+0x1078] ;  /* 0x0010780001977983 */ /* 0x000ee80000300800 */
[----:B------:R-:W0:Y:S01]  /*35860*/  LDS.128 R68, [R252] ;  /* 0x00000000fc447984 */ /* 0x000e220000000c00 */
[----:B------:R-:W-:Y:S01]  /*35870*/  BAR.SYNC.DEFER_BLOCKING 0x0 ;  /* 0x0000000000007b1d */ /* 0x000fe20000010000 */
[----:B------:R-:W-:-:S05]  /*35880*/  PRMT R122, R145, 0x5410, R146 ;  /* 0x00005410917a7816 */ /* 0x000fca0000000092 */
[----:B------:R-:W3:Y:S04]  /*35890*/  LDL.LU R150, [R1+0xffc] ;  /* 0x000ffc0001967983 */ /* 0x000ee80000300800 */
[----:B------:R-:W3:Y:S04]  /*358a0*/  LDL.LU R136, [R1+0x11d8] ;  /* 0x0011d80001887983 */ /* 0x000ee80000300800 */
[----:B------:R-:W3:Y:S01]  /*358b0*/  LDL.LU R149, [R1+0x1000] ;  /* 0x0010000001957983 */ /* 0x000ee20000300800 */
[----:B------:R-:W-:-:S03]  /*358c0*/  PRMT R116, R143, 0x5410, R144 ;  /* 0x000054108f747816 */ /* 0x000fc60000000090 */
[----:B------:R-:W3:Y:S04]  /*358d0*/  LDL.LU R137, [R1+0x11dc] ;  /* 0x0011dc0001897983 */ /* 0x000ee80000300800 */
[----:B------:R-:W-:Y:S01]  /*358e0*/  STSM.16.M88.4 [R2], R72 ;  /* 0x0000004802007844 */ /* 0x000fe20000000200 */
[----:B------:R-:W-:Y:S06]  /*358f0*/  BAR.SYNC.DEFER_BLOCKING 0x0 ;  /* 0x0000000000007b1d */ /* 0x000fec0000010000 */
[----:B------:R-:W3:Y:S04]  /*35900*/  LDL.LU R146, [R1+0x1004] ;  /* 0x0010040001927983 */ /* 0x000ee80000300800 */
[----:B------:R-:W3:Y:S04]  /*35910*/  LDL.LU R138, [R1+0x11e0] ;  /* 0x0011e000018a7983 */ /* 0x000ee80000300800 */
[----:B------:R-:W3:Y:S04]  /*35920*/  LDL.LU R145, [R1+0xfec] ;  /* 0x000fec0001917983 */ /* 0x000ee80000300800 */
[----:B------:R-:W3:Y:S01]  /*35930*/  LDL.LU R144, [R1+0x11c0] ;  /* 0x0011c00001907983 */ /* 0x000ee20000300800 */
[----:B------:R-:W-:-:S03]  /*35940*/  PRMT R117, R141, 0x5410, R142 ;  /* 0x000054108d757816 */ /* 0x000fc6000000008e */
[----:B------:R-:W3:Y:S04]  /*35950*/  LDL.LU R143, [R1+0xff0] ;  /* 0x000ff000018f7983 */ /* 0x000ee80000300800 */
[----:B------:R-:W3:Y:S04]  /*35960*/  LDL.LU R142, [R1+0x11c4] ;  /* 0x0011c400018e7983 */ /* 0x000ee80000300800 */
[----:B------:R-:W3:Y:S04]  /*35970*/  LDL.LU R141, [R1+0xff4] ;  /* 0x000ff400018d7983 */ /* 0x000ee80000300800 */
[----:B------:R-:W3:Y:S04]  /*35980*/  LDL.LU R134, [R1+0x11cc] ;  /* 0x0011cc0001867983 */ /* 0x000ee80000300800 */
        /* <DEDUP_REMOVED lines=14> */
[----:B------:R-:W-:Y:S01]  /*35a70*/  BAR.SYNC.DEFER_BLOCKING 0x0 ;  /* 0x0000000000007b1d */ /* 0x000fe20000010000 */
[----:B----4-:R-:W-:-:S05]  /*35a80*/  PRMT R129, R130, 0x5410, R129 ;  /* 0x0000541082817816 */ /* 0x010fca0000000081 */
        /* <DEDUP_REMOVED lines=11> */
[----:B------:R-:W-:-:S02]  /*35b40*/  PRMT R130, R132, 0x5410, R131 ;  /* 0x0000541084827816 */ /* 0x000fc40000000083 */
[----:B---3--:R-:W-:Y:S02]  /*35b50*/  PRMT R132, R144, 0x5410, R145 ;  /* 0x0000541090847816 */ /* 0x008fe40000000091 */
[----:B------:R-:W-:Y:S01]  /*35b60*/  PRMT R138, R138, 0x5410, R146 ;  /* 0x000054108a8a7816 */ /* 0x000fe20000000092 */
[----:B------:R-:W4:Y:S04]  /*35b70*/  LDL.LU R144, [R1+0x1204] ;  /* 0x0012040001907983 */ /* 0x000f280000300800 */
[----:B------:R-:W3:Y:S04]  /*35b80*/  LDL.LU R22, [R1+0x1020] ;  /* 0x0010200001167983 */ /* 0x000ee80000300800 */
[----:B------:R-:W3:Y:S04]  /*35b90*/  LDL.LU R145, [R1+0x1208] ;  /* 0x0012080001917983 */ /* 0x000ee80000300800 */
[----:B------:R-:W3:Y:S04]  /*35ba0*/  LDL.LU R23, [R1+0x100c] ;  /* 0x00100c0001177983 */ /* 0x000ee80000300800 */
[----:B------:R-:W-:Y:S01]  /*35bb0*/  STSM.16.M88.4 [R2], R96 ;  /* 0x0000006002007844 */ /* 0x000fe20000000200 */
[----:B------:R-:W-:Y:S01]  /*35bc0*/  BAR.SYNC.DEFER_BLOCKING 0x0 ;  /* 0x0000000000007b1d */ /* 0x000fe20000010000 */
[----:B------:R-:W-:-:S02]  /*35bd0*/  PRMT R134, R134, 0x5410, R141 ;  /* 0x0000541086867816 */ /* 0x000fc4000000008d */
[----:B------:R-:W-:-:S03]  /*35be0*/  PRMT R124, R175, 0x5410, R133 ;  /* 0x00005410af7c7816 */ /* 0x000fc60000000085 */
[----:B------:R-:W3:Y:S04]  /*35bf0*/  LDL.LU R146, [R1+0x11f4] ;  /* 0x0011f40001927983 */ /* 0x000ee80000300800 */
[----:B------:R-:W3:Y:S01]  /*35c00*/  LDL.LU R24, [R1+0x1010] ;  /* 0x0010100001187983 */ /* 0x000ee20000300800 */
[----:B------:R-:W-:-:S03]  /*35c10*/  PRMT R128, R128, 0x5410, R127 ;  /* 0x0000541080807816 */ /* 0x000fc6000000007f */
        /* <DEDUP_REMOVED lines=9> */
[----:B------:R-:W0:Y:S01]  /*35cb0*/  LDS.128 R96, [R252] ;  /* 0x00000000fc607984 */ /* 0x000e220000000c00 */
[----:B------:R-:W-:Y:S01]  /*35cc0*/  BAR.SYNC.DEFER_BLOCKING 0x0 ;  /* 0x0000000000007b1d */ /* 0x000fe20000010000 */
[----:B------:R-:W-:-:S05]  /*35cd0*/  PRMT R131, R151, 0x5410, R152 ;  /* 0x0000541097837816 */ /* 0x000fca0000000098 */
[----:B------:R-:W3:Y:S04]  /*35ce0*/  LDL.LU R20, [R1+0x103c] ;  /* 0x00103c0001147983 */ /* 0x000ee80000300800 */
[----:B------:R-:W3:Y:S04]  /*35cf0*/  LDL.LU R152, [R1+0x1224] ;  /* 0x0012240001987983 */ /* 0x000ee80000300800 */
[----:B------:R-:W3:Y:S04]  /*35d00*/  LDL.LU R27, [R1+0x102c] ;  /* 0x00102c00011b7983 */ /* 0x000ee80000300800 */
[----:B------:R-:W-:Y:S01]  /*35d10*/  STSM.16.M88.4 [R2], R100 ;  /* 0x0000006402007844 */ /* 0x000fe20000000200 */
[----:B------:R-:W-:Y:S01]  /*35d20*/  BAR.SYNC.DEFER_BLOCKING 0x0 ;  /* 0x0000000000007b1d */ /* 0x000fe20000010000 */
[----:B------:R-:W-:-:S02]  /*35d30*/  PRMT R137, R137, 0x5410, R149 ;  /* 0x0000541089897816 */ /* 0x000fc40000000095 */
[----:B------:R-:W-:Y:S02]  /*35d40*/  PRMT R125, R166, 0x5410, R168 ;  /* 0x00005410a67d7816 */ /* 0x000fe400000000a8 */
[----:B------:R-:W-:Y:S01]  /*35d50*/  PRMT R136, R136, 0x5410, R150 ;  /* 0x0000541088887816 */ /* 0x000fe20000000096 */
[----:B------:R-:W0:Y:S02]  /*35d60*/  LDS.128 R100, [R252] ;  /* 0x00000000fc647984 */ /* 0x000e240000000c00 */
[----:B------:R-:W-:Y:S01]  /*35d70*/  BAR.SYNC.DEFER_BLOCKING 0x0 ;  /* 0x0000000000007b1d */ /* 0x000fe20000010000 */
[----:B--2---:R-:W-:-:S05]  /*35d80*/  PRMT R135, R153, 0x5410, R135 ;  /* 0x0000541099877816 */ /* 0x004fca0000000087 */
[----:B------:R-:W2:Y:S04]  /*35d90*/  LDL.LU R153, [R1+0x1218] ;  /* 0x0012180001997983 */ /* 0x000ea80000300800 */
        /* <DEDUP_REMOVED lines=10> */
[----:B------:R-:W-:Y:S01]  /*35e40*/  STSM.16.M88.4 [R2], R104 ;  /* 0x0000006802007844 */ /* 0x000fe20000000200 */
[----:B------:R-:W-:Y:S06]  /*35e50*/  BAR.SYNC.DEFER_BLOCKING 0x0 ;  /* 0x0000000000007b1d */ /* 0x000fec0000010000 */
[----:B------:R-:W0:Y:S02]  /*35e60*/  LDS.128 R104, [R252] ;  /* 0x00000000fc687984 */ /* 0x000e240000000c00 */
        /* <DEDUP_REMOVED lines=13> */
[----:B----4-:R-:W-:-:S02]  /*35f40*/  PRMT R144, R144, 0x5410, R21 ;  /* 0x0000541090907816 */ /* 0x010fc40000000015 */
[----:B---3--:R-:W-:Y:S02]  /*35f50*/  PRMT R145, R145, 0x5410, R22 ;  /* 0x0000541091917816 */ /* 0x008fe40000000016 */
[----:B------:R-:W-:Y:S01]  /*35f60*/  PRMT R146, R146, 0x5410, R23 ;  /* 0x0000541092927816 */ /* 0x000fe20000000017 */
[----:B------:R-:W3:Y:S01]  /*35f70*/  LDL.LU R21, [R1+0x1084] ;  /* 0x0010840001157983 */ /* 0x000ee20000300800 */
[----:B------:R-:W-:-:S03]  /*35f80*/  PRMT R140, R25, 0x5410, R24 ;  /* 0x00005410198c7816 */ /* 0x000fc60000000018 */
[----:B------:R-:W3:Y:S01]  /*35f90*/  LDL.LU R22, [R1+0x1234] ;  /* 0x0012340001167983 */ /* 0x000ee20000300800 */
[----:B------:R-:W-:-:S03]  /*35fa0*/  PRMT R143, R143, 0x5410, R158 ;  /* 0x000054108f8f7816 */ /* 0x000fc6000000009e */
[----:B------:R-:W4:Y:S01]  /*35fb0*/  LDL.LU R23, [R1+0x1064] ;  /* 0x0010640001177983 */ /* 0x000f220000300800 */
[----:B------:R-:W-:-:S03]  /*35fc0*/  PRMT R141, R141, 0x5410, R26 ;  /* 0x000054108d8d7816 */ /* 0x000fc6000000001a */
[----:B------:R-:W4:Y:S04]  /*35fd0*/  LDL.LU R24, [R1+0x1230] ;  /* 0x0012300001187983 */ /* 0x000f280000300800 */
[----:B------:R-:W-:Y:S01]  /*35fe0*/  STSM.16.M88.4 [R2], R120 ;  /* 0x0000007802007844 */ /* 0x000fe20000000200 */
[----:B------:R-:W-:Y:S01]  /*35ff0*/  BAR.SYNC.DEFER_BLOCKING 0x0 ;  /* 0x0000000000007b1d */ /* 0x000fe20000010000 */
[----:B------:R-:W-:-:S05]  /*36000*/  PRMT R142, R142, 0x5410, R175 ;  /* 0x000054108e8e7816 */ /* 0x000fca00000000af */
[----:B------:R-:W4:Y:S04]  /*36010*/  LDL.LU R25, [R1+0x1060] ;  /* 0x0010600001197983 */ /* 0x000f280000300800 */
[----:B------:R-:W4:Y:S04]  /*36020*/  LDL.LU R158, [R1+0x122c] ;  /* 0x00122c00019e7983 */ /* 0x000f280000300800 */
[----:B------:R-:W3:Y:S04]  /*36030*/  LDL.LU R26, [R1+0x105c] ;  /* 0x00105c00011a7983 */ /* 0x000ee80000300800 */
[----:B------:R-:W3:Y:S04]  /*36040*/  LDL.LU R175, [R1+0x1228] ;  /* 0x0012280001af7983 */ /* 0x000ee80000300800 */
[----:B------:R-:W0:Y:S01]  /*36050*/  LDS.128 R120, [R252] ;  /* 0x00000000fc787984 */ /* 0x000e220000000c00 */
[----:B------:R-:W-:Y:S06]  /*36060*/  BAR.SYNC.DEFER_BLOCKING 0x0 ;  /* 0x0000000000007b1d */ /* 0x000fec0000010000 */
[----:B------:R-:W-:Y:S02]  /*36070*/  STSM.16.M88.4 [R2], R124 ;  /* 0x0000007c02007844 */ /* 0x000fe40000000200 */
[----:B------:R-:W-:Y:S01]  /*36080*/  BAR.SYNC.DEFER_BLOCKING 0x0 ;  /* 0x0000000000007b1d */ /* 0x000fe20000010000 */
[----:B--2---:R-:W-:-:S02]  /*36090*/  PRMT R153, R153, 0x5410, R27 ;  /* 0x0000541099997816 */ /* 0x004fc4000000001b */
[----:B------:R-:W-:Y:S02]  /*360a0*/  PRMT R147, R148, 0x5410, R147 ;  /* 0x0000541094937816 */ /* 0x000fe40000000093 */
[----:B------:R-:W-:Y:S02]  /*360b0*/  PRMT R154, R154, 0x5410, R28 ;  /* 0x000054109a9a7816 */ /* 0x000fe4000000001c */
[----:B------:R-:W-:Y:S01]  /*360c0*/  PRMT R148, R30, 0x5410, R29 ;  /* 0x000054101e947816 */ /* 0x000fe2000000001d */
[----:B------:R-:W2:Y:S04]  /*360d0*/  LDL.LU R27, [R1+0x10f0] ;  /* 0x0010f000011b7983 */ /* 0x000ea80000300800 */
[----:B------:R-:W2:Y:S01]  /*360e0*/  LDL.LU R28, [R1+0x1248] ;  /* 0x00124800011c7983 */ /* 0x000ea20000300800 */
[----:B------:R-:W-:-:S03]  /*360f0*/  PRMT R151, R151, 0x5410, R166 ;  /* 0x0000541097977816 */ /* 0x000fc600000000a6 */
[----:B------:R-:W2:Y:S01]  /*36100*/  LDL.LU R29, [R1+0x10ac] ;  /* 0x0010ac00011d7983 */ /* 0x000ea20000300800 */
[----:B------:R-:W-:-:S03]  /*36110*/  PRMT R150, R150, 0x5410, R168 ;  /* 0x0000541096967816 */ /* 0x000fc600000000a8 */
[----:B------:R-:W2:Y:S04]  /*36120*/  LDL.LU R166, [R1+0x1240] ;  /* 0x0012400001a67983 */ /* 0x000ea80000300800 */
[----:B------:R-:W0:Y:S01]  /*36130*/  LDS.128 R124, [R252] ;  /* 0x00000000fc7c7984 */ /* 0x000e220000000c00 */
[----:B------:R-:W-:Y:S01]  /*36140*/  BAR.SYNC.DEFER_BLOCKING 0x0 ;  /* 0x0000000000007b1d */ /* 0x000fe20000010000 */
[----:B------:R-:W-:-:S05]  /*36150*/  PRMT R149, R149, 0x5410, R31 ;  /* 0x0000541095957816 */ /* 0x000fca000000001f */
[----:B-1----:R-:W2:Y:S04]  /*36160*/  LDL.LU R6, [R1+0x109c] ;  /* 0x00109c0001067983 */ /* 0x002ea80000300800 */
[----:B------:R-:W2:Y:S04]  /*36170*/  LDL.LU R168, [R1+0x123c] ;  /* 0x00123c0001a87983 */ /* 0x000ea80000300800 */
[----:B------:R-:W2:Y:S04]  /*36180*/  LDL.LU R30, [R1+0x1098] ;  /* 0x00109800011e7983 */ /* 0x000ea80000300800 */
[----:B------:R-:W2:Y:S04]  /*36190*/  LDL.LU R31, [R1+0x1238] ;  /* 0x00123800011f7983 */ /* 0x000ea80000300800 */
[----:B------:R-:W-:Y:S01]  /*361a0*/  STSM.16.M88.4 [R2], R128 ;  /* 0x0000008002007844 */ /* 0x000fe20000000200 */
[----:B------:R-:W-:Y:S06]  /*361b0*/  BAR.SYNC.DEFER_BLOCKING 0x0 ;  /* 0x0000000000007b1d */ /* 0x000fec0000010000 */
[----:B------:R-:W2:Y:S04]  /*361c0*/  LDL.LU R7, [R1+0x1148] ;  /* 0x0011480001077983 */ /* 0x000ea80000300800 */
[----:B------:R-:W2:Y:S04]  /*361d0*/  LDL.LU R4, [R1+0x1250] ;  /* 0x0012500001047983 */ /* 0x000ea80000300800 */
[----:B------:R-:W2:Y:S04]  /*361e0*/  LDL.LU R5, [R1+0x1140] ;  /* 0x0011400001057983 */ /* 0x000ea80000300800 */
[----:B------:R-:W2:Y:S04]  /*361f0*/  LDL.LU R18, [R1+0x124c] ;  /* 0x00124c0001127983 */ /* 0x000ea80000300800 */
[----:B------:R-:W1:Y:S01]  /*36200*/  LDS.128 R128, [R252] ;  /* 0x00000000fc807984 */ /* 0x000e620000000c00 */
[----:B------:R-:W-:Y:S06]  /*36210*/  BAR.SYNC.DEFER_BLOCKING 0x0 ;  /* 0x0000000000007b1d */ /* 0x000fec0000010000 */
[----:B------:R-:W2:Y:S04]  /*36220*/  LDL.LU R19, [R1+0x10c4] ;  /* 0x0010c40001137983 */ /* 0x000ea80000300800 */
[----:B------:R-:W-:Y:S01]  /*36230*/  STSM.16.M88.4 [R2], R132 ;  /* 0x0000008402007844 */ /* 0x000fe20000000200 */
[----:B------:R-:W-:Y:S06]  /*36240*/  BAR.SYNC.DEFER_BLOCKING 0x0 ;  /* 0x0000000000007b1d */ /* 0x000fec0000010000 */
[----:B------:R-:W1:Y:S02]  /*36250*/  LDS.128 R132, [R252] ;  /* 0x00000000fc847984 */ /* 0x000e640000000c00 */
[----:B------:R-:W-:Y:S06]  /*36260*/  BAR.SYNC.DEFER_BLOCKING 0x0 ;  /* 0x0000000000007b1d */ /* 0x000fec0000010000 */
[----:B------:R-:W-:Y:S02]  /*36270*/  STSM.16.M88.4 [R2], R136 ;  /* 0x0000008802007844 */ /* 0x000fe40000000200 */
        /* <DEDUP_REMOVED lines=8> */
[----:B------:R-:W-:Y:S01]  /*36300*/  BAR.SYNC.DEFER_BLOCKING 0x0 ;  /* 0x0000000000007b1d */ /* 0x000fe20000010000 */
[----:B---3--:R-:W-:-:S05]  /*36310*/  PRMT R159, R175, 0x5410, R26 ;  /* 0x00005410af9f7816 */ /* 0x008fca000000001a */
[----:B------:R-:W3:Y:S04]  /*36320*/  LDL.LU R175, [R1+0x1244] ;  /* 0x0012440001af7983 */ /* 0x000ee80000300800 */
[----:B------:R-:W1:Y:S01]  /*36330*/  LDS.128 R144, [R252] ;  /* 0x00000000fc907984 */ /* 0x000e620000000c00 */
[----:B------:R-:W-:Y:S01]  /*36340*/  BAR.SYNC.DEFER_BLOCKING 0x0 ;  /* 0x0000000000007b1d */ /* 0x000fe20000010000 */
[----:B------:R-:W-:-:S05]  /*36350*/  PRMT R155, R156, 0x5410, R155 ;  /* 0x000054109c9b7816 */ /* 0x000fca000000009b */
[----:B------:R-:W-:Y:S02]  /*36360*/  STSM.16.M88.4 [R2], R148 ;  /* 0x0000009402007844 */ /* 0x000fe40000000200 */
[----:B------:R-:W-:Y:S01]  /*36370*/  BAR.SYNC.DEFER_BLOCKING 0x0 ;  /* 0x0000000000007b1d */ /* 0x000fe20000010000 */
[----:B------:R-:W-:Y:S02]  /*36380*/  PRMT R152, R152, 0x5410, R20 ;  /* 0x0000541098987816 */ /* 0x000fe40000000014 */
[----:B------:R-:W-:Y:S02]  /*36390*/  PRMT R156, R22, 0x5410, R21 ;  /* 0x00005410169c7816 */ /* 0x000fe40000000015 */
[----:B----4-:R-:W-:Y:S01]  /*363a0*/  PRMT R157, R24, 0x5410, R23 ;  /* 0x00005410189d7816 */ /* 0x010fe20000000017 */
[----:B------:R-:W4:Y:S04]  /*363b0*/  LDL.LU.64 R20, [R1+0xe58] ;  /* 0x000e580001147983 */ /* 0x000f280000300a00 */
[----:B------:R-:W4:Y:S01]  /*363c0*/  LDL.LU.64 R22, [R1+0xe40] ;  /* 0x000e400001167983 */ /* 0x000f220000300a00 */
[----:B------:R-:W-:-:S03]  /*363d0*/  PRMT R158, R158, 0x5410, R25 ;  /* 0x000054109e9e7816 */ /* 0x000fc60000000019 */
[----:B------:R-:W4:Y:S04]  /*363e0*/  LDL.LU.64 R24, [R1+0xe50] ;  /* 0x000e500001187983 */ /* 0x000f280000300a00 */
[----:B------:R-:W1:Y:S01]  /*363f0*/  LDS.128 R148, [R252] ;  /* 0x00000000fc947984 */ /* 0x000e620000000c00 */
[----:B------:R-:W-:Y:S01]  /*36400*/  BAR.SYNC.DEFER_BLOCKING 0x0 ;  /* 0x0000000000007b1d */ /* 0x000fe20000010000 */
[----:B------:R-:W-:Y:S02]  /*36410*/  PRMT R163, R165, 0x5410, R163 ;  /* 0x00005410a5a37816 */ /* 0x000fe400000000a3 */
[----:B--2---:R-:W-:Y:S02]  /*36420*/  PRMT R165, R28, 0x5410, R27 ;  /* 0x000054101ca57816 */ /* 0x004fe4000000001b */
[----:B------:R-:W-:Y:S01]  /*36430*/  PRMT R166, R166, 0x5410, R29 ;  /* 0x00005410a6a67816 */ /* 0x000fe2000000001d */
[----:B------:R-:W2:Y:S04]  /*36440*/  LDL.LU.64 R26, [R1+0xe38] ;  /* 0x000e3800011a7983 */ /* 0x000ea80000300a00 */
[----:B------:R-:W2:Y:S01]  /*36450*/  LDL.LU.64 R28, [R1+0xe48] ;  /* 0x000e4800011c7983 */ /* 0x000ea20000300a00 */
[----:B------:R-:W-:-:S03]  /*36460*/  PRMT R167, R31, 0x5410, R30 ;  /* 0x000054101fa77816 */ /* 0x000fc6000000001e */
[----:B------:R-:W2:Y:S04]  /*36470*/  LDL.LU.64 R30, [R1+0xe30] ;  /* 0x000e3000011e7983 */ /* 0x000ea80000300a00 */
        /* <DEDUP_REMOVED lines=14> */
[----:B------:R-:W-:-:S02]  /*36560*/  PRMT R168, R168, 0x5410, R6 ;  /* 0x00005410a8a87816 */ /* 0x000fc40000000006 */
[----:B------:R-:W-:-:S03]  /*36570*/  PRMT R171, R173, 0x5410, R171 ;  /* 0x00005410adab7816 */ /* 0x000fc600000000ab */
[----:B------:R-:W1:Y:S02]  /*36580*/  LDS.128 R164, [R252] ;  /* 0x00000000fca47984 */ /* 0x000e640000000c00 */
[----:B------:R-:W-:Y:S06]  /*36590*/  BAR.SYNC.DEFER_BLOCKING 0x0 ;  /* 0x0000000000007b1d */ /* 0x000fec0000010000 */
[----:B------:R3:W-:Y:S02]  /*365a0*/  STSM.16.M88.4 [R2], R168 ;  /* 0x000000a802007844 */ /* 0x0007e40000000200 */
[----:B---3--:R-:W-:-:S02]  /*365b0*/  PRMT R168, R175, 0x5410, R19 ;  /* 0x00005410afa87816 */ /* 0x008fc40000000013 */
[----:B------:R-:W-:Y:S01]  /*365c0*/  PRMT R171, R174, 0x5410, R172 ;  /* 0x00005410aeab7816 */ /* 0x000fe200000000ac */
[----:B------:R-:W-:Y:S01]  /*365d0*/  BAR.SYNC.DEFER_BLOCKING 0x0 ;  /* 0x0000000000007b1d */ /* 0x000fe20000010000 */
[----:B------:R-:W-:Y:S02]  /*365e0*/  PRMT R169, R4, 0x5410, R7 ;  /* 0x0000541004a97816 */ /* 0x000fe40000000007 */
[----:B------:R-:W-:-:S03]  /*365f0*/  PRMT R170, R18, 0x5410, R5 ;  /* 0x0000541012aa7816 */ /* 0x000fc60000000005 */
[----:B------:R-:W3:Y:S02]  /*36600*/  LDS.128 R172, [R252] ;  /* 0x00000000fcac7984 */ /* 0x000ee40000000c00 */
[----:B------:R-:W-:Y:S01]  /*36610*/  BAR.SYNC.DEFER_BLOCKING 0x0 ;  /* 0x0000000000007b1d */ /* 0x000fe20000010000 */
[----:B0-----:R-:W-:-:S05]  /*36620*/  PRMT R4, R48, 0x7770, RZ ;  /* 0x0000777030047816 */ /* 0x001fca00000000ff */
[----:B------:R0:W-:Y:S02]  /*36630*/  STSM.16.M88.4 [R2], R168 ;  /* 0x000000a802007844 */ /* 0x0001e40000000200 */
[----:B------:R-:W-:Y:S01]  /*36640*/  BAR.SYNC.DEFER_BLOCKING 0x0 ;  /* 0x0000000000007b1d */ /* 0x000fe20000010000 */
[----:B0-----:R-:W-:-:S05]  /*36650*/  PRMT R2, R48, 0x7771, RZ ;  /* 0x0000777130027816 */ /* 0x001fca00000000ff */
[----:B----4-:R-:W-:Y:S04]  /*36660*/  @P3 STG.E.U8 desc[UR6][R20.64], R4 ;  /* 0x0000000414003986 */ /* 0x010fe8000c101106 */
[----:B------:R0:W-:Y:S02]  /*36670*/  @P6 STG.E.U8 desc[UR6][R22.64], R2 ;  /* 0x0000000216006986 */ /* 0x0001e4000c101106 */
[C---:B0-----:R-:W-:Y:S02]  /*36680*/  PRMT R2, R48.reuse, 0x7772, RZ ;  /* 0x0000777230027816 */ /* 0x041fe400000000ff */
[----:B------:R-:W-:-:S03]  /*36690*/  PRMT R48, R48, 0x7773, RZ ;  /* 0x0000777330307816 */ /* 0x000fc600000000ff */
[----:B------:R0:W-:Y:S04]  /*366a0*/  @P2 STG.E.U8 desc[UR6][R24.64], R2 ;  /* 0x0000000218002986 */ /* 0x0001e8000c101106 */
[----:B--2---:R-:W-:Y:S01]  /*366b0*/  @P1 STG.E.U8 desc[UR6][R26.64], R48 ;  /* 0x000000301a001986 */ /* 0x004fe2000c101106 */
[----:B0-----:R-:W-:-:S05]  /*366c0*/  PRMT R2, R49, 0x7770, RZ ;  /* 0x0000777031027816 */ /* 0x001fca00000000ff */
[----:B------:R0:W-:Y:S02]  /*366d0*/  @P0 STG.E.U8 desc[UR6][R28.64], R2 ;  /* 0x000000021c000986 */ /* 0x0001e4000c101106 */
[----:B0-----:R-:W-:-:S05]  /*366e0*/  PRMT R2, R49, 0x7771, RZ ;  /* 0x0000777131027816 */ /* 0x001fca00000000ff */
[----:B------:R0:W-:Y:S04]  /*366f0*/  @P5 STG.E.U8 desc[UR6][R30.64], R2 ;  /* 0x000000021e005986 */ /* 0x0001e8000c101106 */
[----:B0-----:R-:W2:Y:S04]  /*36700*/  LDL.LU.64 R30, [R1+0xe28] ;  /* 0x000e2800011e7983 */ /* 0x001ea80000300a00 */
[----:B------:R-:W4:Y:S04]  /*36710*/  LDL.LU.64 R28, [R1+0xe20] ;  /* 0x000e2000011c7983 */ /* 0x000f280000300a00 */
[----:B------:R-:W3:Y:S04]  /*36720*/  LDL.LU.64 R4, [R1+0xe18] ;  /* 0x000e180001047983 */ /* 0x000ee80000300a00 */
[----:B------:R-:W3:Y:S04]  /*36730*/  LDL.LU.64 R18, [R1+0xe10] ;  /* 0x000e100001127983 */ /* 0x000ee80000300a00 */
[----:B------:R-:W3:Y:S04]  /*36740*/  LDL.LU.64 R20, [R1+0xe08] ;  /* 0x000e080001147983 */ /* 0x000ee80000300a00 */
[----:B------:R-:W3:Y:S04]  /*36750*/  LDL.LU.64 R22, [R1+0xe00] ;  /* 0x000e000001167983 */ /* 0x000ee80000300a00 */
[----:B------:R-:W3:Y:S01]  /*36760*/  LDL.LU.64 R24, [R1+0xdf8] ;  /* 0x000df80001187983 */ /* 0x000ee20000300a00 */
[----:B------:R-:W-:-:S13]  /*36770*/  LOP3.LUT P4, RZ, R15, 0x10000000, RZ, 0xc0, !PT ;  /* 0x100000000fff7812 */ /* 0x000fda000788c0ff */
[----:B------:R-:W-:Y:S02]  /*36780*/  @P4 LOP3.LUT R190, R190, 0x80, RZ, 0xfc, !PT ;  /* 0x00000080bebe4812 */ /* 0x000fe400078efcff */
[----:B------:R-:W-:Y:S02]  /*36790*/  LOP3.LUT P4, RZ, R15, 0x40000000, RZ, 0xc0, !PT ;  /* 0x400000000fff7812 */ /* 0x000fe4000788c0ff */
[----:B------:R-:W-:-:S11]  /*367a0*/  LOP3.LUT R190, R190, 0xfffffeff, RZ, 0xc0, !PT ;  /* 0xfffffeffbebe7812 */ /* 0x000fd600078ec0ff */
[----:B------:R-:W-:Y:S02]  /*367b0*/  @P4 LOP3.LUT R190, R190, 0x100, RZ, 0xfc, !PT ;  /* 0x00000100bebe4812 */ /* 0x000fe400078efcff */
[----:B------:R-:W-:Y:S02]  /*367c0*/  LOP3.LUT P4, RZ, R15, 0x80000000, RZ, 0xc0, !PT ;  /* 0x800000000fff7812 */ /* 0x000fe4000788c0ff */
[----:B------:R-:W-:Y:S02]  /*367d0*/  LOP3.LUT R190, R190, 0xfffffdff, RZ, 0xc0, !PT ;  /* 0xfffffdffbebe7812 */ /* 0x000fe400078ec0ff */
[----:B------:R-:W-:-:S09]  /*367e0*/  LOP3.LUT P2, RZ, R14, 0x100000, RZ, 0xc0, !PT ;  /* 0x001000000eff7812 */ /* 0x000fd2000784c0ff */
[----:B------:R-:W-:Y:S02]  /*367f0*/  @P4 LOP3.LUT R190, R190, 0x200, RZ, 0xfc, !PT ;  /* 0x00000200bebe4812 */ /* 0x000fe400078efcff */
[----:B------:R-:W-:Y:S02]  /*36800*/  LOP3.LUT P4, RZ, R14, 0x2, RZ, 0xc0, !PT ;  /* 0x000000020eff7812 */ /* 0x000fe4000788c0ff */
[----:B------:R-:W-:Y:S02]  /*36810*/  LOP3.LUT R190, R190, 0xfffffbff, RZ, 0xc0, !PT ;  /* 0xfffffbffbebe7812 */ /* 0x000fe400078ec0ff */
[----:B------:R-:W-:Y:S02]  /*36820*/  PRMT R2, R49, 0x7772, RZ ;  /* 0x0000777231027816 */ /* 0x000fe400000000ff */
[----:B------:R-:W-:-:S07]  /*36830*/  LOP3.LUT P1, RZ, R14, 0x20000, RZ, 0xc0, !PT ;  /* 0x000200000eff7812 */ /* 0x000fce000782c0ff */
[----:B------:R-:W-:Y:S02]  /*36840*/  @P4 LOP3.LUT R190, R190, 0x400, RZ, 0xfc, !PT ;  /* 0x00000400bebe4812 */ /* 0x000fe400078efcff */
[----:B------:R-:W-:Y:S02]  /*36850*/  LOP3.LUT P4, RZ, R14, 0x10, RZ, 0xc0, !PT ;  /* 0x000000100eff7812 */ /* 0x000fe4000788c0ff */
[----:B------:R-:W-:Y:S02]  /*36860*/  LOP3.LUT R190, R190, 0xfffff7ff, RZ, 0xc0, !PT ;  /* 0xfffff7ffbebe7812 */ /* 0x000fe400078ec0ff */
[----:B------:R-:W-:-:S09]  /*36870*/  PRMT R49, R49, 0x7773, RZ ;  /* 0x0000777331317816 */ /* 0x000fd200000000ff */
        /* <DEDUP_REMOVED lines=8> */
[C---:B------:R-:W-:Y:S02]  /*36900*/  LOP3.LUT P4, RZ, R14.reuse, 0x200, RZ, 0xc0, !PT ;  /* 0x000002000eff7812 */ /* 0x040fe4000788c0ff */
[----:B------:R-:W-:Y:S02]  /*36910*/  LOP3.LUT P5, RZ, R14, 0x4000, RZ, 0xc0, !PT ;  /* 0x000040000eff7812 */ /* 0x000fe400078ac0ff */
[----:B------:R-:W-:-:S09]  /*36920*/  LOP3.LUT R190, R190, 0xffffbfff, RZ, 0xc0, !PT ;  /* 0xffffbfffbebe7812 */ /* 0x000fd200078ec0ff */
[----:B------:R-:W-:Y:S02]  /*36930*/  @P4 LOP3.LUT R190, R190, 0x4000, RZ, 0xfc, !PT ;  /* 0x00004000bebe4812 */ /* 0x000fe400078efcff */
[----:B------:R-:W-:Y:S01]  /*36940*/  LOP3.LUT P4, RZ, R14, 0x1000, RZ, 0xc0, !PT ;  /* 0x000010000eff7812 */ /* 0x000fe2000788c0ff */
[----:B--2---:R0:W-:Y:S04]  /*36950*/  @P2 STG.E.U8 desc[UR6][R30.64], R2 ;  /* 0x000000021e002986 */ /* 0x0041e8000c101106 */
[----:B0-----:R-:W2:Y:S04]  /*36960*/  LDL.LU.64 R30, [R1+0xdf0] ;  /* 0x000df000011e7983 */ /* 0x001ea80000300a00 */
[----:B----4-:R0:W-:Y:S04]  /*36970*/  @P1 STG.E.U8 desc[UR6][R28.64], R49 ;  /* 0x000000311c001986 */ /* 0x0101e8000c101106 */
[----:B0-----:R-:W4:Y:S04]  /*36980*/  LDL.LU.64 R28, [R1+0xde8] ;  /* 0x000de800011c7983 */ /* 0x001f280000300a00 */
[----:B------:R-:W4:Y:S04]  /*36990*/  LDL.LU.64 R26, [R1+0xde0] ;  /* 0x000de000011a7983 */ /* 0x000f280000300a00 */
[----:B------:R-:W4:Y:S01]  /*369a0*/  LDL.LU.64 R48, [R1+0xdd8] ;  /* 0x000dd80001307983 */ /* 0x000f220000300a00 */
[----:B------:R-:W-:-:S03]  /*369b0*/  PRMT R2, R50, 0x7770, RZ ;  /* 0x0000777032027816 */ /* 0x000fc600000000ff */
[----:B------:R-:W4:Y:S04]  /*369c0*/  LDL.LU.64 R168, [R1+0xdd0] ;  /* 0x000dd00001a87983 */ /* 0x000f280000300a00 */
[----:B---3--:R0:W-:Y:S04]  /*369d0*/  @P0 STG.E.U8 desc[UR6][R4.64], R2 ;  /* 0x0000000204000986 */ /* 0x0081e8000c101106 */
[----:B------:R-:W3:Y:S04]  /*369e0*/  LDL.LU.64 R170, [R1+0xdc8] ;  /* 0x000dc80001aa7983 */ /* 0x000ee80000300a00 */
[----:B------:R-:W3:Y:S01]  /*369f0*/  LDL.LU.64 R6, [R1+0xdc0] ;  /* 0x000dc00001067983 */ /* 0x000ee20000300a00 */
[----:B0-----:R-:W-:-:S03]  /*36a00*/  PRMT R2, R50, 0x7771, RZ ;  /* 0x0000777132027816 */ /* 0x001fc600000000ff */
[----:B------:R-:W3:Y:S04]  /*36a10*/  LDL.LU.64 R4, [R1+0xdb8] ;  /* 0x000db80001047983 */ /* 0x000ee80000300a00 */
[----:B------:R0:W-:Y:S02]  /*36a20*/  @P5 STG.E.U8 desc[UR6][R18.64], R2 ;  /* 0x0000000212005986 */ /* 0x0001e4000c101106 */
[----:B0-----:R-:W-:Y:S02]  /*36a30*/  PRMT R2, R50, 0x7772, RZ ;  /* 0x0000777232027816 */ /* 0x001fe400000000ff */
[----:B------:R-:W3:Y:S04]  /*36a40*/  LDL.LU.64 R18, [R1+0xdb0] ;  /* 0x000db00001127983 */ /* 0x000ee80000300a00 */
[----:B------:R0:W-:Y:S01]  /*36a50*/  @P4 STG.E.U8 desc[UR6][R20.64], R2 ;  /* 0x0000000214004986 */ /* 0x0001e2000c101106 */
[----:B------:R-:W-:-:S02]  /*36a60*/  LOP3.LUT P4, RZ, R190, 0x4000, RZ, 0xc0, !PT ;  /* 0x00004000beff7812 */ /* 0x000fc4000788c0ff */
[----:B------:R-:W-:Y:S01]  /*36a70*/  PRMT R50, R50, 0x7773, RZ ;  /* 0x0000777332327816 */ /* 0x000fe200000000ff */
[----:B0-----:R-:W3:Y:S10]  /*36a80*/  LDL.LU.64 R20, [R1+0xda8] ;  /* 0x000da80001147983 */ /* 0x001ef40000300a00 */
[----:B------:R0:W-:Y:S01]  /*36a90*/  @P4 STG.E.U8 desc[UR6][R22.64], R50 ;  /* 0x0000003216004986 */ /* 0x0001e2000c101106 */
[----:B------:R-:W-:-:S02]  /*36aa0*/  LOP3.LUT P4, RZ, R190, 0x2000, RZ, 0xc0, !PT ;  /* 0x00002000beff7812 */ /* 0x000fc4000788c0ff */
[----:B------:R-:W-:Y:S01]  /*36ab0*/  PRMT R2, R51, 0x7770, RZ ;  /* 0x0000777033027816 */ /* 0x000fe200000000ff */
[----:B0-----:R-:W3:Y:S10]  /*36ac0*/  LDL.LU.64 R22, [R1+0xda0] ;  /* 0x000da00001167983 */ /* 0x001ef40000300a00 */
[----:B------:R0:W-:Y:S04]  /*36ad0*/  @P4 STG.E.U8 desc[UR6][R24.64], R2 ;  /* 0x0000000218004986 */ /* 0x0001e8000c101106 */
[----:B0-----:R-:W3:Y:S01]  /*36ae0*/  LDL.LU.64 R24, [R1+0xd98] ;  /* 0x000d980001187983 */ /* 0x001ee20000300a00 */
[----:B------:R-:W-:-:S02]  /*36af0*/  LOP3.LUT P4, RZ, R190, 0x1000, RZ, 0xc0, !PT ;  /* 0x00001000beff7812 */ /* 0x000fc4000788c0ff */
[----:B------:R-:W-:Y:S02]  /*36b00*/  PRMT R2, R51, 0x7771, RZ ;  /* 0x0000777133027816 */ /* 0x000fe400000000ff */
[C---:B------:R-:W-:Y:S02]  /*36b10*/  LOP3.LUT P3, RZ, R15.reuse, 0x2000000, RZ, 0xc0, !PT ;  /* 0x020000000fff7812 */ /* 0x040fe4000786c0ff */
[C---:B------:R-:W-:Y:S02]  /*36b20*/  LOP3.LUT P6, RZ, R15.reuse, 0x800000, RZ, 0xc0, !PT ;  /* 0x008000000fff7812 */ /* 0x040fe400078cc0ff */
[C---:B------:R-:W-:Y:S02]  /*36b30*/  LOP3.LUT P2, RZ, R15.reuse, 0x400000, RZ, 0xc0, !PT ;  /* 0x004000000fff7812 */ /* 0x040fe4000784c0ff */
[C---:B------:R-:W-:Y:S02]  /*36b40*/  LOP3.LUT P1, RZ, R15.reuse, 0x100000, RZ, 0xc0, !PT ;  /* 0x001000000fff7812 */ /* 0x040fe4000782c0ff */
[----:B------:R-:W-:-:S02]  /*36b50*/  LOP3.LUT P0, RZ, R15, 0x20000, RZ, 0xc0, !PT ;  /* 0x000200000fff7812 */ /* 0x000fc4000780c0ff */
[----:B------:R-:W-:Y:S01]  /*36b60*/  LOP3.LUT P5, RZ, R15, 0x8000, RZ, 0xc0, !PT ;  /* 0x000080000fff7812 */ /* 0x000fe200078ac0ff */
[----:B--2---:R0:W-:Y:S01]  /*36b70*/  @P4 STG.E.U8 desc[UR6][R30.64], R2 ;  /* 0x000000021e004986 */ /* 0x0041e2000c101106 */
[C---:B------:R-:W-:Y:S02]  /*36b80*/  LOP3.LUT P4, RZ, R190.reuse, 0x800, RZ, 0xc0, !PT ;  /* 0x00000800beff7812 */ /* 0x040fe4000788c0ff */
[----:B0-----:R-:W-:Y:S01]  /*36b90*/  PRMT R2, R51, 0x7772, RZ ;  /* 0x0000777233027816 */ /* 0x001fe200000000ff */
[----:B------:R-:W2:Y:S10]  /*36ba0*/  LDL.LU.64 R30, [R1+0x1298] ;  /* 0x00129800011e7983 */ /* 0x000eb40000300a00 */
[----:B----4-:R0:W-:Y:S01]  /*36bb0*/  @P4 STG.E.U8 desc[UR6][R28.64], R2 ;  /* 0x000000021c004986 */ /* 0x0101e2000c101106 */
[----:B------:R-:W-:-:S02]  /*36bc0*/  LOP3.LUT P4, RZ, R190, 0x400, RZ, 0xc0, !PT ;  /* 0x00000400beff7812 */ /* 0x000fc4000788c0ff */
[----:B------:R-:W-:Y:S02]  /*36bd0*/  PRMT R51, R51, 0x7773, RZ ;  /* 0x0000777333337816 */ /* 0x000fe400000000ff */
[----:B0-----:R-:W-:Y:S01]  /*36be0*/  PRMT R2, R52, 0x7770, RZ ;  /* 0x0000777034027816 */ /* 0x001fe200000000ff */
[----:B------:R-:W4:Y:S08]  /*36bf0*/  LDL.LU.64 R28, [R1+0x1290] ;  /* 0x00129000011c7983 */ /* 0x000f300000300a00 */
[----:B------:R0:W-:Y:S01]  /*36c00*/  @P4 STG.E.U8 desc[UR6][R26.64], R51 ;  /* 0x000000331a004986 */ /* 0x0001e2000c101106 */
[----:B------:R-:W-:-:S03]  /*36c10*/  LOP3.LUT P4, RZ, R190, 0x200, RZ, 0xc0, !PT ;  /* 0x00000200beff7812 */ /* 0x000fc6000788c0ff */
[----:B0-----:R-:W4:Y:S10]  /*36c20*/  LDL.LU.64 R26, [R1+0x1288] ;  /* 0x00128800011a7983 */ /* 0x001f340000300a00 */
[----:B------:R0:W-:Y:S01]  /*36c30*/  @P4 STG.E.U8 desc[UR6][R48.64], R2 ;  /* 0x0000000230004986 */ /* 0x0001e2000c101106 */
[----:B------:R-:W-:-:S02]  /*36c40*/  LOP3.LUT P4, RZ, R190, 0x100, RZ, 0xc0, !PT ;  /* 0x00000100beff7812 */ /* 0x000fc4000788c0ff */
[----:B0-----:R-:W-:-:S11]  /*36c50*/  PRMT R2, R52, 0x7771, RZ ;  /* 0x0000777134027816 */ /* 0x001fd600000000ff */
[----:B------:R0:W-:Y:S01]  /*36c60*/  @P4 STG.E.U8 desc[UR6][R168.64], R2 ;  /* 0x00000002a8004986 */ /* 0x0001e2000c101106 */
[----:B------:R-:W-:Y:S02]  /*36c70*/  LOP3.LUT P4, RZ, R190, 0x80, RZ, 0xc0, !PT ;  /* 0x00000080beff7812 */ /* 0x000fe4000788c0ff */
[C---:B0-----:R-:W-:Y:S02]  /*36c80*/  PRMT R2, R52.reuse, 0x7772, RZ ;  /* 0x0000777234027816 */ /* 0x041fe400000000ff */
[----:B------:R-:W-:-:S09]  /*36c90*/  PRMT R52, R52, 0x7773, RZ ;  /* 0x0000777334347816 */ /* 0x000fd200000000ff */
[----:B---3--:R0:W-:Y:S04]  /*36ca0*/  @P4 STG.E.U8 desc[UR6][R170.64], R2 ;  /* 0x00000002aa004986 */ /* 0x0081e8000c101106 */
[----:B------:R-:W-:Y:S01]  /*36cb0*/  @P3 STG.E.U8 desc[UR6][R6.64], R52 ;  /* 0x0000003406003986 */ /* 0x000fe2000c101106 */
[----:B0-----:R-:W-:-:S05]  /*36cc0*/  PRMT R2, R53, 0x7770, RZ ;  /* 0x0000777035027816 */ /* 0x001fca00000000ff */
[----:B------:R0:W-:Y:S02]  /*36cd0*/  @P6 STG.E.U8 desc[UR6][R4.64], R2 ;  /* 0x0000000204006986 */ /* 0x0001e4000c101106 */
[----:B0-----:R-:W-:-:S05]  /*36ce0*/  PRMT R2, R53, 0x7771, RZ ;  /* 0x0000777135027816 */ /* 0x001fca00000000ff */
[----:B------:R0:W-:Y:S02]  /*36cf0*/  @P2 STG.E.U8 desc[UR6][R18.64], R2 ;  /* 0x0000000212002986 */ /* 0x0001e4000c101106 */
[C---:B0-----:R-:W-:Y:S02]  /*36d00*/  PRMT R2, R53.reuse, 0x7772, RZ ;  /* 0x0000777235027816 */ /* 0x041fe400000000ff */
[----:B------:R-:W-:-:S03]  /*36d10*/  PRMT R53, R53, 0x7773, RZ ;  /* 0x0000777335357816 */ /* 0x000fc600000000ff */
[----:B------:R0:W-:Y:S04]  /*36d20*/  @P1 STG.E.U8 desc[UR6][R20.64], R2 ;  /* 0x0000000214001986 */ /* 0x0001e8000c101106 */
[----:B------:R-:W-:Y:S01]  /*36d30*/  @P0 STG.E.U8 desc[UR6][R22.64], R53 ;  /* 0x0000003516000986 */ /* 0x000fe2000c101106 */
[----:B0-----:R-:W-:-:S05]  /*36d40*/  PRMT R2, R54, 0x7770, RZ ;  /* 0x0000777036027816 */ /* 0x001fca00000000ff */
[----:B------:R0:W-:Y:S04]  /*36d50*/  @P5 STG.E.U8 desc[UR6][R24.64], R2 ;  /* 0x0000000218005986 */ /* 0x0001e8000c101106 */
[----:B0-----:R-:W3:Y:S04]  /*36d60*/  LDL.LU.64 R24, [R1+0xd90] ;  /* 0x000d900001187983 */ /* 0x001ee80000300a00 */
[----:B------:R-:W2:Y:S04]  /*36d70*/  LDL.LU.64 R22, [R1+0xd88] ;  /* 0x000d880001167983 */ /* 0x000ea80000300a00 */
[----:B------:R-:W4:Y:S04]  /*36d80*/  LDL.LU.64 R170, [R1+0xd80] ;  /* 0x000d800001aa7983 */ /* 0x000f280000300a00 */
[----:B------:R-:W4:Y:S04]  /*36d90*/  LDL.LU.64 R6, [R1+0xd78] ;  /* 0x000d780001067983 */ /* 0x000f280000300a00 */
[----:B------:R-:W4:Y:S04]  /*36da0*/  LDL.LU.64 R4, [R1+0xd70] ;  /* 0x000d700001047983 */ /* 0x000f280000300a00 */
[----:B------:R-:W4:Y:S04]  /*36db0*/  LDL.LU.64 R18, [R1+0xd68] ;  /* 0x000d680001127983 */ /* 0x000f280000300a00 */
[----:B------:R-:W4:Y:S01]  /*36dc0*/  LDL.LU.64 R20, [R1+0xd60] ;  /* 0x000d600001147983 */ /* 0x000f220000300a00 */
[----:B------:R-:W-:-:S02]  /*36dd0*/  LOP3.LUT P4, RZ, R16, 0x400000, RZ, 0xc0, !PT ;  /* 0x0040000010ff7812 */ /* 0x000fc4000788c0ff */
[----:B------:R-:W-:-:S11]  /*36de0*/  LOP3.LUT R190, R190, 0xfffffffe, RZ, 0xc0, !PT ;  /* 0xfffffffebebe7812 */ /* 0x000fd600078ec0ff */
[----:B------:R-:W-:Y:S02]  /*36df0*/  @P4 LOP3.LUT R191, R191, 0x80000000, RZ, 0xfc, !PT ;  /* 0x80000000bfbf4812 */ /* 0x000fe400078efcff */
[----:B------:R-:W-:-:S13]  /*36e00*/  LOP3.LUT P4, RZ, R16, 0x800000, RZ, 0xc0, !PT ;  /* 0x0080000010ff7812 */ /* 0x000fda000788c0ff */
[----:B------:R-:W-:Y:S02]  /*36e10*/  @P4 LOP3.LUT R190, R190, 0x1, RZ, 0xfc, !PT ;  /* 0x00000001bebe4812 */ /* 0x000fe400078efcff */
[----:B------:R-:W-:Y:S02]  /*36e20*/  LOP3.LUT P4, RZ, R16, 0x2000000, RZ, 0xc0, !PT ;  /* 0x0200000010ff7812 */ /* 0x000fe4000788c0ff */
[----:B------:R-:W-:-:S11]  /*36e30*/  LOP3.LUT R190, R190, 0xfffffffd, RZ, 0xc0, !PT ;  /* 0xfffffffdbebe7812 */ /* 0x000fd600078ec0ff */
        /* <DEDUP_REMOVED lines=10> */
[C---:B------:R-:W-:Y:S02]  /*36ee0*/  LOP3.LUT P4, RZ, R15.reuse, 0x2, RZ, 0xc0, !PT ;  /* 0x000000020fff7812 */ /* 0x040fe4000788c0ff */
[----:B------:R-:W-:Y:S02]  /*36ef0*/  LOP3.LUT R190, R190, 0xffffffdf, RZ, 0xc0, !PT ;  /* 0xffffffdfbebe7812 */ /* 0x000fe400078ec0ff */
[C---:B------:R-:W-:Y:S02]  /*36f00*/  LOP3.LUT P2, RZ, R15.reuse, 0x4000, RZ, 0xc0, !PT ;  /* 0x000040000fff7812 */ /* 0x040fe4000784c0ff */
[----:B------:R-:W-:Y:S02]  /*36f10*/  LOP3.LUT P1, RZ, R15, 0x1000, RZ, 0xc0, !PT ;  /* 0x000010000fff7812 */ /* 0x000fe4000782c0ff */
[----:B------:R-:W-:-:S05]  /*36f20*/  PRMT R2, R54, 0x7771, RZ ;  /* 0x0000777136027816 */ /* 0x000fca00000000ff */
[----:B------:R-:W-:Y:S02]  /*36f30*/  @P4 LOP3.LUT R190, R190, 0x20, RZ, 0xfc, !PT ;  /* 0x00000020bebe4812 */ /* 0x000fe400078efcff */
[C---:B------:R-:W-:Y:S02]  /*36f40*/  LOP3.LUT P4, RZ, R15.reuse, 0x10, RZ, 0xc0, !PT ;  /* 0x000000100fff7812 */ /* 0x040fe4000788c0ff */
[C---:B------:R-:W-:Y:S02]  /*36f50*/  LOP3.LUT P0, RZ, R15.reuse, 0x200, RZ, 0xc0, !PT ;  /* 0x000002000fff7812 */ /* 0x040fe4000780c0ff */
[----:B------:R-:W-:Y:S02]  /*36f60*/  LOP3.LUT P5, RZ, R15, 0x80, RZ, 0xc0, !PT ;  /* 0x000000800fff7812 */ /* 0x000fe400078ac0ff */
[----:B------:R-:W-:-:S07]  /*36f70*/  LOP3.LUT R190, R190, 0xffffffbf, RZ, 0xc0, !PT ;  /* 0xffffffbfbebe7812 */ /* 0x000fce00078ec0ff */
[----:B------:R-:W-:Y:S02]  /*36f80*/  @P4 LOP3.LUT R190, R190, 0x40, RZ, 0xfc, !PT ;  /* 0x00000040bebe4812 */ /* 0x000fe400078efcff */
[----:B------:R-:W-:Y:S01]  /*36f90*/  LOP3.LUT P4, RZ, R15, 0x40, RZ, 0xc0, !PT ;  /* 0x000000400fff7812 */ /* 0x000fe2000788c0ff */
[----:B---3--:R0:W-:Y:S02]  /*36fa0*/  @P2 STG.E.U8 desc[UR6][R24.64], R2 ;  /* 0x0000000218002986 */ /* 0x0081e4000c101106 */
[C---:B0-----:R-:W-:Y:S02]  /*36fb0*/  PRMT R2, R54.reuse, 0x7772, RZ ;  /* 0x0000777236027816 */ /* 0x041fe400000000ff */
[----:B------:R-:W3:Y:S01]  /*36fc0*/  LDL.LU.64 R24, [R1+0xd58] ;  /* 0x000d580001187983 */ /* 0x000ee20000300a00 */
[----:B------:R-:W-:-:S03]  /*36fd0*/  PRMT R54, R54, 0x7773, RZ ;  /* 0x0000777336367816 */ /* 0x000fc600000000ff */
[----:B--2---:R0:W-:Y:S04]  /*36fe0*/  @P1 STG.E.U8 desc[UR6][R22.64], R2 ;  /* 0x0000000216001986 */ /* 0x0041e8000c101106 */
[----:B----4-:R-:W-:Y:S01]  /*36ff0*/  @P0 STG.E.U8 desc[UR6][R170.64], R54 ;  /* 0x00000036aa000986 */ /* 0x010fe2000c101106 */
[----:B0-----:R-:W-:-:S03]  /*37000*/  PRMT R2, R55, 0x7770, RZ ;  /* 0x0000777037027816 */ /* 0x001fc600000000ff */
[----:B------:R-:W2:Y:S04]  /*37010*/  LDL.LU.64 R22, [R1+0xd50] ;  /* 0x000d500001167983 */ /* 0x000ea80000300a00 */
[----:B------:R0:W-:Y:S04]  /*37020*/  @P5 STG.E.U8 desc[UR6][R6.64], R2 ;  /* 0x0000000206005986 */ /* 0x0001e8000c101106 */
[----:B------:R-:W4:Y:S04]  /*37030*/  LDL.LU.64 R52, [R1+0xd40] ;  /* 0x000d400001347983 */ /* 0x000f280000300a00 */
[----:B------:R-:W4:Y:S01]  /*37040*/  LDL.LU.64 R50, [R1+0xd38] ;  /* 0x000d380001327983 */ /* 0x000f220000300a00 */
[----:B0-----:R-:W-:-:S03]  /*37050*/  PRMT R2, R55, 0x7771, RZ ;  /* 0x0000777137027816 */ /* 0x001fc600000000ff */
[----:B------:R-:W4:Y:S04]  /*37060*/  LDL.LU.64 R48, [R1+0xd30] ;  /* 0x000d300001307983 */ /* 0x000f280000300a00 */
[----:B------:R0:W-:Y:S01]  /*37070*/  @P4 STG.E.U8 desc[UR6][R4.64], R2 ;  /* 0x0000000204004986 */ /* 0x0001e2000c101106 */
[----:B------:R-:W-:-:S03]  /*37080*/  LOP3.LUT P4, RZ, R190, 0x40, RZ, 0xc0, !PT ;  /* 0x00000040beff7812 */ /* 0x000fc6000788c0ff */
[----:B------:R-:W4:Y:S04]  /*37090*/  LDL.LU.64 R168, [R1+0xd28] ;  /* 0x000d280001a87983 */ /* 0x000f280000300a00 */
[----:B------:R-:W4:Y:S01]  /*370a0*/  LDL.LU.64 R170, [R1+0xd20] ;  /* 0x000d200001aa7983 */ /* 0x000f220000300a00 */
[----:B0-----:R-:W-:-:S03]  /*370b0*/  PRMT R2, R55, 0x7772, RZ ;  /* 0x0000777237027816 */ /* 0x001fc600000000ff */
[----:B------:R-:W4:Y:S04]  /*370c0*/  LDL.LU.64 R6, [R1+0xd18] ;  /* 0x000d180001067983 */ /* 0x000f280000300a00 */
[----:B------:R0:W-:Y:S01]  /*370d0*/  @P4 STG.E.U8 desc[UR6][R18.64], R2 ;  /* 0x0000000212004986 */ /* 0x0001e2000c101106 */
[C---:B------:R-:W-:Y:S02]  /*370e0*/  LOP3.LUT P4, RZ, R190.reuse, 0x20, RZ, 0xc0, !PT ;  /* 0x00000020beff7812 */ /* 0x040fe4000788c0ff */
[----:B------:R-:W-:Y:S01]  /*370f0*/  PRMT R55, R55, 0x7773, RZ ;  /* 0x0000777337377816 */ /* 0x000fe200000000ff */
[----:B------:R-:W4:Y:S04]  /*37100*/  LDL.LU.64 R4, [R1+0xd10] ;  /* 0x000d100001047983 */ /* 0x000f280000300a00 */
[----:B0-----:R-:W4:Y:S06]  /*37110*/  LDL.LU.64 R18, [R1+0xd08] ;  /* 0x000d080001127983 */ /* 0x001f2c0000300a00 */
[----:B------:R0:W-:Y:S04]  /*37120*/  @P4 STG.E.U8 desc[UR6][R20.64], R55 ;  /* 0x0000003714004986 */ /* 0x0001e8000c101106 */
[----:B0-----:R-:W4:Y:S04]  /*37130*/  LDL.LU.64 R54, [R1+0xd48] ;  /* 0x000d480001367983 */ /* 0x001f280000300a00 */
[----:B------:R-:W4:Y:S01]  /*37140*/  LDL.LU.64 R20, [R1+0xd00] ;  /* 0x000d000001147983 */ /* 0x000f220000300a00 */
        /* <DEDUP_REMOVED lines=8> */
[----:B---3--:R0:W-:Y:S01]  /*371d0*/  @P4 STG.E.U8 desc[UR6][R24.64], R2 ;  /* 0x0000000218004986 */ /* 0x0081e2000c101106 */
[----:B------:R-:W-:Y:S02]  /*371e0*/  LOP3.LUT P4, RZ, R190, 0x8, RZ, 0xc0, !PT ;  /* 0x00000008beff7812 */ /* 0x000fe4000788c0ff */
[----:B0-----:R-:W-:Y:S01]  /*371f0*/  PRMT R2, R56, 0x7771, RZ ;  /* 0x0000777138027816 */ /* 0x001fe200000000ff */
[----:B------:R-:W3:Y:S10]  /*37200*/  LDL.LU.64 R24, [R1+0x1280] ;  /* 0x0012800001187983 */ /* 0x000ef40000300a00 */
[----:B--2---:R0:W-:Y:S01]  /*37210*/  @P4 STG.E.U8 desc[UR6][R22.64], R2 ;  /* 0x0000000216004986 */ /* 0x0041e2000c101106 */
[----:B------:R-:W-:-:S02]  /*37220*/  LOP3.LUT P4, RZ, R190, 0x4, RZ, 0xc0, !PT ;  /* 0x00000004beff7812 */ /* 0x000fc4000788c0ff */
[C---:B0-----:R-:W-:Y:S01]  /*37230*/  PRMT R2, R56.reuse, 0x7772, RZ ;  /* 0x0000777238027816 */ /* 0x041fe200000000ff */
[----:B------:R-:W2:Y:S01]  /*37240*/  LDL.LU.64 R22, [R1+0x1278] ;  /* 0x0012780001167983 */ /* 0x000ea20000300a00 */
[----:B------:R-:W-:-:S09]  /*37250*/  PRMT R56, R56, 0x7773, RZ ;  /* 0x0000777338387816 */ /* 0x000fd200000000ff */
[----:B----4-:R0:W-:Y:S01]  /*37260*/  @P4 STG.E.U8 desc[UR6][R54.64], R2 ;  /* 0x0000000236004986 */ /* 0x0101e2000c101106 */
[----:B------:R-:W-:-:S13]  /*37270*/  LOP3.LUT P4, RZ, R190, 0x2, RZ, 0xc0, !PT ;  /* 0x00000002beff7812 */ /* 0x000fda000788c0ff */
[----:B------:R-:W-:Y:S01]  /*37280*/  @P4 STG.E.U8 desc[UR6][R52.64], R56 ;  /* 0x0000003834004986 */ /* 0x000fe2000c101106 */
[----:B------:R-:W-:Y:S02]  /*37290*/  LOP3.LUT P4, RZ, R190, 0x1, RZ, 0xc0, !PT ;  /* 0x00000001beff7812 */ /* 0x000fe4000788c0ff */
[----:B0-----:R-:W-:-:S11]  /*372a0*/  PRMT R2, R57, 0x7770, RZ ;  /* 0x0000777039027816 */ /* 0x001fd600000000ff */
[----:B------:R0:W-:Y:S01]  /*372b0*/  @P4 STG.E.U8 desc[UR6][R50.64], R2 ;  /* 0x0000000232004986 */ /* 0x0001e2000c101106 */
[----:B------:R-:W-:Y:S02]  /*372c0*/  LOP3.LUT P4, RZ, R191, 0x80000000, RZ, 0xc0, !PT ;  /* 0x80000000bfff7812 */ /* 0x000fe4000788c0ff */
[----:B0-----:R-:W-:-:S11]  /*372d0*/  PRMT R2, R57, 0x7771, RZ ;  /* 0x0000777139027816 */ /* 0x001fd600000000ff */
[----:B------:R0:W-:Y:S02]  /*372e0*/  @P4 STG.E.U8 desc[UR6][R48.64], R2 ;  /* 0x0000000230004986 */ /* 0x0001e4000c101106 */
[C---:B0-----:R-:W-:Y:S02]  /*372f0*/  PRMT R2, R57.reuse, 0x7772, RZ ;  /* 0x0000777239027816 */ /* 0x041fe400000000ff */
[----:B------:R-:W-:-:S03]  /*37300*/  PRMT R57, R57, 0x7773, RZ ;  /* 0x0000777339397816 */ /* 0x000fc600000000ff */
[----:B------:R0:W-:Y:S04]  /*37310*/  @P3 STG.E.U8 desc[UR6][R168.64], R2 ;  /* 0x00000002a8003986 */ /* 0x0001e8000c101106 */
[----:B------:R-:W-:Y:S01]  /*37320*/  @P6 STG.E.U8 desc[UR6][R170.64], R57 ;  /* 0x00000039aa006986 */ /* 0x000fe2000c101106 */
[----:B0-----:R-:W-:-:S05]  /*37330*/  PRMT R2, R58, 0x7770, RZ ;  /* 0x000077703a027816 */ /* 0x001fca00000000ff */
[----:B------:R0:W-:Y:S02]  /*37340*/  @P2 STG.E.U8 desc[UR6][R6.64], R2 ;  /* 0x0000000206002986 */ /* 0x0001e4000c101106 */
[----:B0-----:R-:W-:-:S05]  /*37350*/  PRMT R2, R58, 0x7771, RZ ;  /* 0x000077713a027816 */ /* 0x001fca00000000ff */
[----:B------:R0:W-:Y:S02]  /*37360*/  @P1 STG.E.U8 desc[UR6][R4.64], R2 ;  /* 0x0000000204001986 */ /* 0x0001e4000c101106 */
[C---:B0-----:R-:W-:Y:S02]  /*37370*/  PRMT R2, R58.reuse, 0x7772, RZ ;  /* 0x000077723a027816 */ /* 0x041fe400000000ff */
[----:B------:R-:W-:-:S03]  /*37380*/  PRMT R58, R58, 0x7773, RZ ;  /* 0x000077733a3a7816 */ /* 0x000fc600000000ff */
[----:B------:R-:W-:Y:S04]  /*37390*/  @P0 STG.E.U8 desc[UR6][R18.64], R2 ;  /* 0x0000000212000986 */ /* 0x000fe8000c101106 */
[----:B------:R0:W-:Y:S04]  /*373a0*/  @P5 STG.E.U8 desc[UR6][R20.64], R58 ;  /* 0x0000003a14005986 */ /* 0x0001e8000c101106 */
[----:B0-----:R-:W4:Y:S04]  /*373b0*/  LDL.LU.64 R20, [R1+0xcf8] ;  /* 0x000cf80001147983 */ /* 0x001f280000300a00 */
[----:B------:R-:W3:Y:S04]  /*373c0*/  LDL.LU.64 R18, [R1+0xcf0] ;  /* 0x000cf00001127983 */ /* 0x000ee80000300a00 */
[----:B------:R-:W2:Y:S04]  /*373d0*/  LDL.LU.64 R48, [R1+0xce8] ;  /* 0x000ce80001307983 */ /* 0x000ea80000300a00 */
[----:B------:R-:W2:Y:S04]  /*373e0*/  LDL.LU.64 R168, [R1+0xce0] ;  /* 0x000ce00001a87983 */ /* 0x000ea80000300a00 */
[----:B------:R-:W2:Y:S04]  /*373f0*/  LDL.LU.64 R170, [R1+0xcd8] ;  /* 0x000cd80001aa7983 */ /* 0x000ea80000300a00 */
[----:B------:R-:W2:Y:S04]  /*37400*/  LDL.LU.64 R6, [R1+0xcd0] ;  /* 0x000cd00001067983 */ /* 0x000ea80000300a00 */
[----:B------:R-:W2:Y:S01]  /*37410*/  LDL.LU.64 R4, [R1+0xcc8] ;  /* 0x000cc80001047983 */ /* 0x000ea20000300a00 */
[----:B------:R-:W-:-:S02]  /*37420*/  LOP3.LUT P4, RZ, R17, 0x8000, RZ, 0xc0, !PT ;  /* 0x0000800011ff7812 */ /* 0x000fc4000788c0ff */
[----:B------:R-:W-:-:S11]  /*37430*/  LOP3.LUT R191, R191, 0xff7fffff, RZ, 0xc0, !PT ;  /* 0xff7fffffbfbf7812 */ /* 0x000fd600078ec0ff */
[----:B------:R-:W-:Y:S02]  /*37440*/  @P4 LOP3.LUT R191, R191, 0x800000, RZ, 0xfc, !PT ;  /* 0x00800000bfbf4812 */ /* 0x000fe400078efcff */
[----:B------:R-:W-:Y:S02]  /*37450*/  LOP3.LUT P4, RZ, R17, 0x20000, RZ, 0xc0, !PT ;  /* 0x0002000011ff7812 */ /* 0x000fe4000788c0ff */
[----:B------:R-:W-:-:S11]  /*37460*/  LOP3.LUT R191, R191, 0xfeffffff, RZ, 0xc0, !PT ;  /* 0xfeffffffbfbf7812 */ /* 0x000fd600078ec0ff */
[----:B------:R-:W-:Y:S02]  /*37470*/  @P4 LOP3.LUT R191, R191, 0x1000000, RZ, 0xfc, !PT ;  /* 0x01000000bfbf4812 */ /* 0x000fe400078efcff */
[----:B------:R-:W-:Y:S02]  /*37480*/  LOP3.LUT P4, RZ, R17, 0x100000, RZ, 0xc0, !PT ;  /* 0x0010000011ff7812 */ /* 0x000fe4000788c0ff */
[----:B------:R-:W-:Y:S02]  /*37490*/  LOP3.LUT R191, R191, 0xfdffffff, RZ, 0xc0, !PT ;  /* 0xfdffffffbfbf7812 */ /* 0x000fe400078ec0ff */
[----:B------:R-:W-:Y:S02]  /*374a0*/  LOP3.LUT P2, RZ, R16, 0x80, RZ, 0xc0, !PT ;  /* 0x0000008010ff7812 */ /* 0x000fe4000784c0ff */
[----:B------:R-:W-:-:S07]  /*374b0*/  PRMT R2, R59, 0x7770, RZ ;  /* 0x000077703b027816 */ /* 0x000fce00000000ff */
[----:B------:R-:W-:Y:S02]  /*374c0*/  @P4 LOP3.LUT R191, R191, 0x2000000, RZ, 0xfc, !PT ;  /* 0x02000000bfbf4812 */ /* 0x000fe400078efcff */
[----:B------:R-:W-:Y:S02]  /*374d0*/  LOP3.LUT P4, RZ, R17, 0x400000, RZ, 0xc0, !PT ;  /* 0x0040000011ff7812 */ /* 0x000fe4000788c0ff */
[----:B------:R-:W-:Y:S02]  /*374e0*/  LOP3.LUT R191, R191, 0xfbffffff, RZ, 0xc0, !PT ;  /* 0xfbffffffbfbf7812 */ /* 0x000fe400078ec0ff */
[----:B------:R-:W-:-:S09]  /*374f0*/  LOP3.LUT P1, RZ, R16, 0x40, RZ, 0xc0, !PT ;  /* 0x0000004010ff7812 */ /* 0x000fd2000782c0ff */
[----:B------:R-:W-:Y:S02]  /*37500*/  @P4 LOP3.LUT R191, R191, 0x4000000, RZ, 0xfc, !PT ;  /* 0x04000000bfbf4812 */ /* 0x000fe400078efcff */
[----:B------:R-:W-:Y:S02]  /*37510*/  LOP3.LUT P4, RZ, R17, 0x800000, RZ, 0xc0, !PT ;  /* 0x0080000011ff7812 */ /* 0x000fe4000788c0ff */
[----:B------:R-:W-:Y:S02]  /*37520*/  LOP3.LUT R191, R191, 0xf7ffffff, RZ, 0xc0, !PT ;  /* 0xf7ffffffbfbf7812 */ /* 0x000fe400078ec0ff */
[C---:B------:R-:W-:Y:S02]  /*37530*/  LOP3.LUT P0, RZ, R16.reuse, 0x10, RZ, 0xc0, !PT ;  /* 0x0000001010ff7812 */ /* 0x040fe4000780c0ff */
[----:B------:R-:W-:-:S07]  /*37540*/  LOP3.LUT P5, RZ, R16, 0x2, RZ, 0xc0, !PT ;  /* 0x0000000210ff7812 */ /* 0x000fce00078ac0ff */
        /* <DEDUP_REMOVED lines=10> */
[----:B------:R-:W-:Y:S01]  /*375f0*/  LOP3.LUT P4, RZ, R17, 0x80000000, RZ, 0xc0, !PT ;  /* 0x8000000011ff7812 */ /* 0x000fe2000788c0ff */
[----:B----4-:R0:W-:Y:S04]  /*37600*/  @P2 STG.E.U8 desc[UR6][R20.64], R2 ;  /* 0x0000000214002986 */ /* 0x0101e8000c101106 */
[----:B0-----:R-:W4:Y:S01]  /*37610*/  LDL.LU.64 R20, [R1+0xcc0] ;  /* 0x000cc00001147983 */ /* 0x001f220000300a00 */
[----:B------:R-:W-:-:S05]  /*37620*/  PRMT R2, R59, 0x7771, RZ ;  /* 0x000077713b027816 */ /* 0x000fca00000000ff */
[----:B---3--:R0:W-:Y:S04]  /*37630*/  @P1 STG.E.U8 desc[UR6][R18.64], R2 ;  /* 0x0000000212001986 */ /* 0x0081e8000c101106 */
[----:B0-----:R-:W3:Y:S01]  /*37640*/  LDL.LU.64 R18, [R1+0xcb8] ;  /* 0x000cb80001127983 */ /* 0x001ee20000300a00 */
[C---:B------:R-:W-:Y:S02]  /*37650*/  PRMT R2, R59.reuse, 0x7772, RZ ;  /* 0x000077723b027816 */ /* 0x040fe400000000ff */
[----:B------:R-:W-:Y:S01]  /*37660*/  PRMT R59, R59, 0x7773, RZ ;  /* 0x000077733b3b7816 */ /* 0x000fe200000000ff */
[----:B------:R-:W3:Y:S04]  /*37670*/  LDL.LU.64 R56, [R1+0xca8] ;  /* 0x000ca80001387983 */ /* 0x000ee80000300a00 */
[----:B--2---:R-:W-:Y:S04]  /*37680*/  @P0 STG.E.U8 desc[UR6][R48.64], R2 ;  /* 0x0000000230000986 */ /* 0x004fe8000c101106 */
[----:B------:R0:W-:Y:S04]  /*37690*/  @P5 STG.E.U8 desc[UR6][R168.64], R59 ;  /* 0x0000003ba8005986 */ /* 0x0001e8000c101106 */
[----:B0-----:R-:W2:Y:S04]  /*376a0*/  LDL.LU.64 R58, [R1+0xcb0] ;  /* 0x000cb000013a7983 */ /* 0x001ea80000300a00 */
[----:B------:R-:W2:Y:S01]  /*376b0*/  LDL.LU.64 R54, [R1+0xca0] ;  /* 0x000ca00001367983 */ /* 0x000ea20000300a00 */
[----:B------:R-:W-:-:S03]  /*376c0*/  PRMT R2, R60, 0x7770, RZ ;  /* 0x000077703c027816 */ /* 0x000fc600000000ff */
[----:B------:R-:W2:Y:S04]  /*376d0*/  LDL.LU.64 R52, [R1+0xc98] ;  /* 0x000c980001347983 */ /* 0x000ea80000300a00 */
[----:B------:R0:W-:Y:S01]  /*376e0*/  @P4 STG.E.U8 desc[UR6][R170.64], R2 ;  /* 0x00000002aa004986 */ /* 0x0001e2000c101106 */
[----:B------:R-:W-:-:S03]  /*376f0*/  LOP3.LUT P4, RZ, R191, 0x40000000, RZ, 0xc0, !PT ;  /* 0x40000000bfff7812 */ /* 0x000fc6000788c0ff */
[----:B------:R-:W2:Y:S04]  /*37700*/  LDL.LU.64 R50, [R1+0xc90] ;  /* 0x000c900001327983 */ /* 0x000ea80000300a00 */
[----:B------:R-:W2:Y:S01]  /*37710*/  LDL.LU.64 R48, [R1+0xc88] ;  /* 0x000c880001307983 */ /* 0x000ea20000300a00 */
[----:B0-----:R-:W-:-:S03]  /*37720*/  PRMT R2, R60, 0x7771, RZ ;  /* 0x000077713c027816 */ /* 0x001fc600000000ff */
[----:B------:R-:W2:Y:S04]  /*37730*/  LDL.LU.64 R168, [R1+0xc80] ;  /* 0x000c800001a87983 */ /* 0x000ea80000300a00 */
[----:B------:R0:W-:Y:S01]  /*37740*/  @P4 STG.E.U8 desc[UR6][R6.64], R2 ;  /* 0x0000000206004986 */ /* 0x0001e2000c101106 */
[----:B------:R-:W-:-:S03]  /*37750*/  LOP3.LUT P4, RZ, R191, 0x20000000, RZ, 0xc0, !PT ;  /* 0x20000000bfff7812 */ /* 0x000fc6000788c0ff */
[----:B------:R-:W2:Y:S04]  /*37760*/  LDL.LU.64 R170, [R1+0xc78] ;  /* 0x000c780001aa7983 */ /* 0x000ea80000300a00 */
[----:B0-----:R-:W2:Y:S01]  /*37770*/  LDL.LU.64 R6, [R1+0xc70] ;  /* 0x000c700001067983 */ /* 0x001ea20000300a00 */
[----:B------:R-:W-:-:S05]  /*37780*/  PRMT R2, R60, 0x7772, RZ ;  /* 0x000077723c027816 */ /* 0x000fca00000000ff */
[----:B------:R0:W-:Y:S04]  /*37790*/  @P4 STG.E.U8 desc[UR6][R4.64], R2 ;  /* 0x0000000204004986 */ /* 0x0001e8000c101106 */
[----:B0-----:R-:W2:Y:S01]  /*377a0*/  LDL.LU.64 R4, [R1+0xc68] ;  /* 0x000c680001047983 */ /* 0x001ea20000300a00 */
[----:B------:R-:W-:Y:S02]  /*377b0*/  LOP3.LUT P4, RZ, R191, 0x10000000, RZ, 0xc0, !PT ;  /* 0x10000000bfff7812 */ /* 0x000fe4000788c0ff */
[----:B------:R-:W-:Y:S02]  /*377c0*/  PRMT R60, R60, 0x7773, RZ ;  /* 0x000077733c3c7816 */ /* 0x000fe400000000ff */
[----:B------:R-:W-:Y:S02]  /*377d0*/  PRMT R2, R61, 0x7770, RZ ;  /* 0x000077703d027816 */ /* 0x000fe400000000ff */
[----:B------:R-:W-:-:S02]  /*377e0*/  LOP3.LUT P3, RZ, R17, 0x4000, RZ, 0xc0, !PT ;  /* 0x0000400011ff7812 */ /* 0x000fc4000786c0ff */
[C---:B------:R-:W-:Y:S02]  /*377f0*/  LOP3.LUT P6, RZ, R17.reuse, 0x1000, RZ, 0xc0, !PT ;  /* 0x0000100011ff7812 */ /* 0x040fe400078cc0ff */
[C---:B------:R-:W-:Y:S02]  /*37800*/  LOP3.LUT P2, RZ, R17.reuse, 0x200, RZ, 0xc0, !PT ;  /* 0x0000020011ff7812 */ /* 0x040fe4000784c0ff */
[C---:B------:R-:W-:Y:S02]  /*37810*/  LOP3.LUT P1, RZ, R17.reuse, 0x80, RZ, 0xc0, !PT ;  /* 0x0000008011ff7812 */ /* 0x040fe4000782c0ff */
[C---:B------:R-:W-:Y:S02]  /*37820*/  LOP3.LUT P0, RZ, R17.reuse, 0x40, RZ, 0xc0, !PT ;  /* 0x0000004011ff7812 */ /* 0x040fe4000780c0ff */
[----:B------:R-:W-:Y:S01]  /*37830*/  LOP3.LUT P5, RZ, R17, 0x10, RZ, 0xc0, !PT ;  /* 0x0000001011ff7812 */ /* 0x000fe200078ac0ff */
[----:B----4-:R0:W-:Y:S01]  /*37840*/  @P4 STG.E.U8 desc[UR6][R20.64], R60 ;  /* 0x0000003c14004986 */ /* 0x0101e2000c101106 */
[----:B------:R-:W-:-:S03]  /*37850*/  LOP3.LUT P4, RZ, R191, 0x8000000, RZ, 0xc0, !PT ;  /* 0x08000000bfff7812 */ /* 0x000fc6000788c0ff */
[----:B0-----:R-:W4:Y:S10]  /*37860*/  LDL.LU.64 R20, [R1+0x1270] ;  /* 0x0012700001147983 */ /* 0x001f340000300a00 */
[----:B---3--:R0:W-:Y:S01]  /*37870*/  @P4 STG.E.U8 desc[UR6][R18.64], R2 ;  /* 0x0000000212004986 */ /* 0x0081e2000c101106 */
[----:B------:R-:W-:-:S02]  /*37880*/  LOP3.LUT P4, RZ, R191, 0x4000000, RZ, 0xc0, !PT ;  /* 0x04000000bfff7812 */ /* 0x000fc4000788c0ff */
[----:B0-----:R-:W-:Y:S01]  /*37890*/  PRMT R2, R61, 0x7771, RZ ;  /* 0x000077713d027816 */ /* 0x001fe200000000ff */
[----:B------:R-:W3:Y:S10]  /*378a0*/  LDL.LU.64 R18, [R1+0x1268] ;  /* 0x0012680001127983 */ /* 0x000ef40000300a00 */
[----:B--2---:R0:W-:Y:S01]  /*378b0*/  @P4 STG.E.U8 desc[UR6][R58.64], R2 ;  /* 0x000000023a004986 */ /* 0x0041e2000c101106 */
[----:B------:R-:W-:-:S02]  /*378c0*/  LOP3.LUT P4, RZ, R191, 0x2000000, RZ, 0xc0, !PT ;  /* 0x02000000bfff7812 */ /* 0x000fc4000788c0ff */
[----:B0-----:R-:W-:-:S11]  /*378d0*/  PRMT R2, R61, 0x7772, RZ ;  /* 0x000077723d027816 */ /* 0x001fd600000000ff */
[----:B------:R0:W-:Y:S01]  /*378e0*/  @P4 STG.E.U8 desc[UR6][R56.64], R2 ;  /* 0x0000000238004986 */ /* 0x0001e2000c101106 */
[----:B------:R-:W-:Y:S02]  /*378f0*/  LOP3.LUT P4, RZ, R191, 0x1000000, RZ, 0xc0, !PT ;  /* 0x01000000bfff7812 */ /* 0x000fe4000788c0ff */
[----:B------:R-:W-:-:S11]  /*37900*/  PRMT R61, R61, 0x7773, RZ ;  /* 0x000077733d3d7816 */ /* 0x000fd600000000ff */
[----:B------:R-:W-:Y:S01]  /*37910*/  @P4 STG.E.U8 desc[UR6][R54.64], R61 ;  /* 0x0000003d36004986 */ /* 0x000fe2000c101106 */
[----:B------:R-:W-:Y:S02]  /*37920*/  LOP3.LUT P4, RZ, R191, 0x800000, RZ, 0xc0, !PT ;  /* 0x00800000bfff7812 */ /* 0x000fe4000788c0ff */
[----:B0-----:R-:W-:-:S11]  /*37930*/  PRMT R2, R62, 0x7770, RZ ;  /* 0x000077703e027816 */ /* 0x001fd600000000ff */
        /* <DEDUP_REMOVED lines=48> */
[----:B------:R-:W-:-:S09]  /*37c40*/  LOP3.LUT P5, RZ, R17, 0x1, RZ, 0xc0, !PT ;  /* 0x0000000111ff7812 */ /* 0x000fd200078ac0ff */
        /* <DEDUP_REMOVED lines=14> */
[----:B------:R-:W3:Y:S01]  /*37d30*/  LDL.LU.64 R52, [R1+0xbf0] ;  /* 0x000bf00001347983 */ /* 0x000ee20000300a00 */
[----:B------:R-:W-:-:S03]  /*37d40*/  PRMT R64, R64, 0x7773, RZ ;  /* 0x0000777340407816 */ /* 0x000fc600000000ff */
[----:B------:R0:W-:Y:S04]  /*37d50*/  @P5 STG.E.U8 desc[UR6][R50.64], R2 ;  /* 0x0000000232005986 */ /* 0x0001e8000c101106 */
[----:B------:R1:W-:Y:S01]  /*37d60*/  @P4 STG.E.U8 desc[UR6][R48.64], R64 ;  /* 0x0000004030004986 */ /* 0x0003e2000c101106 */
[----:B------:R-:W-:Y:S02]  /*37d70*/  LOP3.LUT P4, RZ, R191, 0x400000, RZ, 0xc0, !PT ;  /* 0x00400000bfff7812 */ /* 0x000fe4000788c0ff */
[----:B0-----:R-:W-:Y:S01]  /*37d80*/  PRMT R2, R65, 0x7770, RZ ;  /* 0x0000777041027816 */ /* 0x001fe200000000ff */
[----:B------:R-:W3:Y:S04]  /*37d90*/  LDL.LU.64 R50, [R1+0xbe8] ;  /* 0x000be80001327983 */ /* 0x000ee80000300a00 */
[----:B-1----:R-:W3:Y:S06]  /*37da0*/  LDL.LU.64 R48, [R1+0xbe0] ;  /* 0x000be00001307983 */ /* 0x002eec0000300a00 */
[----:B------:R0:W-:Y:S01]  /*37db0*/  @P4 STG.E.U8 desc[UR6][R168.64], R2 ;  /* 0x00000002a8004986 */ /* 0x0001e2000c101106 */
[----:B------:R-:W-:-:S03]  /*37dc0*/  LOP3.LUT P4, RZ, R191, 0x200000, RZ, 0xc0, !PT ;  /* 0x00200000bfff7812 */ /* 0x000fc6000788c0ff */
[----:B0-----:R-:W3:Y:S01]  /*37dd0*/  LDL.LU.64 R168, [R1+0xbd8] ;  /* 0x000bd80001a87983 */ /* 0x001ee20000300a00 */
[----:B------:R-:W-:-:S09]  /*37de0*/  PRMT R2, R65, 0x7771, RZ ;  /* 0x0000777141027816 */ /* 0x000fd200000000ff */
[----:B------:R0:W-:Y:S04]  /*37df0*/  @P4 STG.E.U8 desc[UR6][R170.64], R2 ;  /* 0x00000002aa004986 */ /* 0x0001e8000c101106 */
[----:B0-----:R-:W3:Y:S01]  /*37e00*/  LDL.LU.64 R170, [R1+0xbd0] ;  /* 0x000bd00001aa7983 */ /* 0x001ee20000300a00 */
[----:B------:R-:W-:Y:S02]  /*37e10*/  LOP3.LUT P4, RZ, R191, 0x100000, RZ, 0xc0, !PT ;  /* 0x00100000bfff7812 */ /* 0x000fe4000788c0ff */
[C---:B------:R-:W-:Y:S02]  /*37e20*/  PRMT R2, R65.reuse, 0x7772, RZ ;  /* 0x0000777241027816 */ /* 0x040fe400000000ff */
[----:B------:R-:W-:Y:S02]  /*37e30*/  PRMT R65, R65, 0x7773, RZ ;  /* 0x0000777341417816 */ /* 0x000fe400000000ff */
[----:B------:R-:W-:-:S02]  /*37e40*/  LOP3.LUT P3, RZ, R17, 0x80000, RZ, 0xc0, !PT ;  /* 0x0008000011ff7812 */ /* 0x000fc4000786c0ff */
[C---:B------:R-:W-:Y:S02]  /*37e50*/  LOP3.LUT P6, RZ, R17.reuse, 0x200000, RZ, 0xc0, !PT ;  /* 0x0020000011ff7812 */ /* 0x040fe400078cc0ff */
[C---:B------:R-:W-:Y:S02]  /*37e60*/  LOP3.LUT P2, RZ, R17.reuse, 0x1000000, RZ, 0xc0, !PT ;  /* 0x0100000011ff7812 */ /* 0x040fe4000784c0ff */
[C---:B------:R-:W-:Y:S02]  /*37e70*/  LOP3.LUT P1, RZ, R17.reuse, 0x4000000, RZ, 0xc0, !PT ;  /* 0x0400000011ff7812 */ /* 0x040fe4000782c0ff */
[C---:B------:R-:W-:Y:S02]  /*37e80*/  LOP3.LUT P0, RZ, R17.reuse, 0x8000000, RZ, 0xc0, !PT ;  /* 0x0800000011ff7812 */ /* 0x040fe4000780c0ff */
[----:B------:R-:W-:Y:S01]  /*37e90*/  LOP3.LUT P5, RZ, R17, 0x20000000, RZ, 0xc0, !PT ;  /* 0x2000000011ff7812 */ /* 0x000fe200078ac0ff */
[----:B--2---:R0:W-:Y:S01]  /*37ea0*/  @P4 STG.E.U8 desc[UR6][R4.64], R2 ;  /* 0x0000000204004986 */ /* 0x0041e2000c101106 */
[----:B------:R-:W-:-:S02]  /*37eb0*/  LOP3.LUT P4, RZ, R191, 0x80000, RZ, 0xc0, !PT ;  /* 0x00080000bfff7812 */ /* 0x000fc4000788c0ff */
[----:B0-----:R-:W-:Y:S01]  /*37ec0*/  PRMT R2, R66, 0x7770, RZ ;  /* 0x0000777042027816 */ /* 0x001fe200000000ff */
[----:B------:R-:W2:Y:S10]  /*37ed0*/  LDL.LU.64 R4, [R1+0x1260] ;  /* 0x0012600001047983 */ /* 0x000eb40000300a00 */
[----:B----4-:R0:W-:Y:S01]  /*37ee0*/  @P4 STG.E.U8 desc[UR6][R6.64], R65 ;  /* 0x0000004106004986 */ /* 0x0101e2000c101106 */
[----:B------:R-:W-:-:S03]  /*37ef0*/  LOP3.LUT P4, RZ, R191, 0x40000, RZ, 0xc0, !PT ;  /* 0x00040000bfff7812 */ /* 0x000fc6000788c0ff */
[----:B0-----:R-:W4:Y:S10]  /*37f00*/  LDL.LU.64 R6, [R1+0x1258] ;  /* 0x0012580001067983 */ /* 0x001f340000300a00 */
[----:B------:R0:W-:Y:S01]  /*37f10*/  @P4 STG.E.U8 desc[UR6][R62.64], R2 ;  /* 0x000000023e004986 */ /* 0x0001e2000c101106 */
[----:B------:R-:W-:-:S02]  /*37f20*/  LOP3.LUT P4, RZ, R191, 0x20000, RZ, 0xc0, !PT ;  /* 0x00020000bfff7812 */ /* 0x000fc4000788c0ff */
[----:B0-----:R-:W-:-:S11]  /*37f30*/  PRMT R2, R66, 0x7771, RZ ;  /* 0x0000777142027816 */ /* 0x001fd600000000ff */
[----:B------:R0:W-:Y:S01]  /*37f40*/  @P4 STG.E.U8 desc[UR6][R60.64], R2 ;  /* 0x000000023c004986 */ /* 0x0001e2000c101106 */
[----:B------:R-:W-:Y:S02]  /*37f50*/  LOP3.LUT P4, RZ, R191, 0x10000, RZ, 0xc0, !PT ;  /* 0x00010000bfff7812 */ /* 0x000fe4000788c0ff */
[----:B0-----:R-:W-:-:S11]  /*37f60*/  PRMT R2, R66, 0x7772, RZ ;  /* 0x0000777242027816 */ /* 0x001fd600000000ff */
[----:B------:R0:W-:Y:S01]  /*37f70*/  @P4 STG.E.U8 desc[UR6][R58.64], R2 ;  /* 0x000000023a004986 */ /* 0x0001e2000c101106 */
[----:B------:R-:W-:Y:S02]  /*37f80*/  LOP3.LUT P4, RZ, R191, 0x8000, RZ, 0xc0, !PT ;  /* 0x00008000bfff7812 */ /* 0x000fe4000788c0ff */
[----:B------:R-:W-:Y:S02]  /*37f90*/  PRMT R66, R66, 0x7773, RZ ;  /* 0x0000777342427816 */ /* 0x000fe400000000ff */
[----:B0-----:R-:W-:-:S09]  /*37fa0*/  PRMT R2, R67, 0x7770, RZ ;  /* 0x0000777043027816 */ /* 0x001fd200000000ff */
[----:B---3--:R-:W-:Y:S04]  /*37fb0*/  @P4 STG.E.U8 desc[UR6][R56.64], R66 ;  /* 0x0000004238004986 */ /* 0x008fe8000c101106 */
        /* <DEDUP_REMOVED lines=10> */
[----:B------:R0:W-:Y:S04]  /*38060*/  @P5 STG.E.U8 desc[UR6][R170.64], R2 ;  /* 0x00000002aa005986 */ /* 0x0001e8000c101106 */
[----:B0-----:R-:W3:Y:S04]  /*38070*/  LDL.LU.64 R170, [R1+0xbc8] ;  /* 0x000bc80001aa7983 */ /* 0x001ee80000300a00 */
[----:B------:R-:W2:Y:S04]  /*38080*/  LDL.LU.64 R54, [R1+0xbc0] ;  /* 0x000bc00001367983 */ /* 0x000ea80000300a00 */
[----:B------:R-:W4:Y:S04]  /*38090*/  LDL.LU.64 R52, [R1+0xbb8] ;  /* 0x000bb80001347983 */ /* 0x000f280000300a00 */
[----:B------:R-:W4:Y:S04]  /*380a0*/  LDL.LU.64 R50, [R1+0xbb0] ;  /* 0x000bb00001327983 */ /* 0x000f280000300a00 */
[----:B------:R-:W4:Y:S01]  /*380b0*/  LDL.LU.64 R48, [R1+0xba8] ;  /* 0x000ba80001307983 */ /* 0x000f220000300a00 */
[----:B------:R-:W-:-:S03]  /*380c0*/  LOP3.LUT P2, RZ, R16, 0x1, RZ, 0xc0, !PT ;  /* 0x0000000110ff7812 */ /* 0x000fc6000784c0ff */
[----:B------:R-:W4:Y:S01]  /*380d0*/  LDL.LU.64 R168, [R1+0xba0] ;  /* 0x000ba00001a87983 */ /* 0x000f220000300a00 */
[----:B------:R-:W-:Y:S02]  /*380e0*/  PRMT R2, R68, 0x7772, RZ ;  /* 0x0000777244027816 */ /* 0x000fe400000000ff */
        /* <DEDUP_REMOVED lines=13> */
[----:B------:R-:W-:Y:S01]  /*381c0*/  LOP3.LUT R191, R191, 0xfffff7ff, RZ, 0xc0, !PT ;  /* 0xfffff7ffbfbf7812 */ /* 0x000fe200078ec0ff */
[----:B---3--:R0:W-:Y:S04]  /*381d0*/  @P2 STG.E.U8 desc[UR6][R170.64], R2 ;  /* 0x00000002aa002986 */ /* 0x0081e8000c101106 */
[----:B0-----:R-:W3:Y:S04]  /*381e0*/  LDL.LU.64 R170, [R1+0xb98] ;  /* 0x000b980001aa7983 */ /* 0x001ee80000300a00 */
[----:B------:R-:W3:Y:S02]  /*381f0*/  LDL.LU.64 R66, [R1+0xb90] ;  /* 0x000b900001427983 */ /* 0x000ee40000300a00 */
[----:B------:R-:W-:-:S02]  /*38200*/  @P4 LOP3.LUT R191, R191, 0x800, RZ, 0xfc, !PT ;  /* 0x00000800bfbf4812 */ /* 0x000fc400078efcff */
[----:B------:R-:W-:Y:S01]  /*38210*/  LOP3.LUT P4, RZ, R16, 0x2000, RZ, 0xc0, !PT ;  /* 0x0000200010ff7812 */ /* 0x000fe2000788c0ff */
[----:B------:R-:W3:Y:S01]  /*38220*/  LDL.LU.64 R64, [R1+0xb88] ;  /* 0x000b880001407983 */ /* 0x000ee20000300a00 */
[----:B------:R-:W-:-:S03]  /*38230*/  LOP3.LUT R191, R191, 0xffffefff, RZ, 0xc0, !PT ;  /* 0xffffefffbfbf7812 */ /* 0x000fc600078ec0ff */
[----:B------:R-:W3:Y:S01]  /*38240*/  LDL.LU.64 R62, [R1+0xb80] ;  /* 0x000b8000013e7983 */ /* 0x000ee20000300a00 */
[C---:B------:R-:W-:Y:S02]  /*38250*/  LOP3.LUT P1, RZ, R16.reuse, 0x4, RZ, 0xc0, !PT ;  /* 0x0000000410ff7812 */ /* 0x040fe4000782c0ff */
[C---:B------:R-:W-:Y:S01]  /*38260*/  LOP3.LUT P0, RZ, R16.reuse, 0x8, RZ, 0xc0, !PT ;  /* 0x0000000810ff7812 */ /* 0x040fe2000780c0ff */
[----:B------:R-:W3:Y:S04]  /*38270*/  LDL.LU.64 R60, [R1+0xb78] ;  /* 0x000b7800013c7983 */ /* 0x000ee80000300a00 */
[----:B------:R-:W-:Y:S01]  /*38280*/  @P4 LOP3.LUT R191, R191, 0x1000, RZ, 0xfc, !PT ;  /* 0x00001000bfbf4812 */ /* 0x000fe200078efcff */
[----:B------:R-:W3:Y:S01]  /*38290*/  LDL.LU.64 R58, [R1+0xb70] ;  /* 0x000b7000013a7983 */ /* 0x000ee20000300a00 */
[----:B------:R-:W-:-:S02]  /*382a0*/  LOP3.LUT P4, RZ, R16, 0x800, RZ, 0xc0, !PT ;  /* 0x0000080010ff7812 */ /* 0x000fc4000788c0ff */
[----:B------:R-:W-:Y:S01]  /*382b0*/  LOP3.LUT R191, R191, 0xffffdfff, RZ, 0xc0, !PT ;  /* 0xffffdfffbfbf7812 */ /* 0x000fe200078ec0ff */
[----:B------:R-:W3:Y:S01]  /*382c0*/  LDL.LU.64 R56, [R1+0xb68] ;  /* 0x000b680001387983 */ /* 0x000ee20000300a00 */
[----:B------:R-:W-:-:S09]  /*382d0*/  LOP3.LUT P5, RZ, R16, 0x20, RZ, 0xc0, !PT ;  /* 0x0000002010ff7812 */ /* 0x000fd200078ac0ff */
[----:B------:R-:W-:Y:S02]  /*382e0*/  @P4 LOP3.LUT R191, R191, 0x2000, RZ, 0xfc, !PT ;  /* 0x00002000bfbf4812 */ /* 0x000fe400078efcff */
[----:B------:R-:W-:Y:S02]  /*382f0*/  LOP3.LUT P4, RZ, R16, 0x400, RZ, 0xc0, !PT ;  /* 0x0000040010ff7812 */ /* 0x000fe4000788c0ff */
[----:B------:R-:W-:Y:S02]  /*38300*/  LOP3.LUT R191, R191, 0xffffbfff, RZ, 0xc0, !PT ;  /* 0xffffbfffbfbf7812 */ /* 0x000fe400078ec0ff */
[----:B------:R-:W-:Y:S02]  /*38310*/  PRMT R68, R68, 0x7773, RZ ;  /* 0x0000777344447816 */ /* 0x000fe400000000ff */
[----:B------:R-:W-:-:S03]  /*38320*/  PRMT R2, R69, 0x7770, RZ ;  /* 0x0000777045027816 */ /* 0x000fc600000000ff */
[----:B--2---:R0:W-:Y:S04]  /*38330*/  @P1 STG.E.U8 desc[UR6][R54.64], R68 ;  /* 0x0000004436001986 */ /* 0x0041e8000c101106 */
[----:B------:R-:W-:Y:S01]  /*38340*/  @P4 LOP3.LUT R191, R191, 0x4000, RZ, 0xfc, !PT ;  /* 0x00004000bfbf4812 */ /* 0x000fe200078efcff */
[----:B----4-:R1:W-:Y:S01]  /*38350*/  @P0 STG.E.U8 desc[UR6][R52.64], R2 ;  /* 0x0000000234000986 */ /* 0x0103e2000c101106 */
[----:B------:R-:W-:-:S03]  /*38360*/  LOP3.LUT P4, RZ, R16, 0x100, RZ, 0xc0, !PT ;  /* 0x0000010010ff7812 */ /* 0x000fc6000788c0ff */
[----:B0-----:R-:W2:Y:S01]  /*38370*/  LDL.LU.64 R54, [R1+0xb60] ;  /* 0x000b600001367983 */ /* 0x001ea20000300a00 */
[----:B-1----:R-:W-:-:S03]  /*38380*/  PRMT R2, R69, 0x7771, RZ ;  /* 0x0000777145027816 */ /* 0x002fc600000000ff */
[----:B------:R-:W4:Y:S04]  /*38390*/  LDL.LU.64 R52, [R1+0xb58] ;  /* 0x000b580001347983 */ /* 0x000f280000300a00 */
[----:B------:R0:W-:Y:S02]  /*383a0*/  @P5 STG.E.U8 desc[UR6][R50.64], R2 ;  /* 0x0000000232005986 */ /* 0x0001e4000c101106 */
[----:B0-----:R-:W-:Y:S02]  /*383b0*/  PRMT R2, R69, 0x7772, RZ ;  /* 0x0000777245027816 */ /* 0x001fe400000000ff */
[----:B------:R-:W4:Y:S04]  /*383c0*/  LDL.LU.64 R50, [R1+0xb50] ;  /* 0x000b500001327983 */ /* 0x000f280000300a00 */
[----:B------:R0:W-:Y:S01]  /*383d0*/  @P4 STG.E.U8 desc[UR6][R48.64], R2 ;  /* 0x0000000230004986 */ /* 0x0001e2000c101106 */
[----:B------:R-:W-:-:S02]  /*383e0*/  LOP3.LUT P4, RZ, R191, 0x4000, RZ, 0xc0, !PT ;  /* 0x00004000bfff7812 */ /* 0x000fc4000788c0ff */
[----:B------:R-:W-:Y:S01]  /*383f0*/  PRMT R69, R69, 0x7773, RZ ;  /* 0x0000777345457816 */ /* 0x000fe200000000ff */
[----:B0-----:R-:W4:Y:S10]  /*38400*/  LDL.LU.64 R48, [R1+0xb48] ;  /* 0x000b480001307983 */ /* 0x001f340000300a00 */
[----:B------:R0:W-:Y:S01]  /*38410*/  @P4 STG.E.U8 desc[UR6][R168.64], R69 ;  /* 0x00000045a8004986 */ /* 0x0001e2000c101106 */
[----:B------:R-:W-:-:S02]  /*38420*/  LOP3.LUT P4, RZ, R191, 0x2000, RZ, 0xc0, !PT ;  /* 0x00002000bfff7812 */ /* 0x000fc4000788c0ff */
[----:B------:R-:W-:Y:S01]  /*38430*/  PRMT R2, R70, 0x7770, RZ ;  /* 0x0000777046027816 */ /* 0x000fe200000000ff */
[----:B0-----:R-:W4:Y:S10]  /*38440*/  LDL.LU.64 R168, [R1+0xb40] ;  /* 0x000b400001a87983 */ /* 0x001f340000300a00 */
[----:B---3--:R0:W-:Y:S04]  /*38450*/  @P4 STG.E.U8 desc[UR6][R170.64], R2 ;  /* 0x00000002aa004986 */ /* 0x0081e8000c101106 */
[----:B0-----:R-:W3:Y:S01]  /*38460*/  LDL.LU.64 R170, [R1+0xb38] ;  /* 0x000b380001aa7983 */ /* 0x001ee20000300a00 */
[----:B------:R-:W-:-:S02]  /*38470*/  LOP3.LUT P4, RZ, R191, 0x1000, RZ, 0xc0, !PT ;  /* 0x00001000bfff7812 */ /* 0x000fc4000788c0ff */
[----:B------:R-:W-:-:S11]  /*38480*/  PRMT R2, R70, 0x7771, RZ ;  /* 0x0000777146027816 */ /* 0x000fd600000000ff */
[----:B------:R0:W-:Y:S01]  /*38490*/  @P4 STG.E.U8 desc[UR6][R66.64], R2 ;  /* 0x0000000242004986 */ /* 0x0001e2000c101106 */
[----:B------:R-:W-:Y:S02]  /*384a0*/  LOP3.LUT P4, RZ, R191, 0x800, RZ, 0xc0, !PT ;  /* 0x00000800bfff7812 */ /* 0x000fe4000788c0ff */
[----:B0-----:R-:W-:-:S11]  /*384b0*/  PRMT R2, R70, 0x7772, RZ ;  /* 0x0000777246027816 */ /* 0x001fd600000000ff */
[----:B------:R0:W-:Y:S01]  /*384c0*/  @P4 STG.E.U8 desc[UR6][R64.64], R2 ;  /* 0x0000000240004986 */ /* 0x0001e2000c101106 */
[----:B------:R-:W-:Y:S02]  /*384d0*/  LOP3.LUT P4, RZ, R191, 0x400, RZ, 0xc0, !PT ;  /* 0x00000400bfff7812 */ /* 0x000fe4000788c0ff */
[----:B------:R-:W-:-:S11]  /*384e0*/  PRMT R70, R70, 0x7773, RZ ;  /* 0x0000777346467816 */ /* 0x000fd600000000ff */
[----:B------:R-:W-:Y:S01]  /*384f0*/  @P4 STG.E.U8 desc[UR6][R62.64], R70 ;  /* 0x000000463e004986 */ /* 0x000fe2000c101106 */
[----:B------:R-:W-:Y:S02]  /*38500*/  LOP3.LUT P4, RZ, R191, 0x200, RZ, 0xc0, !PT ;  /* 0x00000200bfff7812 */ /* 0x000fe4000788c0ff */
[----:B0-----:R-:W-:-:S11]  /*38510*/  PRMT R2, R71, 0x7770, RZ ;  /* 0x0000777047027816 */ /* 0x001fd600000000ff */
[----:B------:R0:W-:Y:S01]  /*38520*/  @P4 STG.E.U8 desc[UR6][R60.64], R2 ;  /* 0x000000023c004986 */ /* 0x0001e2000c101106 */
[----:B------:R-:W-:Y:S02]  /*38530*/  LOP3.LUT P4, RZ, R191, 0x100, RZ, 0xc0, !PT ;  /* 0x00000100bfff7812 */ /* 0x000fe4000788c0ff */
[----:B0-----:R-:W-:-:S11]  /*38540*/  PRMT R2, R71, 0x7771, RZ ;  /* 0x0000777147027816 */ /* 0x001fd600000000ff */
[----:B------:R0:W-:Y:S01]  /*38550*/  @P4 STG.E.U8 desc[UR6][R58.64], R2 ;  /* 0x000000023a004986 */ /* 0x0001e2000c101106 */
[----:B------:R-:W-:Y:S02]  /*38560*/  LOP3.LUT P4, RZ, R191, 0x80, RZ, 0xc0, !PT ;  /* 0x00000080bfff7812 */ /* 0x000fe4000788c0ff */
[C---:B------:R-:W-:Y:S02]  /*38570*/  LOP3.LUT P3, RZ, R16.reuse, 0x4000000, RZ, 0xc0, !PT ;  /* 0x0400000010ff7812 */ /* 0x040fe4000786c0ff */
[C---:B------:R-:W-:Y:S02]  /*38580*/  LOP3.LUT P6, RZ, R16.reuse, 0x8000000, RZ, 0xc0, !PT ;  /* 0x0800000010ff7812 */ /* 0x040fe400078cc0ff */
[----:B------:R-:W-:Y:S02]  /*38590*/  LOP3.LUT P2, RZ, R16, 0x20000000, RZ, 0xc0, !PT ;  /* 0x2000000010ff7812 */ /* 0x000fe4000784c0ff */
[C---:B0-----:R-:W-:Y:S02]  /*385a0*/  PRMT R2, R71.reuse, 0x7772, RZ ;  /* 0x0000777247027816 */ /* 0x041fe400000000ff */
[----:B------:R-:W-:-:S03]  /*385b0*/  PRMT R71, R71, 0x7773, RZ ;  /* 0x0000777347477816 */ /* 0x000fc600000000ff */
[----:B------:R0:W-:Y:S01]  /*385c0*/  @P4 STG.E.U8 desc[UR6][R56.64], R2 ;  /* 0x0000000238004986 */ /* 0x0001e2000c101106 */
[----:B------:R-:W-:-:S03]  /*385d0*/  LOP3.LUT P1, RZ, R15, 0x1, RZ, 0xc0, !PT ;  /* 0x000000010fff7812 */ /* 0x000fc6000782c0ff */
[----:B--2---:R-:W-:Y:S01]  /*385e0*/  @P3 STG.E.U8 desc[UR6][R54.64], R71 ;  /* 0x0000004736003986 */ /* 0x004fe2000c101106 */
[----:B0-----:R-:W-:-:S05]  /*385f0*/  PRMT R2, R72, 0x7770, RZ ;  /* 0x0000777048027816 */ /* 0x001fca00000000ff */
[----:B----4-:R0:W-:Y:S01]  /*38600*/  @P6 STG.E.U8 desc[UR6][R52.64], R2 ;  /* 0x0000000234006986 */ /* 0x0101e2000c101106 */
[C---:B------:R-:W-:Y:S02]  /*38610*/  LOP3.LUT P0, RZ, R15.reuse, 0x4, RZ, 0xc0, !PT ;  /* 0x000000040fff7812 */ /* 0x040fe4000780c0ff */
[----:B------:R-:W-:Y:S02]  /*38620*/  LOP3.LUT P5, RZ, R15, 0x8, RZ, 0xc0, !PT ;  /* 0x000000080fff7812 */ /* 0x000fe400078ac0ff */
[----:B0-----:R-:W-:-:S05]  /*38630*/  PRMT R2, R72, 0x7771, RZ ;  /* 0x0000777148027816 */ /* 0x001fca00000000ff */
[----:B------:R0:W-:Y:S02]  /*38640*/  @P2 STG.E.U8 desc[UR6][R50.64], R2 ;  /* 0x0000000232002986 */ /* 0x0001e4000c101106 */
[C---:B0-----:R-:W-:Y:S02]  /*38650*/  PRMT R2, R72.reuse, 0x7772, RZ ;  /* 0x0000777248027816 */ /* 0x041fe400000000ff */
[----:B------:R-:W-:-:S03]  /*38660*/  PRMT R72, R72, 0x7773, RZ ;  /* 0x0000777348487816 */ /* 0x000fc600000000ff */
[----:B------:R0:W-:Y:S04]  /*38670*/  @P1 STG.E.U8 desc[UR6][R48.64], R2 ;  /* 0x0000000230001986 */ /* 0x0001e8000c101106 */
[----:B------:R-:W-:Y:S01]  /*38680*/  @P0 STG.E.U8 desc[UR6][R168.64], R72 ;  /* 0x00000048a8000986 */ /* 0x000fe2000c101106 */
[----:B0-----:R-:W-:-:S05]  /*38690*/  PRMT R2, R73, 0x7770, RZ ;  /* 0x0000777049027816 */ /* 0x001fca00000000ff */
[----:B---3--:R0:W-:Y:S04]  /*386a0*/  @P5 STG.E.U8 desc[UR6][R170.64], R2 ;  /* 0x00000002aa005986 */ /* 0x0081e8000c101106 */
[----:B0-----:R-:W2:Y:S04]  /*386b0*/  LDL.LU.64 R170, [R1+0xb30] ;  /* 0x000b300001aa7983 */ /* 0x001ea80000300a00 */
[----:B------:R-:W3:Y:S04]  /*386c0*/  LDL.LU.64 R54, [R1+0xb28] ;  /* 0x000b280001367983 */ /* 0x000ee80000300a00 */
        /* <DEDUP_REMOVED lines=20> */
[----:B--2---:R0:W-:Y:S04]  /*38810*/  @P2 STG.E.U8 desc[UR6][R170.64], R2 ;  /* 0x00000002aa002986 */ /* 0x0041e8000c101106 */
[----:B0-----:R-:W2:Y:S04]  /*38820*/  LDL.LU.64 R170, [R1+0xb00] ;  /* 0x000b000001aa7983 */ /* 0x001ea80000300a00 */
[----:B------:R-:W2:Y:S02]  /*38830*/  LDL.LU.64 R66, [R1+0xaf8] ;  /* 0x000af80001427983 */ /* 0x000ea40000300a00 */
[----:B------:R-:W-:-:S02]  /*38840*/  @P4 LOP3.LUT R191, R191, 0x8, RZ, 0xfc, !PT ;  /* 0x00000008bfbf4812 */ /* 0x000fc400078efcff */
[----:B------:R-:W-:Y:S01]  /*38850*/  LOP3.LUT P4, RZ, R15, 0x80000, RZ, 0xc0, !PT ;  /* 0x000800000fff7812 */ /* 0x000fe2000788c0ff */
[----:B------:R-:W2:Y:S01]  /*38860*/  LDL.LU.64 R64, [R1+0xaf0] ;  /* 0x000af00001407983 */ /* 0x000ea20000300a00 */
[----:B------:R-:W-:-:S03]  /*38870*/  LOP3.LUT R191, R191, 0xffffffef, RZ, 0xc0, !PT ;  /* 0xffffffefbfbf7812 */ /* 0x000fc600078ec0ff */
[----:B------:R-:W2:Y:S01]  /*38880*/  LDL.LU.64 R62, [R1+0xae8] ;  /* 0x000ae800013e7983 */ /* 0x000ea20000300a00 */
[----:B------:R-:W-:-:S03]  /*38890*/  LOP3.LUT P1, RZ, R15, 0x100, RZ, 0xc0, !PT ;  /* 0x000001000fff7812 */ /* 0x000fc6000782c0ff */
[----:B------:R-:W2:Y:S04]  /*388a0*/  LDL.LU.64 R60, [R1+0xae0] ;  /* 0x000ae000013c7983 */ /* 0x000ea80000300a00 */
[----:B------:R-:W-:Y:S01]  /*388b0*/  @P4 LOP3.LUT R191, R191, 0x10, RZ, 0xfc, !PT ;  /* 0x00000010bfbf4812 */ /* 0x000fe200078efcff */
[----:B------:R-:W2:Y:S01]  /*388c0*/  LDL.LU.64 R58, [R1+0xad8] ;  /* 0x000ad800013a7983 */ /* 0x000ea20000300a00 */
[----:B------:R-:W-:Y:S02]  /*388d0*/  LOP3.LUT P4, RZ, R15, 0x40000, RZ, 0xc0, !PT ;  /* 0x000400000fff7812 */ /* 0x000fe4000788c0ff */
[----:B------:R-:W-:Y:S01]  /*388e0*/  LOP3.LUT R191, R191, 0xffffffdf, RZ, 0xc0, !PT ;  /* 0xffffffdfbfbf7812 */ /* 0x000fe200078ec0ff */
[----:B------:R-:W2:Y:S01]  /*388f0*/  LDL.LU.64 R56, [R1+0xad0] ;  /* 0x000ad00001387983 */ /* 0x000ea20000300a00 */
[----:B------:R-:W-:-:S09]  /*38900*/  LOP3.LUT P0, RZ, R15, 0x400, RZ, 0xc0, !PT ;  /* 0x000004000fff7812 */ /* 0x000fd2000780c0ff */
[----:B------:R-:W-:Y:S02]  /*38910*/  @P4 LOP3.LUT R191, R191, 0x20, RZ, 0xfc, !PT ;  /* 0x00000020bfbf4812 */ /* 0x000fe400078efcff */
[C---:B------:R-:W-:Y:S02]  /*38920*/  LOP3.LUT P4, RZ, R15.reuse, 0x10000, RZ, 0xc0, !PT ;  /* 0x000100000fff7812 */ /* 0x040fe4000788c0ff */
[----:B------:R-:W-:Y:S02]  /*38930*/  LOP3.LUT P5, RZ, R15, 0x800, RZ, 0xc0, !PT ;  /* 0x000008000fff7812 */ /* 0x000fe400078ac0ff */
[----:B------:R-:W-:Y:S02]  /*38940*/  LOP3.LUT R191, R191, 0xffffffbf, RZ, 0xc0, !PT ;  /* 0xffffffbfbfbf7812 */ /* 0x000fe400078ec0ff */
[C---:B------:R-:W-:Y:S02]  /*38950*/  PRMT R2, R73.reuse, 0x7772, RZ ;  /* 0x0000777249027816 */ /* 0x040fe400000000ff */
[----:B------:R-:W-:-:S03]  /*38960*/  PRMT R73, R73, 0x7773, RZ ;  /* 0x0000777349497816 */ /* 0x000fc600000000ff */
[----:B---3--:R0:W-:Y:S02]  /*38970*/  @P1 STG.E.U8 desc[UR6][R54.64], R2 ;  /* 0x0000000236001986 */ /* 0x0081e4000c101106 */
[----:B------:R-:W-:Y:S02]  /*38980*/  @P4 LOP3.LUT R191, R191, 0x40, RZ, 0xfc, !PT ;  /* 0x00000040bfbf4812 */ /* 0x000fe400078efcff */
[----:B------:R-:W-:Y:S01]  /*38990*/  LOP3.LUT P4, RZ, R15, 0x2000, RZ, 0xc0, !PT ;  /* 0x000020000fff7812 */ /* 0x000fe2000788c0ff */
[----:B----4-:R1:W-:Y:S01]  /*389a0*/  @P0 STG.E.U8 desc[UR6][R52.64], R73 ;  /* 0x0000004934000986 */ /* 0x0103e2000c101106 */
[----:B0-----:R-:W-:-:S03]  /*389b0*/  PRMT R2, R74, 0x7770, RZ ;  /* 0x000077704a027816 */ /* 0x001fc600000000ff */
[----:B------:R-:W3:Y:S04]  /*389c0*/  LDL.LU.64 R54, [R1+0xac8] ;  /* 0x000ac80001367983 */ /* 0x000ee80000300a00 */
[----:B------:R0:W-:Y:S04]  /*389d0*/  @P5 STG.E.U8 desc[UR6][R50.64], R2 ;  /* 0x0000000232005986 */ /* 0x0001e8000c101106 */
[----:B-1----:R-:W4:Y:S01]  /*389e0*/  LDL.LU.64 R52, [R1+0xac0] ;  /* 0x000ac00001347983 */ /* 0x002f220000300a00 */
[----:B0-----:R-:W-:-:S03]  /*389f0*/  PRMT R2, R74, 0x7771, RZ ;  /* 0x000077714a027816 */ /* 0x001fc600000000ff */
[----:B------:R-:W4:Y:S04]  /*38a00*/  LDL.LU.64 R50, [R1+0xab8] ;  /* 0x000ab80001327983 */ /* 0x000f280000300a00 */
[----:B------:R0:W-:Y:S01]  /*38a10*/  @P4 STG.E.U8 desc[UR6][R48.64], R2 ;  /* 0x0000000230004986 */ /* 0x0001e2000c101106 */
[C---:B------:R-:W-:Y:S02]  /*38a20*/  LOP3.LUT P4, RZ, R191.reuse, 0x40, RZ, 0xc0, !PT ;  /* 0x00000040bfff7812 */ /* 0x040fe4000788c0ff */
[----:B0-----:R-:W-:Y:S01]  /*38a30*/  PRMT R2, R74, 0x7772, RZ ;  /* 0x000077724a027816 */ /* 0x001fe200000000ff */
[----:B------:R-:W4:Y:S10]  /*38a40*/  LDL.LU.64 R48, [R1+0xab0] ;  /* 0x000ab00001307983 */ /* 0x000f340000300a00 */
[----:B------:R0:W-:Y:S01]  /*38a50*/  @P4 STG.E.U8 desc[UR6][R168.64], R2 ;  /* 0x00000002a8004986 */ /* 0x0001e2000c101106 */
[----:B------:R-:W-:-:S02]  /*38a60*/  LOP3.LUT P4, RZ, R191, 0x20, RZ, 0xc0, !PT ;  /* 0x00000020bfff7812 */ /* 0x000fc4000788c0ff */
[----:B------:R-:W-:Y:S01]  /*38a70*/  PRMT R74, R74, 0x7773, RZ ;  /* 0x000077734a4a7816 */ /* 0x000fe200000000ff */
[----:B0-----:R-:W4:Y:S10]  /*38a80*/  LDL.LU.64 R168, [R1+0xaa8] ;  /* 0x000aa80001a87983 */ /* 0x001f340000300a00 */
[----:B--2---:R0:W-:Y:S04]  /*38a90*/  @P4 STG.E.U8 desc[UR6][R170.64], R74 ;  /* 0x0000004aaa004986 */ /* 0x0041e8000c101106 */
[----:B0-----:R-:W2:Y:S01]  /*38aa0*/  LDL.LU.64 R170, [R1+0xaa0] ;  /* 0x000aa00001aa7983 */ /* 0x001ea20000300a00 */
[----:B------:R-:W-:-:S02]  /*38ab0*/  LOP3.LUT P4, RZ, R191, 0x10, RZ, 0xc0, !PT ;  /* 0x00000010bfff7812 */ /* 0x000fc4000788c0ff */
[----:B------:R-:W-:-:S11]  /*38ac0*/  PRMT R2, R75, 0x7770, RZ ;  /* 0x000077704b027816 */ /* 0x000fd600000000ff */
[----:B------:R0:W-:Y:S01]  /*38ad0*/  @P4 STG.E.U8 desc[UR6][R66.64], R2 ;  /* 0x0000000242004986 */ /* 0x0001e2000c101106 */
[----:B------:R-:W-:Y:S02]  /*38ae0*/  LOP3.LUT P4, RZ, R191, 0x8, RZ, 0xc0, !PT ;  /* 0x00000008bfff7812 */ /* 0x000fe4000788c0ff */
[----:B0-----:R-:W-:-:S11]  /*38af0*/  PRMT R2, R75, 0x7771, RZ ;  /* 0x000077714b027816 */ /* 0x001fd600000000ff */
        /* <DEDUP_REMOVED lines=8> */
[----:B0-----:R-:W-:Y:S02]  /*38b80*/  PRMT R2, R76, 0x7770, RZ ;  /* 0x000077704c027816 */ /* 0x001fe400000000ff */
[----:B------:R-:W-:-:S09]  /*38b90*/  LOP3.LUT P3, RZ, R14, 0x1, RZ, 0xc0, !PT ;  /* 0x000000010eff7812 */ /* 0x000fd2000786c0ff */
[----:B------:R0:W-:Y:S01]  /*38ba0*/  @P4 STG.E.U8 desc[UR6][R58.64], R2 ;  /* 0x000000023a004986 */ /* 0x0001e2000c101106 */
[----:B------:R-:W-:Y:S02]  /*38bb0*/  LOP3.LUT P4, RZ, R16, 0x80000000, RZ, 0xc0, !PT ;  /* 0x8000000010ff7812 */ /* 0x000fe4000788c0ff */
[C---:B------:R-:W-:Y:S02]  /*38bc0*/  LOP3.LUT P6, RZ, R14.reuse, 0x4, RZ, 0xc0, !PT ;  /* 0x000000040eff7812 */ /* 0x040fe400078cc0ff */
[----:B------:R-:W-:Y:S02]  /*38bd0*/  LOP3.LUT P2, RZ, R14, 0x8, RZ, 0xc0, !PT ;  /* 0x000000080eff7812 */ /* 0x000fe4000784c0ff */
[----:B0-----:R-:W-:-:S07]  /*38be0*/  PRMT R2, R76, 0x7771, RZ ;  /* 0x000077714c027816 */ /* 0x001fce00000000ff */
[----:B------:R0:W-:Y:S01]  /*38bf0*/  @P4 STG.E.U8 desc[UR6][R56.64], R2 ;  /* 0x0000000238004986 */ /* 0x0001e2000c101106 */
[----:B------:R-:W-:Y:S02]  /*38c00*/  LOP3.LUT P1, RZ, R14, 0x20, RZ, 0xc0, !PT ;  /* 0x000000200eff7812 */ /* 0x000fe4000782c0ff */
[C---:B0-----:R-:W-:Y:S02]  /*38c10*/  PRMT R2, R76.reuse, 0x7772, RZ ;  /* 0x000077724c027816 */ /* 0x041fe400000000ff */
[----:B------:R-:W-:-:S03]  /*38c20*/  PRMT R76, R76, 0x7773, RZ ;  /* 0x000077734c4c7816 */ /* 0x000fc600000000ff */
[----:B---3--:R0:W-:Y:S01]  /*38c30*/  @P3 STG.E.U8 desc[UR6][R54.64], R2 ;  /* 0x0000000236003986 */ /* 0x0081e2000c101106 */
[C---:B------:R-:W-:Y:S02]  /*38c40*/  LOP3.LUT P0, RZ, R14.reuse, 0x100, RZ, 0xc0, !PT ;  /* 0x000001000eff7812 */ /* 0x040fe4000780c0ff */
[----:B------:R-:W-:Y:S01]  /*38c50*/  LOP3.LUT P5, RZ, R14, 0x400, RZ, 0xc0, !PT ;  /* 0x000004000eff7812 */ /* 0x000fe200078ac0ff */
[----:B----4-:R-:W-:Y:S01]  /*38c60*/  @P6 STG.E.U8 desc[UR6][R52.64], R76 ;  /* 0x0000004c34006986 */ /* 0x010fe2000c101106 */
[----:B0-----:R-:W-:-:S05]  /*38c70*/  PRMT R2, R77, 0x7770, RZ ;  /* 0x000077704d027816 */ /* 0x001fca00000000ff */
[----:B------:R0:W-:Y:S02]  /*38c80*/  @P2 STG.E.U8 desc[UR6][R50.64], R2 ;  /* 0x0000000232002986 */ /* 0x0001e4000c101106 */
[----:B0-----:R-:W-:-:S05]  /*38c90*/  PRMT R2, R77, 0x7771, RZ ;  /* 0x000077714d027816 */ /* 0x001fca00000000ff */
[----:B------:R0:W-:Y:S02]  /*38ca0*/  @P1 STG.E.U8 desc[UR6][R48.64], R2 ;  /* 0x0000000230001986 */ /* 0x0001e4000c101106 */
[C---:B0-----:R-:W-:Y:S02]  /*38cb0*/  PRMT R2, R77.reuse, 0x7772, RZ ;  /* 0x000077724d027816 */ /* 0x041fe400000000ff */
[----:B------:R-:W-:-:S03]  /*38cc0*/  PRMT R77, R77, 0x7773, RZ ;  /* 0x000077734d4d7816 */ /* 0x000fc600000000ff */
[----:B------:R-:W-:Y:S04]  /*38cd0*/  @P0 STG.E.U8 desc[UR6][R168.64], R2 ;  /* 0x00000002a8000986 */ /* 0x000fe8000c101106 */
[----:B--2---:R0:W-:Y:S04]  /*38ce0*/  @P5 STG.E.U8 desc[UR6][R170.64], R77 ;  /* 0x0000004daa005986 */ /* 0x0041e8000c101106 */
        /* <DEDUP_REMOVED lines=26> */
[----:B------:R-:W2:Y:S01]  /*38e90*/  LDL.LU.64 R64, [R1+0xa58] ;  /* 0x000a580001407983 */ /* 0x000ea20000300a00 */
[----:B------:R-:W-:Y:S02]  /*38ea0*/  LOP3.LUT P4, RZ, R9, 0x1000, RZ, 0xc0, !PT ;  /* 0x0000100009ff7812 */ /* 0x000fe4000788c0ff */
[----:B------:R-:W-:Y:S01]  /*38eb0*/  LOP3.LUT R16, R16, 0xefffffff, RZ, 0xc0, !PT ;  /* 0xefffffff10107812 */ /* 0x000fe200078ec0ff */
[----:B------:R-:W2:Y:S04]  /*38ec0*/  LDL.LU.64 R62, [R1+0xa50] ;  /* 0x000a5000013e7983 */ /* 0x000ea80000300a00 */
[----:B------:R-:W2:Y:S01]  /*38ed0*/  LDL.LU.64 R60, [R1+0xa48] ;  /* 0x000a4800013c7983 */ /* 0x000ea20000300a00 */
[C---:B------:R-:W-:Y:S02]  /*38ee0*/  LOP3.LUT P1, RZ, R14.reuse, 0x2000, RZ, 0xc0, !PT ;  /* 0x000020000eff7812 */ /* 0x040fe4000782c0ff */
[----:B------:R-:W-:Y:S01]  /*38ef0*/  LOP3.LUT P0, RZ, R14, 0x10000, RZ, 0xc0, !PT ;  /* 0x000100000eff7812 */ /* 0x000fe2000780c0ff */
[----:B------:R-:W2:Y:S02]  /*38f00*/  LDL.LU.64 R58, [R1+0xa40] ;  /* 0x000a4000013a7983 */ /* 0x000ea40000300a00 */
[----:B------:R-:W-:-:S02]  /*38f10*/  @P4 LOP3.LUT R16, R16, 0x10000000, RZ, 0xfc, !PT ;  /* 0x1000000010104812 */ /* 0x000fc400078efcff */
[----:B------:R-:W-:Y:S01]  /*38f20*/  LOP3.LUT P4, RZ, R14, 0x1000000, RZ, 0xc0, !PT ;  /* 0x010000000eff7812 */ /* 0x000fe2000788c0ff */
[----:B------:R-:W2:Y:S01]  /*38f30*/  LDL.LU.64 R56, [R1+0xa38] ;  /* 0x000a380001387983 */ /* 0x000ea20000300a00 */
[----:B------:R-:W-:-:S11]  /*38f40*/  LOP3.LUT R16, R16, 0xdfffffff, RZ, 0xc0, !PT ;  /* 0xdfffffff10107812 */ /* 0x000fd600078ec0ff */
[----:B------:R-:W-:Y:S02]  /*38f50*/  @P4 LOP3.LUT R16, R16, 0x20000000, RZ, 0xfc, !PT ;  /* 0x2000000010104812 */ /* 0x000fe400078efcff */
[----:B------:R-:W-:Y:S02]  /*38f60*/  LOP3.LUT P4, RZ, R14, 0x200000, RZ, 0xc0, !PT ;  /* 0x002000000eff7812 */ /* 0x000fe4000788c0ff */
[----:B------:R-:W-:Y:S02]  /*38f70*/  LOP3.LUT R16, R16, 0xbfffffff, RZ, 0xc0, !PT ;  /* 0xbfffffff10107812 */ /* 0x000fe400078ec0ff */
[----:B------:R-:W-:Y:S02]  /*38f80*/  PRMT R2, R78, 0x7771, RZ ;  /* 0x000077714e027816 */ /* 0x000fe400000000ff */
[----:B------:R-:W-:-:S03]  /*38f90*/  LOP3.LUT P5, RZ, R14, 0x40000, RZ, 0xc0, !PT ;  /* 0x000400000eff7812 */ /* 0x000fc600078ac0ff */
[----:B---3--:R0:W-:Y:S04]  /*38fa0*/  @P1 STG.E.U8 desc[UR6][R54.64], R2 ;  /* 0x0000000236001986 */ /* 0x0081e8000c101106 */
[----:B------:R-:W-:Y:S02]  /*38fb0*/  @P4 LOP3.LUT R16, R16, 0x40000000, RZ, 0xfc, !PT ;  /* 0x4000000010104812 */ /* 0x000fe400078efcff */
[----:B------:R-:W-:Y:S02]  /*38fc0*/  LOP3.LUT P4, RZ, R14, 0x80000, RZ, 0xc0, !PT ;  /* 0x000800000eff7812 */ /* 0x000fe4000788c0ff */
[C---:B0-----:R-:W-:Y:S01]  /*38fd0*/  PRMT R2, R78.reuse, 0x7772, RZ ;  /* 0x000077724e027816 */ /* 0x041fe200000000ff */
[----:B------:R-:W3:Y:S01]  /*38fe0*/  LDL.LU.64 R54, [R1+0xa30] ;  /* 0x000a300001367983 */ /* 0x000ee20000300a00 */
[----:B------:R-:W-:-:S03]  /*38ff0*/  PRMT R78, R78, 0x7773, RZ ;  /* 0x000077734e4e7816 */ /* 0x000fc600000000ff */
[----:B----4-:R0:W-:Y:S04]  /*39000*/  @P0 STG.E.U8 desc[UR6][R52.64], R2 ;  /* 0x0000000234000986 */ /* 0x0101e8000c101106 */
[----:B------:R1:W-:Y:S01]  /*39010*/  @P5 STG.E.U8 desc[UR6][R50.64], R78 ;  /* 0x0000004e32005986 */ /* 0x0003e2000c101106 */
[----:B0-----:R-:W-:-:S03]  /*39020*/  PRMT R2, R79, 0x7770, RZ ;  /* 0x000077704f027816 */ /* 0x001fc600000000ff */
[----:B------:R-:W4:Y:S04]  /*39030*/  LDL.LU.64 R52, [R1+0xa28] ;  /* 0x000a280001347983 */ /* 0x000f280000300a00 */
[----:B------:R0:W-:Y:S01]  /*39040*/  @P4 STG.E.U8 desc[UR6][R48.64], R2 ;  /* 0x0000000230004986 */ /* 0x0001e2000c101106 */
[----:B------:R-:W-:-:S03]  /*39050*/  LOP3.LUT P4, RZ, R16, 0x40000000, RZ, 0xc0, !PT ;  /* 0x4000000010ff7812 */ /* 0x000fc6000788c0ff */
[----:B-1----:R-:W4:Y:S01]  /*39060*/  LDL.LU.64 R50, [R1+0xa20] ;  /* 0x000a200001327983 */ /* 0x002f220000300a00 */
[----:B0-----:R-:W-:-:S03]  /*39070*/  PRMT R2, R79, 0x7771, RZ ;  /* 0x000077714f027816 */ /* 0x001fc600000000ff */
[----:B------:R-:W4:Y:S06]  /*39080*/  LDL.LU.64 R48, [R1+0xa18] ;  /* 0x000a180001307983 */ /* 0x000f2c0000300a00 */
[----:B------:R0:W-:Y:S01]  /*39090*/  @P4 STG.E.U8 desc[UR6][R168.64], R2 ;  /* 0x00000002a8004986 */ /* 0x0001e2000c101106 */
[----:B------:R-:W-:-:S03]  /*390a0*/  LOP3.LUT P4, RZ, R16, 0x20000000, RZ, 0xc0, !PT ;  /* 0x2000000010ff7812 */ /* 0x000fc6000788c0ff */
[----:B0-----:R-:W4:Y:S01]  /*390b0*/  LDL.LU.64 R168, [R1+0xa10] ;  /* 0x000a100001a87983 */ /* 0x001f220000300a00 */
[----:B------:R-:W-:-:S09]  /*390c0*/  PRMT R2, R79, 0x7772, RZ ;  /* 0x000077724f027816 */ /* 0x000fd200000000ff */
[----:B--2---:R0:W-:Y:S04]  /*390d0*/  @P4 STG.E.U8 desc[UR6][R170.64], R2 ;  /* 0x00000002aa004986 */ /* 0x0041e8000c101106 */
[----:B0-----:R-:W2:Y:S01]  /*390e0*/  LDL.LU.64 R170, [R1+0xa08] ;  /* 0x000a080001aa7983 */ /* 0x001ea20000300a00 */
[----:B------:R-:W-:Y:S02]  /*390f0*/  LOP3.LUT P4, RZ, R16, 0x10000000, RZ, 0xc0, !PT ;  /* 0x1000000010ff7812 */ /* 0x000fe4000788c0ff */
[----:B------:R-:W-:Y:S02]  /*39100*/  PRMT R79, R79, 0x7773, RZ ;  /* 0x000077734f4f7816 */ /* 0x000fe400000000ff */
[----:B------:R-:W-:-:S09]  /*39110*/  PRMT R2, R80, 0x7770, RZ ;  /* 0x0000777050027816 */ /* 0x000fd200000000ff */
[----:B------:R-:W-:Y:S01]  /*39120*/  @P4 STG.E.U8 desc[UR6][R66.64], R79 ;  /* 0x0000004f42004986 */ /* 0x000fe2000c101106 */
[----:B------:R-:W-:-:S13]  /*39130*/  LOP3.LUT P4, RZ, R16, 0x8000000, RZ, 0xc0, !PT ;  /* 0x0800000010ff7812 */ /* 0x000fda000788c0ff */
        /* <DEDUP_REMOVED lines=8> */
[----:B------:R-:W-:Y:S02]  /*391c0*/  PRMT R80, R80, 0x7773, RZ ;  /* 0x0000777350507816 */ /* 0x000fe400000000ff */
[----:B------:R-:W-:-:S09]  /*391d0*/  LOP3.LUT P3, RZ, R13, 0x20000, RZ, 0xc0, !PT ;  /* 0x000200000dff7812 */ /* 0x000fd2000786c0ff */
[----:B------:R-:W-:Y:S01]  /*391e0*/  @P4 STG.E.U8 desc[UR6][R58.64], R80 ;  /* 0x000000503a004986 */ /* 0x000fe2000c101106 */
[----:B------:R-:W-:Y:S02]  /*391f0*/  LOP3.LUT P4, RZ, R16, 0x800000, RZ, 0xc0, !PT ;  /* 0x0080000010ff7812 */ /* 0x000fe4000788c0ff */
[----:B0-----:R-:W-:Y:S02]  /*39200*/  PRMT R2, R81, 0x7770, RZ ;  /* 0x0000777051027816 */ /* 0x001fe400000000ff */
[C---:B------:R-:W-:Y:S02]  /*39210*/  LOP3.LUT P6, RZ, R13.reuse, 0x2000, RZ, 0xc0, !PT ;  /* 0x000020000dff7812 */ /* 0x040fe400078cc0ff */
[C---:B------:R-:W-:Y:S02]  /*39220*/  LOP3.LUT P2, RZ, R13.reuse, 0x10000, RZ, 0xc0, !PT ;  /* 0x000100000dff7812 */ /* 0x040fe4000784c0ff */
[----:B------:R-:W-:-:S05]  /*39230*/  LOP3.LUT P1, RZ, R13, 0x800, RZ, 0xc0, !PT ;  /* 0x000008000dff7812 */ /* 0x000fca000782c0ff */
[----:B------:R0:W-:Y:S01]  /*39240*/  @P4 STG.E.U8 desc[UR6][R56.64], R2 ;  /* 0x0000000238004986 */ /* 0x0001e2000c101106 */
[----:B------:R-:W-:Y:S02]  /*39250*/  LOP3.LUT P0, RZ, R13, 0x4000, RZ, 0xc0, !PT ;  /* 0x000040000dff7812 */ /* 0x000fe4000780c0ff */
[----:B0-----:R-:W-:-:S05]  /*39260*/  PRMT R2, R81, 0x7771, RZ ;  /* 0x0000777151027816 */ /* 0x001fca00000000ff */
[----:B---3--:R0:W-:Y:S01]  /*39270*/  @P3 STG.E.U8 desc[UR6][R54.64], R2 ;  /* 0x0000000236003986 */ /* 0x0081e2000c101106 */
[----:B------:R-:W-:Y:S02]  /*39280*/  LOP3.LUT P5, RZ, R13, 0x200, RZ, 0xc0, !PT ;  /* 0x000002000dff7812 */ /* 0x000fe400078ac0ff */
[C---:B0-----:R-:W-:Y:S02]  /*39290*/  PRMT R2, R81.reuse, 0x7772, RZ ;  /* 0x0000777251027816 */ /* 0x041fe400000000ff */
[----:B------:R-:W-:-:S03]  /*392a0*/  PRMT R81, R81, 0x7773, RZ ;  /* 0x0000777351517816 */ /* 0x000fc600000000ff */
[----:B----4-:R0:W-:Y:S04]  /*392b0*/  @P6 STG.E.U8 desc[UR6][R52.64], R2 ;  /* 0x0000000234006986 */ /* 0x0101e8000c101106 */
[----:B------:R-:W-:Y:S01]  /*392c0*/  @P2 STG.E.U8 desc[UR6][R50.64], R81 ;  /* 0x0000005132002986 */ /* 0x000fe2000c101106 */
[----:B0-----:R-:W-:-:S05]  /*392d0*/  PRMT R2, R82, 0x7770, RZ ;  /* 0x0000777052027816 */ /* 0x001fca00000000ff */
[----:B------:R0:W-:Y:S02]  /*392e0*/  @P1 STG.E.U8 desc[UR6][R48.64], R2 ;  /* 0x0000000230001986 */ /* 0x0001e4000c101106 */
[----:B0-----:R-:W-:-:S05]  /*392f0*/  PRMT R2, R82, 0x7771, RZ ;  /* 0x0000777152027816 */ /* 0x001fca00000000ff */
[----:B------:R0:W-:Y:S02]  /*39300*/  @P0 STG.E.U8 desc[UR6][R168.64], R2 ;  /* 0x00000002a8000986 */ /* 0x0001e4000c101106 */
[----:B0-----:R-:W-:-:S05]  /*39310*/  PRMT R2, R82, 0x7772, RZ ;  /* 0x0000777252027816 */ /* 0x001fca00000000ff */
        /* <DEDUP_REMOVED lines=25> */
[----:B------:R-:W2:Y:S04]  /*394b0*/  LDL.LU.64 R66, [R1+0x9c8] ;  /* 0x0009c80001427983 */ /* 0x000ea80000300a00 */
[----:B------:R-:W2:Y:S04]  /*394c0*/  LDL.LU.64 R64, [R1+0x9c0] ;  /* 0x0009c00001407983 */ /* 0x000ea80000300a00 */
[----:B------:R-:W2:Y:S01]  /*394d0*/  LDL.LU.64 R62, [R1+0x9b8] ;  /* 0x0009b800013e7983 */ /* 0x000ea20000300a00 */
[----:B------:R-:W-:-:S02]  /*394e0*/  @P4 LOP3.LUT R16, R16, 0x80000, RZ, 0xfc, !PT ;  /* 0x0008000010104812 */ /* 0x000fc400078efcff */
[C---:B------:R-:W-:Y:S01]  /*394f0*/  LOP3.LUT P4, RZ, R13.reuse, 0x40000, RZ, 0xc0, !PT ;  /* 0x000400000dff7812 */ /* 0x040fe2000788c0ff */
[----:B------:R-:W2:Y:S01]  /*39500*/  LDL.LU.64 R60, [R1+0x9b0] ;  /* 0x0009b000013c7983 */ /* 0x000ea20000300a00 */
[----:B------:R-:W-:Y:S02]  /*39510*/  LOP3.LUT R16, R16, 0xffefffff, RZ, 0xc0, !PT ;  /* 0xffefffff10107812 */ /* 0x000fe400078ec0ff */
[C---:B------:R-:W-:Y:S01]  /*39520*/  LOP3.LUT P1, RZ, R13.reuse, 0x80, RZ, 0xc0, !PT ;  /* 0x000000800dff7812 */ /* 0x040fe2000782c0ff */
[----:B------:R-:W2:Y:S01]  /*39530*/  LDL.LU.64 R58, [R1+0x9a8] ;  /* 0x0009a800013a7983 */ /* 0x000ea20000300a00 */
[----:B------:R-:W-:Y:S02]  /*39540*/  LOP3.LUT P0, RZ, R13, 0x400, RZ, 0xc0, !PT ;  /* 0x000004000dff7812 */ /* 0x000fe4000780c0ff */
[----:B------:R-:W-:Y:S01]  /*39550*/  PRMT R2, R83, 0x7770, RZ ;  /* 0x0000777053027816 */ /* 0x000fe200000000ff */
[----:B------:R-:W2:Y:S04]  /*39560*/  LDL.LU.64 R56, [R1+0x9a0] ;  /* 0x0009a00001387983 */ /* 0x000ea80000300a00 */
[----:B------:R-:W-:-:S02]  /*39570*/  @P4 LOP3.LUT R16, R16, 0x100000, RZ, 0xfc, !PT ;  /* 0x0010000010104812 */ /* 0x000fc400078efcff */
[----:B------:R-:W-:Y:S02]  /*39580*/  LOP3.LUT P4, RZ, R14, 0x8000000, RZ, 0xc0, !PT ;  /* 0x080000000eff7812 */ /* 0x000fe4000788c0ff */
[----:B------:R-:W-:Y:S01]  /*39590*/  LOP3.LUT R16, R16, 0xffdfffff, RZ, 0xc0, !PT ;  /* 0xffdfffff10107812 */ /* 0x000fe200078ec0ff */
[----:B---3--:R0:W-:Y:S01]  /*395a0*/  @P1 STG.E.U8 desc[UR6][R54.64], R2 ;  /* 0x0000000236001986 */ /* 0x0081e2000c101106 */
[----:B------:R-:W-:-:S09]  /*395b0*/  LOP3.LUT P5, RZ, R9, 0x800, RZ, 0xc0, !PT ;  /* 0x0000080009ff7812 */ /* 0x000fd200078ac0ff */
[----:B------:R-:W-:Y:S02]  /*395c0*/  @P4 LOP3.LUT R16, R16, 0x200000, RZ, 0xfc, !PT ;  /* 0x0020000010104812 */ /* 0x000fe400078efcff */
[----:B------:R-:W-:Y:S01]  /*395d0*/  LOP3.LUT P4, RZ, R14, 0x4000000, RZ, 0xc0, !PT ;  /* 0x040000000eff7812 */ /* 0x000fe2000788c0ff */
[----:B0-----:R-:W3:Y:S01]  /*395e0*/  LDL.LU.64 R54, [R1+0x998] ;  /* 0x0009980001367983 */ /* 0x001ee20000300a00 */
[----:B------:R-:W-:Y:S02]  /*395f0*/  LOP3.LUT R16, R16, 0xffbfffff, RZ, 0xc0, !PT ;  /* 0xffbfffff10107812 */ /* 0x000fe400078ec0ff */
[----:B------:R-:W-:-:S05]  /*39600*/  PRMT R2, R83, 0x7771, RZ ;  /* 0x0000777153027816 */ /* 0x000fca00000000ff */
[----:B----4-:R0:W-:Y:S04]  /*39610*/  @P0 STG.E.U8 desc[UR6][R52.64], R2 ;  /* 0x0000000234000986 */ /* 0x0101e8000c101106 */
[----:B------:R-:W-:Y:S02]  /*39620*/  @P4 LOP3.LUT R16, R16, 0x400000, RZ, 0xfc, !PT ;  /* 0x0040000010104812 */ /* 0x000fe400078efcff */
[----:B------:R-:W-:Y:S02]  /*39630*/  LOP3.LUT P4, RZ, R9, 0x200, RZ, 0xc0, !PT ;  /* 0x0000020009ff7812 */ /* 0x000fe4000788c0ff */
[C---:B0-----:R-:W-:Y:S01]  /*39640*/  PRMT R2, R83.reuse, 0x7772, RZ ;  /* 0x0000777253027816 */ /* 0x041fe200000000ff */
[----:B------:R-:W4:Y:S01]  /*39650*/  LDL.LU.64 R52, [R1+0x990] ;  /* 0x0009900001347983 */ /* 0x000f220000300a00 */
[----:B------:R-:W-:-:S03]  /*39660*/  PRMT R83, R83, 0x7773, RZ ;  /* 0x0000777353537816 */ /* 0x000fc600000000ff */
[----:B------:R0:W-:Y:S06]  /*39670*/  @P5 STG.E.U8 desc[UR6][R50.64], R2 ;  /* 0x0000000232005986 */ /* 0x0001ec000c101106 */
[----:B------:R1:W-:Y:S01]  /*39680*/  @P4 STG.E.U8 desc[UR6][R48.64], R83 ;  /* 0x0000005330004986 */ /* 0x0003e2000c101106 */
[----:B------:R-:W-:-:S03]  /*39690*/  LOP3.LUT P4, RZ, R16, 0x400000, RZ, 0xc0, !PT ;  /* 0x0040000010ff7812 */ /* 0x000fc6000788c0ff */
[----:B0-----:R-:W4:Y:S04]  /*396a0*/  LDL.LU.64 R50, [R1+0x988] ;  /* 0x0009880001327983 */ /* 0x001f280000300a00 */
[----:B-1----:R-:W4:Y:S01]  /*396b0*/  LDL.LU.64 R48, [R1+0x980] ;  /* 0x0009800001307983 */ /* 0x002f220000300a00 */
[----:B------:R-:W-:-:S05]  /*396c0*/  PRMT R2, R84, 0x7770, RZ ;  /* 0x0000777054027816 */ /* 0x000fca00000000ff */
[----:B------:R0:W-:Y:S01]  /*396d0*/  @P4 STG.E.U8 desc[UR6][R168.64], R2 ;  /* 0x00000002a8004986 */ /* 0x0001e2000c101106 */
[----:B------:R-:W-:-:S03]  /*396e0*/  LOP3.LUT P4, RZ, R16, 0x200000, RZ, 0xc0, !PT ;  /* 0x0020000010ff7812 */ /* 0x000fc6000788c0ff */
[----:B0-----:R-:W4:Y:S01]  /*396f0*/  LDL.LU.64 R168, [R1+0x978] ;  /* 0x0009780001a87983 */ /* 0x001f220000300a00 */
[----:B------:R-:W-:-:S09]  /*39700*/  PRMT R2, R84, 0x7771, RZ ;  /* 0x0000777154027816 */ /* 0x000fd200000000ff */
[----:B--2---:R0:W-:Y:S04]  /*39710*/  @P4 STG.E.U8 desc[UR6][R170.64], R2 ;  /* 0x00000002aa004986 */ /* 0x0041e8000c101106 */
[----:B0-----:R-:W2:Y:S01]  /*39720*/  LDL.LU.64 R170, [R1+0x970] ;  /* 0x0009700001aa7983 */ /* 0x001ea20000300a00 */
[----:B------:R-:W-:Y:S02]  /*39730*/  LOP3.LUT P4, RZ, R16, 0x100000, RZ, 0xc0, !PT ;  /* 0x0010000010ff7812 */ /* 0x000fe4000788c0ff */
[C---:B------:R-:W-:Y:S02]  /*39740*/  PRMT R2, R84.reuse, 0x7772, RZ ;  /* 0x0000777254027816 */ /* 0x040fe400000000ff */
[----:B------:R-:W-:-:S09]  /*39750*/  PRMT R84, R84, 0x7773, RZ ;  /* 0x0000777354547816 */ /* 0x000fd200000000ff */
[----:B------:R0:W-:Y:S01]  /*39760*/  @P4 STG.E.U8 desc[UR6][R66.64], R2 ;  /* 0x0000000242004986 */ /* 0x0001e2000c101106 */
[----:B------:R-:W-:-:S13]  /*39770*/  LOP3.LUT P4, RZ, R16, 0x80000, RZ, 0xc0, !PT ;  /* 0x0008000010ff7812 */ /* 0x000fda000788c0ff */
        /* <DEDUP_REMOVED lines=8> */
[----:B------:R-:W-:Y:S02]  /*39800*/  LOP3.LUT P3, RZ, R14, 0x40000000, RZ, 0xc0, !PT ;  /* 0x400000000eff7812 */ /* 0x000fe4000786c0ff */
[----:B0-----:R-:W-:-:S09]  /*39810*/  PRMT R2, R85, 0x7772, RZ ;  /* 0x0000777255027816 */ /* 0x001fd200000000ff */
[----:B------:R0:W-:Y:S01]  /*39820*/  @P4 STG.E.U8 desc[UR6][R58.64], R2 ;  /* 0x000000023a004986 */ /* 0x0001e2000c101106 */
[----:B------:R-:W-:Y:S02]  /*39830*/  LOP3.LUT P4, RZ, R16, 0x8000, RZ, 0xc0, !PT ;  /* 0x0000800010ff7812 */ /* 0x000fe4000788c0ff */
[----:B------:R-:W-:Y:S02]  /*39840*/  LOP3.LUT P6, RZ, R14, 0x80000000, RZ, 0xc0, !PT ;  /* 0x800000000eff7812 */ /* 0x000fe400078cc0ff */
[----:B------:R-:W-:Y:S02]  /*39850*/  PRMT R85, R85, 0x7773, RZ ;  /* 0x0000777355557816 */ /* 0x000fe400000000ff */
[----:B------:R-:W-:Y:S02]  /*39860*/  LOP3.LUT P2, RZ, R13, 0x1, RZ, 0xc0, !PT ;  /* 0x000000010dff7812 */ /* 0x000fe4000784c0ff */
[----:B0-----:R-:W-:-:S05]  /*39870*/  PRMT R2, R86, 0x7770, RZ ;  /* 0x0000777056027816 */ /* 0x001fca00000000ff */
[----:B------:R0:W-:Y:S04]  /*39880*/  @P4 STG.E.U8 desc[UR6][R56.64], R85 ;  /* 0x0000005538004986 */ /* 0x0001e8000c101106 */
[----:B---3--:R1:W-:Y:S01]  /*39890*/  @P3 STG.E.U8 desc[UR6][R54.64], R2 ;  /* 0x0000000236003986 */ /* 0x0083e2000c101106 */
[----:B------:R-:W-:-:S03]  /*398a0*/  LOP3.LUT P1, RZ, R13, 0x2, RZ, 0xc0, !PT ;  /* 0x000000020dff7812 */ /* 0x000fc6000782c0ff */
[----:B0-----:R-:W3:Y:S01]  /*398b0*/  LDL.LU.64 R56, [R1+0x968] ;  /* 0x0009680001387983 */ /* 0x001ee20000300a00 */
[----:B-1----:R-:W-:-:S03]  /*398c0*/  PRMT R2, R86, 0x7771, RZ ;  /* 0x0000777156027816 */ /* 0x002fc600000000ff */
[----:B------:R-:W3:Y:S04]  /*398d0*/  LDL.LU.64 R54, [R1+0x960] ;  /* 0x0009600001367983 */ /* 0x000ee80000300a00 */
[----:B----4-:R0:W-:Y:S02]  /*398e0*/  @P6 STG.E.U8 desc[UR6][R52.64], R2 ;  /* 0x0000000234006986 */ /* 0x0101e4000c101106 */
[C---:B0-----:R-:W-:Y:S02]  /*398f0*/  PRMT R2, R86.reuse, 0x7772, RZ ;  /* 0x0000777256027816 */ /* 0x041fe400000000ff */
[----:B------:R-:W4:Y:S01]  /*39900*/  LDL.LU.64 R52, [R1+0x958] ;  /* 0x0009580001347983 */ /* 0x000f220000300a00 */
[----:B------:R-:W-:-:S03]  /*39910*/  PRMT R86, R86, 0x7773, RZ ;  /* 0x0000777356567816 */ /* 0x000fc600000000ff */
[----:B------:R0:W-:Y:S01]  /*39920*/  @P2 STG.E.U8 desc[UR6][R50.64], R2 ;  /* 0x0000000232002986 */ /* 0x0001e2000c101106 */
[----:B------:R-:W-:-:S03]  /*39930*/  LOP3.LUT P0, RZ, R13, 0x800000, RZ, 0xc0, !PT ;  /* 0x008000000dff7812 */ /* 0x000fc6000780c0ff */
[----:B------:R1:W-:Y:S04]  /*39940*/  @P1 STG.E.U8 desc[UR6][R48.64], R86 ;  /* 0x0000005630001986 */ /* 0x0003e8000c101106 */
[----:B0-----:R-:W4:Y:S04]  /*39950*/  LDL.LU.64 R50, [R1+0x950] ;  /* 0x0009500001327983 */ /* 0x001f280000300a00 */
[----:B-1----:R-:W4:Y:S01]  /*39960*/  LDL.LU.64 R48, [R1+0x948] ;  /* 0x0009480001307983 */ /* 0x002f220000300a00 */
[----:B------:R-:W-:Y:S02]  /*39970*/  PRMT R2, R87, 0x7770, RZ ;  /* 0x0000777057027816 */ /* 0x000fe400000000ff */
[----:B------:R-:W-:-:S03]  /*39980*/  LOP3.LUT P5, RZ, R13, 0x400000, RZ, 0xc0, !PT ;  /* 0x004000000dff7812 */ /* 0x000fc600078ac0ff */
[----:B------:R0:W-:Y:S04]  /*39990*/  @P0 STG.E.U8 desc[UR6][R168.64], R2 ;  /* 0x00000002a8000986 */ /* 0x0001e8000c101106 */
[----:B0-----:R-:W4:Y:S01]  /*399a0*/  LDL.LU.64 R168, [R1+0x940] ;  /* 0x0009400001a87983 */ /* 0x001f220000300a00 */
[----:B------:R-:W-:-:S05]  /*399b0*/  PRMT R2, R87, 0x7771, RZ ;  /* 0x0000777157027816 */ /* 0x000fca00000000ff */
[----:B--2---:R0:W-:Y:S04]  /*399c0*/  @P5 STG.E.U8 desc[UR6][R170.64], R2 ;  /* 0x00000002aa005986 */ /* 0x0041e8000c101106 */
[----:B0-----:R-:W2:Y:S01]  /*399d0*/  LDL.LU.64 R170, [R1+0x938] ;  /* 0x0009380001aa7983 */ /* 0x001ea20000300a00 */
        /* <DEDUP_REMOVED lines=21> */
[C---:B------:R-:W-:Y:S02]  /*39b30*/  LOP3.LUT P1, RZ, R13.reuse, 0x8, RZ, 0xc0, !PT ;  /* 0x000000080dff7812 */ /* 0x040fe4000782c0ff */
[----:B------:R-:W-:-:S05]  /*39b40*/  LOP3.LUT P0, RZ, R13, 0x1000000, RZ, 0xc0, !PT ;  /* 0x010000000dff7812 */ /* 0x000fca000780c0ff */
[----:B------:R-:W-:Y:S02]  /*39b50*/  @P4 LOP3.LUT R16, R16, 0x2000, RZ, 0xfc, !PT ;  /* 0x0000200010104812 */ /* 0x000fe400078efcff */
[----:B------:R-:W-:Y:S02]  /*39b60*/  LOP3.LUT P4, RZ, R13, 0x20, RZ, 0xc0, !PT ;  /* 0x000000200dff7812 */ /* 0x000fe4000788c0ff */
[----:B------:R-:W-:Y:S02]  /*39b70*/  PRMT R2, R87, 0x7772, RZ ;  /* 0x0000777257027816 */ /* 0x000fe400000000ff */
[----:B------:R-:W-:Y:S02]  /*39b80*/  LOP3.LUT P5, RZ, R13, 0x2000000, RZ, 0xc0, !PT ;  /* 0x020000000dff7812 */ /* 0x000fe400078ac0ff */
[----:B------:R-:W-:Y:S01]  /*39b90*/  LOP3.LUT R16, R16, 0xffffbfff, RZ, 0xc0, !PT ;  /* 0xffffbfff10107812 */ /* 0x000fe200078ec0ff */
[----:B---3--:R0:W-:Y:S01]  /*39ba0*/  @P2 STG.E.U8 desc[UR6][R56.64], R2 ;  /* 0x0000000238002986 */ /* 0x0081e2000c101106 */
[----:B------:R-:W-:-:S05]  /*39bb0*/  PRMT R87, R87, 0x7773, RZ ;  /* 0x0000777357577816 */ /* 0x000fca00000000ff */
[----:B------:R-:W-:Y:S01]  /*39bc0*/  @P4 LOP3.LUT R16, R16, 0x4000, RZ, 0xfc, !PT ;  /* 0x0000400010104812 */ /* 0x000fe200078efcff */
[----:B------:R-:W-:Y:S01]  /*39bd0*/  @P1 STG.E.U8 desc[UR6][R54.64], R87 ;  /* 0x0000005736001986 */ /* 0x000fe2000c101106 */
[----:B------:R-:W-:Y:S02]  /*39be0*/  LOP3.LUT P4, RZ, R13, 0x10, RZ, 0xc0, !PT ;  /* 0x000000100dff7812 */ /* 0x000fe4000788c0ff */
[----:B0-----:R-:W-:-:S05]  /*39bf0*/  PRMT R2, R88, 0x7770, RZ ;  /* 0x0000777058027816 */ /* 0x001fca00000000ff */
[----:B----4-:R0:W-:Y:S02]  /*39c00*/  @P0 STG.E.U8 desc[UR6][R52.64], R2 ;  /* 0x0000000234000986 */ /* 0x0101e4000c101106 */
[----:B0-----:R-:W-:-:S05]  /*39c10*/  PRMT R2, R88, 0x7771, RZ ;  /* 0x0000777158027816 */ /* 0x001fca00000000ff */
[----:B------:R0:W-:Y:S02]  /*39c20*/  @P5 STG.E.U8 desc[UR6][R50.64], R2 ;  /* 0x0000000232005986 */ /* 0x0001e4000c101106 */
[----:B0-----:R-:W-:-:S05]  /*39c30*/  PRMT R2, R88, 0x7772, RZ ;  /* 0x0000777258027816 */ /* 0x001fca00000000ff */
[----:B------:R0:W-:Y:S01]  /*39c40*/  @P4 STG.E.U8 desc[UR6][R48.64], R2 ;  /* 0x0000000230004986 */ /* 0x0001e2000c101106 */
[----:B------:R-:W-:Y:S02]  /*39c50*/  LOP3.LUT P4, RZ, R16, 0x4000, RZ, 0xc0, !PT ;  /* 0x0000400010ff7812 */ /* 0x000fe4000788c0ff */
[----:B------:R-:W-:-:S11]  /*39c60*/  PRMT R88, R88, 0x7773, RZ ;  /* 0x0000777358587816 */ /* 0x000fd600000000ff */
[----:B------:R-:W-:Y:S01]  /*39c70*/  @P4 STG.E.U8 desc[UR6][R168.64], R88 ;  /* 0x00000058a8004986 */ /* 0x000fe2000c101106 */
[----:B------:R-:W-:Y:S02]  /*39c80*/  LOP3.LUT P4, RZ, R16, 0x2000, RZ, 0xc0, !PT ;  /* 0x0000200010ff7812 */ /* 0x000fe4000788c0ff */
[----:B0-----:R-:W-:-:S11]  /*39c90*/  PRMT R2, R89, 0x7770, RZ ;  /* 0x0000777059027816 */ /* 0x001fd600000000ff */
[----:B--2---:R0:W-:Y:S04]  /*39ca0*/  @P4 STG.E.U8 desc[UR6][R170.64], R2 ;  /* 0x00000002aa004986 */ /* 0x0041e8000c101106 */
[----:B0-----:R-:W2:Y:S01]  /*39cb0*/  LDL.LU.64 R170, [R1+0x930] ;  /* 0x0009300001aa7983 */ /* 0x001ea20000300a00 */
[----:B------:R-:W-:Y:S02]  /*39cc0*/  LOP3.LUT P4, RZ, R16, 0x1000, RZ, 0xc0, !PT ;  /* 0x0000100010ff7812 */ /* 0x000fe4000788c0ff */
[----:B------:R-:W-:Y:S01]  /*39cd0*/  PRMT R2, R89, 0x7771, RZ ;  /* 0x0000777159027816 */ /* 0x000fe200000000ff */
[----:B------:R-:W3:Y:S04]  /*39ce0*/  LDL.LU.64 R54, [R1+0x928] ;  /* 0x0009280001367983 */ /* 0x000ee80000300a00 */
[----:B------:R-:W4:Y:S01]  /*39cf0*/  LDL.LU.64 R52, [R1+0x920] ;  /* 0x0009200001347983 */ /* 0x000f220000300a00 */
[----:B------:R-:W-:-:S02]  /*39d00*/  LOP3.LUT P3, RZ, R13, 0x80000000, RZ, 0xc0, !PT ;  /* 0x800000000dff7812 */ /* 0x000fc4000786c0ff */
[C---:B------:R-:W-:Y:S01]  /*39d10*/  LOP3.LUT P6, RZ, R9.reuse, 0x1, RZ, 0xc0, !PT ;  /* 0x0000000109ff7812 */ /* 0x040fe200078cc0ff */
[----:B------:R-:W4:Y:S04]  /*39d20*/  LDL.LU.64 R50, [R1+0x918] ;  /* 0x0009180001327983 */ /* 0x000f280000300a00 */
[----:B------:R0:W-:Y:S01]  /*39d30*/  @P4 STG.E.U8 desc[UR6][R198.64], R2 ;  /* 0x00000002c6004986 */ /* 0x0001e2000c101106 */
[----:B------:R-:W-:Y:S02]  /*39d40*/  LOP3.LUT P4, RZ, R16, 0x800, RZ, 0xc0, !PT ;  /* 0x0000080010ff7812 */ /* 0x000fe4000788c0ff */
[C---:B------:R-:W-:Y:S01]  /*39d50*/  LOP3.LUT P2, RZ, R9.reuse, 0x2, RZ, 0xc0, !PT ;  /* 0x0000000209ff7812 */ /* 0x040fe2000784c0ff */
[----:B------:R-:W4:Y:S01]  /*39d60*/  LDL.LU.64 R48, [R1+0x910] ;  /* 0x0009100001307983 */ /* 0x000f220000300a00 */
[----:B------:R-:W-:-:S02]  /*39d70*/  LOP3.LUT P1, RZ, R9, 0x4, RZ, 0xc0, !PT ;  /* 0x0000000409ff7812 */ /* 0x000fc4000782c0ff */
[----:B------:R-:W-:Y:S01]  /*39d80*/  LOP3.LUT P0, RZ, R9, 0x8, RZ, 0xc0, !PT ;  /* 0x0000000809ff7812 */ /* 0x000fe2000780c0ff */
[----:B------:R-:W4:Y:S01]  /*39d90*/  LDL.LU.64 R168, [R1+0x908] ;  /* 0x0009080001a87983 */ /* 0x000f220000300a00 */
[----:B0-----:R-:W-:-:S05]  /*39da0*/  PRMT R2, R89, 0x7772, RZ ;  /* 0x0000777259027816 */ /* 0x001fca00000000ff */
        /* <DEDUP_REMOVED lines=11> */
[C---:B0-----:R-:W-:Y:S02]  /*39e60*/  PRMT R2, R90.reuse, 0x7772, RZ ;  /* 0x000077725a027816 */ /* 0x041fe400000000ff */
[----:B------:R-:W-:-:S09]  /*39e70*/  PRMT R90, R90, 0x7773, RZ ;  /* 0x000077735a5a7816 */ /* 0x000fd200000000ff */
[----:B------:R0:W-:Y:S04]  /*39e80*/  @P4 STG.E.U8 desc[UR6][R186.64], R2 ;  /* 0x00000002ba004986 */ /* 0x0001e8000c101106 */
[----:B------:R-:W-:Y:S01]  /*39e90*/  @P3 STG.E.U8 desc[UR6][R184.64], R90 ;  /* 0x0000005ab8003986 */ /* 0x000fe2000c101106 */
[----:B0-----:R-:W-:-:S05]  /*39ea0*/  PRMT R2, R91, 0x7770, RZ ;  /* 0x000077705b027816 */ /* 0x001fca00000000ff */
[----:B------:R0:W-:Y:S01]  /*39eb0*/  @P6 STG.E.U8 desc[UR6][R182.64], R2 ;  /* 0x00000002b6006986 */ /* 0x0001e2000c101106 */
[----:B------:R-:W-:Y:S02]  /*39ec0*/  LOP3.LUT P5, RZ, R9, 0x10, RZ, 0xc0, !PT ;  /* 0x0000001009ff7812 */ /* 0x000fe400078ac0ff */
[----:B0-----:R-:W-:-:S05]  /*39ed0*/  PRMT R2, R91, 0x7771, RZ ;  /* 0x000077715b027816 */ /* 0x001fca00000000ff */
[----:B------:R0:W-:Y:S01]  /*39ee0*/  @P2 STG.E.U8 desc[UR6][R180.64], R2 ;  /* 0x00000002b4002986 */ /* 0x0001e2000c101106 */
[----:B------:R-:W-:Y:S02]  /*39ef0*/  LOP3.LUT P2, RZ, R9, 0x40, RZ, 0xc0, !PT ;  /* 0x0000004009ff7812 */ /* 0x000fe4000784c0ff */
[C---:B0-----:R-:W-:Y:S02]  /*39f00*/  PRMT R2, R91.reuse, 0x7772, RZ ;  /* 0x000077725b027816 */ /* 0x041fe400000000ff */
[----:B------:R-:W-:-:S03]  /*39f10*/  PRMT R91, R91, 0x7773, RZ ;  /* 0x000077735b5b7816 */ /* 0x000fc600000000ff */
[----:B------:R0:W-:Y:S04]  /*39f20*/  @P1 STG.E.U8 desc[UR6][R178.64], R2 ;  /* 0x00000002b2001986 */ /* 0x0001e8000c101106 */
[----:B------:R-:W-:Y:S01]  /*39f30*/  @P0 STG.E.U8 desc[UR6][R176.64], R91 ;  /* 0x0000005bb0000986 */ /* 0x000fe2000c101106 */
[----:B0-----:R-:W-:-:S05]  /*39f40*/  PRMT R2, R92, 0x7770, RZ ;  /* 0x000077705c027816 */ /* 0x001fca00000000ff */
[----:B------:R0:W-:Y:S02]  /*39f50*/  @P5 STG.E.U8 desc[UR6][R46.64], R2 ;  /* 0x000000022e005986 */ /* 0x0001e4000c101106 */
[----:B0-----:R-:W-:-:S05]  /*39f60*/  PRMT R2, R92, 0x7771, RZ ;  /* 0x000077715c027816 */ /* 0x001fca00000000ff */
[----:B--2---:R0:W-:Y:S04]  /*39f70*/  @P2 STG.E.U8 desc[UR6][R170.64], R2 ;  /* 0x00000002aa002986 */ /* 0x0041e8000c101106 */
[----:B0-----:R-:W2:Y:S04]  /*39f80*/  LDL.LU.64 R170, [R1+0x900] ;  /* 0x0009000001aa7983 */ /* 0x001ea80000300a00 */
[----:B------:R-:W2:Y:S04]  /*39f90*/  LDL.LU.64 R66, [R1+0x8f8] ;  /* 0x0008f80001427983 */ /* 0x000ea80000300a00 */
[----:B------:R-:W2:Y:S01]  /*39fa0*/  LDL.LU.64 R64, [R1+0x8f0] ;  /* 0x0008f00001407983 */ /* 0x000ea20000300a00 */
[----:B------:R-:W-:-:S02]  /*39fb0*/  LOP3.LUT P4, RZ, R12, 0x40000, RZ, 0xc0, !PT ;  /* 0x000400000cff7812 */ /* 0x000fc4000788c0ff */
[----:B------:R-:W-:Y:S01]  /*39fc0*/  LOP3.LUT R13, R13, 0x7fffffff, RZ, 0xc0, !PT ;  /* 0x7fffffff0d0d7812 */ /* 0x000fe200078ec0ff */
[----:B------:R-:W2:Y:S01]  /*39fd0*/  LDL.LU.64 R62, [R1+0x8e8] ;  /* 0x0008e800013e7983 */ /* 0x000ea20000300a00 */
[----:B------:R-:W-:-:S03]  /*39fe0*/  LOP3.LUT R16, R16, 0xfffffffe, RZ, 0xc0, !PT ;  /* 0xfffffffe10107812 */ /* 0x000fc600078ec0ff */
[----:B------:R-:W2:Y:S04]  /*39ff0*/  LDL.LU.64 R60, [R1+0x8e0] ;  /* 0x0008e000013c7983 */ /* 0x000ea80000300a00 */
[----:B------:R-:W2:Y:S02]  /*3a000*/  LDL.LU.64 R58, [R1+0x8d8] ;  /* 0x0008d800013a7983 */ /* 0x000ea40000300a00 */
[----:B------:R-:W-:Y:S02]  /*3a010*/  @P4 LOP3.LUT R13, R13, 0x80000000, RZ, 0xfc, !PT ;  /* 0x800000000d0d4812 */ /* 0x000fe400078efcff */
[----:B------:R-:W-:Y:S01]  /*3a020*/  LOP3.LUT P4, RZ, R12, 0x80000, RZ, 0xc0, !PT ;  /* 0x000800000cff7812 */ /* 0x000fe2000788c0ff */
[----:B------:R-:W2:-:S12]  /*3a030*/  LDL.LU.64 R56, [R1+0x8d0] ;  /* 0x0008d00001387983 */ /* 0x000e980000300a00 */
[----:B------:R-:W-:Y:S02]  /*3a040*/  @P4 LOP3.LUT R16, R16, 0x1, RZ, 0xfc, !PT ;  /* 0x0000000110104812 */ /* 0x000fe400078efcff */
[----:B------:R-:W-:Y:S02]  /*3a050*/  LOP3.LUT P4, RZ, R12, 0x100000, RZ, 0xc0, !PT ;  /* 0x001000000cff7812 */ /* 0x000fe4000788c0ff */
[----:B------:R-:W-:Y:S02]  /*3a060*/  LOP3.LUT R16, R16, 0xfffffffd, RZ, 0xc0, !PT ;  /* 0xfffffffd10107812 */ /* 0x000fe400078ec0ff */
[C---:B------:R-:W-:Y:S02]  /*3a070*/  LOP3.LUT P1, RZ, R12.reuse, 0x20000000, RZ, 0xc0, !PT ;  /* 0x200000000cff7812 */ /* 0x040fe4000782c0ff */
[----:B------:R-:W-:-:S07]  /*3a080*/  LOP3.LUT P0, RZ, R12, 0x10000000, RZ, 0xc0, !PT ;  /* 0x100000000cff7812 */ /* 0x000fce000780c0ff */
[----:B------:R-:W-:Y:S02]  /*3a090*/  @P4 LOP3.LUT R16, R16, 0x2, RZ, 0xfc, !PT ;  /* 0x0000000210104812 */ /* 0x000fe400078efcff */
[----:B------:R-:W-:Y:S02]  /*3a0a0*/  LOP3.LUT P4, RZ, R12, 0x200000, RZ, 0xc0, !PT ;  /* 0x002000000cff7812 */ /* 0x000fe4000788c0ff */
[----:B------:R-:W-:Y:S02]  /*3a0b0*/  LOP3.LUT R16, R16, 0xfffffffb, RZ, 0xc0, !PT ;  /* 0xfffffffb10107812 */ /* 0x000fe400078ec0ff */
[C---:B------:R-:W-:Y:S02]  /*3a0c0*/  PRMT R2, R92.reuse, 0x7772, RZ ;  /* 0x000077725c027816 */ /* 0x040fe400000000ff */
[----:B------:R-:W-:-:S03]  /*3a0d0*/  PRMT R92, R92, 0x7773, RZ ;  /* 0x000077735c5c7816 */ /* 0x000fc600000000ff */
[----:B---3--:R0:W-:Y:S04]  /*3a0e0*/  @P1 STG.E.U8 desc[UR6][R54.64], R2 ;  /* 0x0000000236001986 */ /* 0x0081e8000c101106 */
[----:B------:R-:W-:Y:S02]  /*3a0f0*/  @P4 LOP3.LUT R16, R16, 0x4, RZ, 0xfc, !PT ;  /* 0x0000000410104812 */ /* 0x000fe400078efcff */
[----:B------:R-:W-:Y:S01]  /*3a100*/  LOP3.LUT P4, RZ, R12, 0x400000, RZ, 0xc0, !PT ;  /* 0x004000000cff7812 */ /* 0x000fe2000788c0ff */
[----:B----4-:R1:W-:Y:S04]  /*3a110*/  @P0 STG.E.U8 desc[UR6][R52.64], R92 ;  /* 0x0000005c34000986 */ /* 0x0103e8000c101106 */
[----:B0-----:R-:W3:Y:S01]  /*3a120*/  LDL.LU.64 R54, [R1+0x8c8] ;  /* 0x0008c80001367983 */ /* 0x001ee20000300a00 */
[----:B------:R-:W-:-:S03]  /*3a130*/  LOP3.LUT R16, R16, 0xfffffff7, RZ, 0xc0, !PT ;  /* 0xfffffff710107812 */ /* 0x000fc600078ec0ff */
[----:B-1----:R-:W4:Y:S04]  /*3a140*/  LDL.LU.64 R52, [R1+0x8c0] ;  /* 0x0008c00001347983 */ /* 0x002f280000300a00 */
        /* <DEDUP_REMOVED lines=10> */
[----:B------:R-:W-:-:S09]  /*3a1f0*/  PRMT R2, R93, 0x7770, RZ ;  /* 0x000077705d027816 */ /* 0x000fd200000000ff */
[----:B------:R-:W-:Y:S02]  /*3a200*/  @P4 LOP3.LUT R16, R16, 0x40, RZ, 0xfc, !PT ;  /* 0x0000004010104812 */ /* 0x000fe400078efcff */
[----:B------:R-:W-:Y:S01]  /*3a210*/  LOP3.LUT P4, RZ, R12, 0x4000000, RZ, 0xc0, !PT ;  /* 0x040000000cff7812 */ /* 0x000fe2000788c0ff */
[----:B------:R0:W-:Y:S02]  /*3a220*/  @P5 STG.E.U8 desc[UR6][R50.64], R2 ;  /* 0x0000000232005986 */ /* 0x0001e4000c101106 */
[----:B0-----:R-:W-:Y:S02]  /*3a230*/  PRMT R2, R93, 0x7771, RZ ;  /* 0x000077715d027816 */ /* 0x001fe400000000ff */
[----:B------:R-:W4:Y:S08]  /*3a240*/  LDL.LU.64 R50, [R1+0xa0] ;  /* 0x0000a00001327983 */ /* 0x000f300000300a00 */
[----:B------:R0:W-:Y:S01]  /*3a250*/  @P4 STG.E.U8 desc[UR6][R48.64], R2 ;  /* 0x0000000230004986 */ /* 0x0001e2000c101106 */
[----:B------:R-:W-:-:S02]  /*3a260*/  LOP3.LUT P4, RZ, R16, 0x40, RZ, 0xc0, !PT ;  /* 0x0000004010ff7812 */ /* 0x000fc4000788c0ff */
        /* <DEDUP_REMOVED lines=25> */
[----:B------:R-:W-:Y:S02]  /*3a400*/  LOP3.LUT P6, RZ, R12, 0x10000, RZ, 0xc0, !PT ;  /* 0x000100000cff7812 */ /* 0x000fe400078cc0ff */
[----:B0-----:R-:W-:-:S09]  /*3a410*/  PRMT R2, R95, 0x7771, RZ ;  /* 0x000077715f027816 */ /* 0x001fd200000000ff */
[----:B------:R0:W-:Y:S02]  /*3a420*/  @P4 STG.E.U8 desc[UR6][R56.64], R2 ;  /* 0x0000000238004986 */ /* 0x0001e4000c101106 */
[C---:B0-----:R-:W-:Y:S02]  /*3a430*/  PRMT R2, R95.reuse, 0x7772, RZ ;  /* 0x000077725f027816 */ /* 0x041fe400000000ff */
[----:B------:R-:W-:-:S03]  /*3a440*/  PRMT R95, R95, 0x7773, RZ ;  /* 0x000077735f5f7816 */ /* 0x000fc600000000ff */
[----:B---3--:R-:W-:Y:S04]  /*3a450*/  @P3 STG.E.U8 desc[UR6][R54.64], R2 ;  /* 0x0000000236003986 */ /* 0x008fe8000c101106 */
[----:B----4-:R0:W-:Y:S04]  /*3a460*/  @P6 STG.E.U8 desc[UR6][R52.64], R95 ;  /* 0x0000005f34006986 */ /* 0x0101e8000c101106 */
[----:B0-----:R-:W3:Y:S01]  /*3a470*/  LDL.LU.64 R52, [R1+0x80] ;  /* 0x0000800001347983 */ /* 0x001ee20000300a00 */
[C---:B------:R-:W-:Y:S02]  /*3a480*/  LOP3.LUT P2, RZ, R12.reuse, 0x8000, RZ, 0xc0, !PT ;  /* 0x000080000cff7812 */ /* 0x040fe4000784c0ff */
[----:B------:R-:W-:-:S02]  /*3a490*/  LOP3.LUT P1, RZ, R12, 0x4000, RZ, 0xc0, !PT ;  /* 0x000040000cff7812 */ /* 0x000fc4000782c0ff */
[----:B------:R-:W-:Y:S02]  /*3a4a0*/  PRMT R2, R96, 0x7770, RZ ;  /* 0x0000777060027816 */ /* 0x000fe400000000ff */
[C---:B------:R-:W-:Y:S02]  /*3a4b0*/  LOP3.LUT P0, RZ, R12.reuse, 0x2000, RZ, 0xc0, !PT ;  /* 0x000020000cff7812 */ /* 0x040fe4000780c0ff */
[----:B------:R-:W-:-:S05]  /*3a4c0*/  LOP3.LUT P5, RZ, R12, 0x1000, RZ, 0xc0, !PT ;  /* 0x000010000cff7812 */ /* 0x000fca00078ac0ff */
[----:B------:R0:W-:Y:S02]  /*3a4d0*/  @P2 STG.E.U8 desc[UR6][R50.64], R2 ;  /* 0x0000000232002986 */ /* 0x0001e4000c101106 */
[C---:B0-----:R-:W-:Y:S02]  /*3a4e0*/  PRMT R2, R96.reuse, 0x7771, RZ ;  /* 0x0000777160027816 */ /* 0x041fe400000000ff */
[----:B------:R-:W4:Y:S04]  /*3a4f0*/  LDL.LU.64 R50, [R1+0x78] ;  /* 0x0000780001327983 */ /* 0x000f280000300a00 */
[----:B------:R0:W-:Y:S02]  /*3a500*/  @P1 STG.E.U8 desc[UR6][R48.64], R2 ;  /* 0x0000000230001986 */ /* 0x0001e4000c101106 */
[----:B0-----:R-:W-:-:S02]  /*3a510*/  PRMT R2, R96, 0x7772, RZ ;  /* 0x0000777260027816 */ /* 0x001fc400000000ff */
[----:B------:R-:W4:Y:S01]  /*3a520*/  LDL.LU.64 R48, [R1+0x70] ;  /* 0x0000700001307983 */ /* 0x000f220000300a00 */
[----:B------:R-:W-:-:S03]  /*3a530*/  PRMT R96, R96, 0x7773, RZ ;  /* 0x0000777360607816 */ /* 0x000fc600000000ff */
[----:B------:R0:W-:Y:S04]  /*3a540*/  @P0 STG.E.U8 desc[UR6][R168.64], R2 ;  /* 0x00000002a8000986 */ /* 0x0001e8000c101106 */
[----:B0-----:R-:W4:Y:S04]  /*3a550*/  LDL.LU.64 R168, [R1+0x68] ;  /* 0x0000680001a87983 */ /* 0x001f280000300a00 */
[----:B--2---:R0:W-:Y:S04]  /*3a560*/  @P5 STG.E.U8 desc[UR6][R170.64], R96 ;  /* 0x00000060aa005986 */ /* 0x0041e8000c101106 */
[----:B0-----:R-:W2:Y:S04]  /*3a570*/  LDL.LU.64 R170, [R1+0x60] ;  /* 0x0000600001aa7983 */ /* 0x001ea80000300a00 */
[----:B------:R-:W2:Y:S04]  /*3a580*/  LDL.LU.64 R66, [R1+0x58] ;  /* 0x0000580001427983 */ /* 0x000ea80000300a00 */
[----:B------:R-:W2:Y:S04]  /*3a590*/  LDL.LU.64 R64, [R1+0x50] ;  /* 0x0000500001407983 */ /* 0x000ea80000300a00 */
[----:B------:R-:W2:Y:S04]  /*3a5a0*/  LDL.LU.64 R62, [R1+0x48] ;  /* 0x00004800013e7983 */ /* 0x000ea80000300a00 */
[----:B------:R-:W2:Y:S04]  /*3a5b0*/  LDL.LU.64 R60, [R1+0x40] ;  /* 0x00004000013c7983 */ /* 0x000ea80000300a00 */
[----:B------:R-:W2:Y:S01]  /*3a5c0*/  LDL.LU.64 R58, [R1+0x38] ;  /* 0x00003800013a7983 */ /* 0x000ea20000300a00 */
[----:B------:R-:W-:-:S03]  /*3a5d0*/  LOP3.LUT P4, RZ, R10, 0x80000000, RZ, 0xc0, !PT ;  /* 0x800000000aff7812 */ /* 0x000fc6000788c0ff */
[----:B------:R-:W2:Y:S01]  /*3a5e0*/  LDL.LU.64 R56, [R1+0x30] ;  /* 0x0000300001387983 */ /* 0x000ea20000300a00 */
[----:B------:R-:W-:Y:S02]  /*3a5f0*/  LOP3.LUT R13, R13, 0xff7fffff, RZ, 0xc0, !PT ;  /* 0xff7fffff0d0d7812 */ /* 0x000fe400078ec0ff */
[----:B------:R-:W-:Y:S01]  /*3a600*/  LOP3.LUT P2, RZ, R12, 0x800, RZ, 0xc0, !PT ;  /* 0x000008000cff7812 */ /* 0x000fe2000784c0ff */
[----:B------:R-:W2:Y:S06]  /*3a610*/  LDL.LU.64 R54, [R1+0x28] ;  /* 0x0000280001367983 */ /* 0x000eac0000300a00 */
[----:B------:R-:W-:-:S02]  /*3a620*/  @P4 LOP3.LUT R13, R13, 0x800000, RZ, 0xfc, !PT ;  /* 0x008000000d0d4812 */ /* 0x000fc400078efcff */
        /* <DEDUP_REMOVED lines=11> */
[----:B---3--:R0:W-:Y:S04]  /*3a6e0*/  @P2 STG.E.U8 desc[UR6][R52.64], R2 ;  /* 0x0000000234002986 */ /* 0x0081e8000c101106 */
[----:B0-----:R-:W3:Y:S01]  /*3a6f0*/  LDL.LU.64 R52, [R1+0x20] ;  /* 0x0000200001347983 */ /* 0x001ee20000300a00 */
[----:B------:R-:W-:-:S07]  /*3a700*/  LOP3.LUT R13, R13, 0xf7ffffff, RZ, 0xc0, !PT ;  /* 0xf7ffffff0d0d7812 */ /* 0x000fce00078ec0ff */
[----:B------:R-:W-:Y:S02]  /*3a710*/  @P4 LOP3.LUT R13, R13, 0x8000000, RZ, 0xfc, !PT ;  /* 0x080000000d0d4812 */ /* 0x000fe400078efcff */
[----:B------:R-:W-:Y:S02]  /*3a720*/  LOP3.LUT P4, RZ, R12, 0x10, RZ, 0xc0, !PT ;  /* 0x000000100cff7812 */ /* 0x000fe4000788c0ff */
[----:B------:R-:W-:-:S11]  /*3a730*/  LOP3.LUT R13, R13, 0xefffffff, RZ, 0xc0, !PT ;  /* 0xefffffff0d0d7812 */ /* 0x000fd600078ec0ff */
[----:B------:R-:W-:Y:S02]  /*3a740*/  @P4 LOP3.LUT R13, R13, 0x10000000, RZ, 0xfc, !PT ;  /* 0x100000000d0d4812 */ /* 0x000fe400078efcff */
[C---:B------:R-:W-:Y:S02]  /*3a750*/  LOP3.LUT P4, RZ, R12.reuse, 0x20, RZ, 0xc0, !PT ;  /* 0x000000200cff7812 */ /* 0x040fe4000788c0ff */
[----:B------:R-:W-:Y:S02]  /*3a760*/  LOP3.LUT R13, R13, 0xdfffffff, RZ, 0xc0, !PT ;  /* 0xdfffffff0d0d7812 */ /* 0x000fe400078ec0ff */
[----:B------:R-:W-:-:S09]  /*3a770*/  LOP3.LUT P1, RZ, R12, 0x400, RZ, 0xc0, !PT ;  /* 0x000004000cff7812 */ /* 0x000fd2000782c0ff */
[----:B------:R-:W-:Y:S02]  /*3a780*/  @P4 LOP3.LUT R13, R13, 0x20000000, RZ, 0xfc, !PT ;  /* 0x200000000d0d4812 */ /* 0x000fe400078efcff */
[C---:B------:R-:W-:Y:S02]  /*3a790*/  LOP3.LUT P4, RZ, R12.reuse, 0x40, RZ, 0xc0, !PT ;  /* 0x000000400cff7812 */ /* 0x040fe4000788c0ff */
[C---:B------:R-:W-:Y:S02]  /*3a7a0*/  LOP3.LUT P0, RZ, R12.reuse, 0x200, RZ, 0xc0, !PT ;  /* 0x000002000cff7812 */ /* 0x040fe4000780c0ff */
[----:B------:R-:W-:Y:S02]  /*3a7b0*/  LOP3.LUT R13, R13, 0xbfffffff, RZ, 0xc0, !PT ;  /* 0xbfffffff0d0d7812 */ /* 0x000fe400078ec0ff */
[----:B------:R-:W-:Y:S02]  /*3a7c0*/  PRMT R2, R97, 0x7771, RZ ;  /* 0x0000777161027816 */ /* 0x000fe400000000ff */
[----:B------:R-:W-:-:S03]  /*3a7d0*/  LOP3.LUT P5, RZ, R12, 0x100, RZ, 0xc0, !PT ;  /* 0x000001000cff7812 */ /* 0x000fc600078ac0ff */
[----:B----4-:R0:W-:Y:S02]  /*3a7e0*/  @P1 STG.E.U8 desc[UR6][R50.64], R2 ;  /* 0x0000000232001986 */ /* 0x0101e4000c101106 */
[----:B------:R-:W-:Y:S02]  /*3a7f0*/  @P4 LOP3.LUT R13, R13, 0x40000000, RZ, 0xfc, !PT ;  /* 0x400000000d0d4812 */ /* 0x000fe400078efcff */
[----:B------:R-:W-:Y:S02]  /*3a800*/  LOP3.LUT P4, RZ, R12, 0x80, RZ, 0xc0, !PT ;  /* 0x000000800cff7812 */ /* 0x000fe4000788c0ff */
[C---:B0-----:R-:W-:Y:S01]  /*3a810*/  PRMT R2, R97.reuse, 0x7772, RZ ;  /* 0x0000777261027816 */ /* 0x041fe200000000ff */
[----:B------:R-:W4:Y:S01]  /*3a820*/  LDL.LU.64 R50, [R1+0x18] ;  /* 0x0000180001327983 */ /* 0x000f220000300a00 */
[----:B------:R-:W-:-:S03]  /*3a830*/  PRMT R97, R97, 0x7773, RZ ;  /* 0x0000777361617816 */ /* 0x000fc600000000ff */
[----:B------:R0:W-:Y:S04]  /*3a840*/  @P0 STG.E.U8 desc[UR6][R48.64], R2 ;  /* 0x0000000230000986 */ /* 0x0001e8000c101106 */
[----:B------:R1:W-:Y:S04]  /*3a850*/  @P5 STG.E.U8 desc[UR6][R168.64], R97 ;  /* 0x00000061a8005986 */ /* 0x0003e8000c101106 */
[----:B0-----:R-:W4:Y:S01]  /*3a860*/  LDL.LU.64 R48, [R1+0x10] ;  /* 0x0000100001307983 */ /* 0x001f220000300a00 */
[----:B------:R-:W-:-:S03]  /*3a870*/  PRMT R2, R98, 0x7770, RZ ;  /* 0x0000777062027816 */ /* 0x000fc600000000ff */
[----:B-1----:R-:W4:Y:S04]  /*3a880*/  LDL.LU.64 R168, [R1+0x8] ;  /* 0x0000080001a87983 */ /* 0x002f280000300a00 */
[----:B--2---:R0:W-:Y:S04]  /*3a890*/  @P4 STG.E.U8 desc[UR6][R170.64], R2 ;  /* 0x00000002aa004986 */ /* 0x0041e8000c101106 */
[----:B0-----:R-:W2:Y:S01]  /*3a8a0*/  LDL.LU.64 R170, [R1] ;  /* 0x0000000001aa7983 */ /* 0x001ea20000300a00 */
[----:B------:R-:W-:Y:S02]  /*3a8b0*/  LOP3.LUT P4, RZ, R13, 0x40000000, RZ, 0xc0, !PT ;  /* 0x400000000dff7812 */ /* 0x000fe4000788c0ff */
        /* <DEDUP_REMOVED lines=22> */
[----:B---3--:R0:W-:Y:S01]  /*3aa20*/  @P4 STG.E.U8 desc[UR6][R52.64], R2 ;  /* 0x0000000234004986 */ /* 0x0081e2000c101106 */
        /* <DEDUP_REMOVED lines=15> */
[----:B------:R-:W-:-:S07]  /*3ab20*/  LOP3.LUT P6, RZ, R10, 0x20000000, RZ, 0xc0, !PT ;  /* 0x200000000aff7812 */ /* 0x000fce00078cc0ff */
[----:B------:R-:W-:Y:S02]  /*3ab30*/  @P4 LOP3.LUT R13, R13, 0x80000, RZ, 0xfc, !PT ;  /* 0x000800000d0d4812 */ /* 0x000fe400078efcff */
[----:B------:R-:W-:Y:S02]  /*3ab40*/  LOP3.LUT P4, RZ, R10, 0x20000, RZ, 0xc0, !PT ;  /* 0x000200000aff7812 */ /* 0x000fe4000788c0ff */
[----:B0-----:R-:W-:Y:S02]  /*3ab50*/  PRMT R2, R100, 0x7771, RZ ;  /* 0x0000777164027816 */ /* 0x001fe400000000ff */
[----:B------:R-:W-:Y:S02]  /*3ab60*/  LOP3.LUT R13, R13, 0xffefffff, RZ, 0xc0, !PT ;  /* 0xffefffff0d0d7812 */ /* 0x000fe400078ec0ff */
[C---:B------:R-:W-:Y:S01]  /*3ab70*/  LOP3.LUT P2, RZ, R10.reuse, 0x10000000, RZ, 0xc0, !PT ;  /* 0x100000000aff7812 */ /* 0x040fe2000784c0ff */
[----:B----4-:R0:W-:Y:S01]  /*3ab80*/  @P3 STG.E.U8 desc[UR6][R50.64], R2 ;  /* 0x0000000232003986 */ /* 0x0101e2000c101106 */
[----:B------:R-:W-:-:S05]  /*3ab90*/  LOP3.LUT P1, RZ, R10, 0x8000000, RZ, 0xc0, !PT ;  /* 0x080000000aff7812 */ /* 0x000fca000782c0ff */
[----:B------:R-:W-:Y:S02]  /*3aba0*/  @P4 LOP3.LUT R13, R13, 0x100000, RZ, 0xfc, !PT ;  /* 0x001000000d0d4812 */ /* 0x000fe400078efcff */
[----:B------:R-:W-:Y:S02]  /*3abb0*/  LOP3.LUT P4, RZ, R10, 0x40000, RZ, 0xc0, !PT ;  /* 0x000400000aff7812 */ /* 0x000fe4000788c0ff */
[----:B0-----:R-:W-:Y:S02]  /*3abc0*/  PRMT R2, R100, 0x7772, RZ ;  /* 0x0000777264027816 */ /* 0x001fe400000000ff */
[----:B------:R-:W-:Y:S02]  /*3abd0*/  LOP3.LUT P0, RZ, R10, 0x4000000, RZ, 0xc0, !PT ;  /* 0x040000000aff7812 */ /* 0x000fe4000780c0ff */
[----:B------:R-:W-:Y:S01]  /*3abe0*/  PRMT R100, R100, 0x7773, RZ ;  /* 0x0000777364647816 */ /* 0x000fe200000000ff */
[----:B------:R0:W-:Y:S01]  /*3abf0*/  @P6 STG.E.U8 desc[UR6][R48.64], R2 ;  /* 0x0000000230006986 */ /* 0x0001e2000c101106 */
[----:B------:R-:W-:-:S02]  /*3ac00*/  LOP3.LUT P5, RZ, R10, 0x2000000, RZ, 0xc0, !PT ;  /* 0x020000000aff7812 */ /* 0x000fc400078ac0ff */
[----:B------:R-:W-:Y:S01]  /*3ac10*/  LOP3.LUT R13, R13, 0xffdfffff, RZ, 0xc0, !PT ;  /* 0xffdfffff0d0d7812 */ /* 0x000fe200078ec0ff */
[----:B------:R-:W-:Y:S01]  /*3ac20*/  @P2 STG.E.U8 desc[UR6][R168.64], R100 ;  /* 0x00000064a8002986 */ /* 0x000fe2000c101106 */
[----:B0-----:R-:W-:Y:S02]  /*3ac30*/  PRMT R2, R101, 0x7770, RZ ;  /* 0x0000777065027816 */ /* 0x001fe400000000ff */
[----:B------:R-:W-:Y:S02]  /*3ac40*/  @P4 LOP3.LUT R13, R13, 0x200000, RZ, 0xfc, !PT ;  /* 0x002000000d0d4812 */ /* 0x000fe400078efcff */
[C---:B------:R-:W-:Y:S02]  /*3ac50*/  LOP3.LUT P2, RZ, R10.reuse, 0x1000000, RZ, 0xc0, !PT ;  /* 0x010000000aff7812 */ /* 0x040fe4000784c0ff */
[----:B------:R-:W-:Y:S02]  /*3ac60*/  LOP3.LUT P4, RZ, R10, 0x80000, RZ, 0xc0, !PT ;  /* 0x000800000aff7812 */ /* 0x000fe4000788c0ff */
[----:B------:R-:W-:-:S11]  /*3ac70*/  LOP3.LUT R13, R13, 0xffbfffff, RZ, 0xc0, !PT ;  /* 0xffbfffff0d0d7812 */ /* 0x000fd600078ec0ff */
[----:B------:R-:W-:Y:S02]  /*3ac80*/  @P4 LOP3.LUT R13, R13, 0x400000, RZ, 0xfc, !PT ;  /* 0x004000000d0d4812 */ /* 0x000fe400078efcff */
[C---:B------:R-:W-:Y:S01]  /*3ac90*/  LOP3.LUT P4, RZ, R10.reuse, 0x100000, RZ, 0xc0, !PT ;  /* 0x001000000aff7812 */ /* 0x040fe2000788c0ff */
[----:B--2---:R0:W-:Y:S01]  /*3aca0*/  @P1 STG.E.U8 desc[UR6][R170.64], R2 ;  /* 0x00000002aa001986 */ /* 0x0041e2000c101106 */
[C---:B------:R-:W-:Y:S02]  /*3acb0*/  LOP3.LUT P1, RZ, R10.reuse, 0x800000, RZ, 0xc0, !PT ;  /* 0x008000000aff7812 */ /* 0x040fe4000782c0ff */
[----:B0-----:R-:W-:Y:S01]  /*3acc0*/  PRMT R2, R101, 0x7771, RZ ;  /* 0x0000777165027816 */ /* 0x001fe200000000ff */
[----:B------:R-:W2:Y:S04]  /*3acd0*/  LDL.LU.64 R170, [R1+0x8b8] ;  /* 0x0008b80001aa7983 */ /* 0x000ea80000300a00 */
[----:B------:R0:W-:Y:S01]  /*3ace0*/  @P0 STG.E.U8 desc[UR6][R250.64], R2 ;  /* 0x00000002fa000986 */ /* 0x0001e2000c101106 */
[----:B------:R-:W-:-:S02]  /*3acf0*/  LOP3.LUT P0, RZ, R10, 0x400000, RZ, 0xc0, !PT ;  /* 0x004000000aff7812 */ /* 0x000fc4000780c0ff */
[C---:B------:R-:W-:Y:S01]  /*3ad00*/  LOP3.LUT P3, RZ, R10.reuse, 0x800, RZ, 0xc0, !PT ;  /* 0x000008000aff7812 */ /* 0x040fe2000786c0ff */
[----:B------:R-:W3:Y:S01]  /*3ad10*/  LDL.LU.64 R54, [R1+0x8b0] ;  /* 0x0008b00001367983 */ /* 0x000ee20000300a00 */
[----:B------:R-:W-:-:S03]  /*3ad20*/  LOP3.LUT P6, RZ, R10, 0x400, RZ, 0xc0, !PT ;  /* 0x000004000aff7812 */ /* 0x000fc600078cc0ff */
[----:B------:R-:W4:Y:S01]  /*3ad30*/  LDL.LU.64 R52, [R1+0x8a8] ;  /* 0x0008a80001347983 */ /* 0x000f220000300a00 */
[----:B0-----:R-:W-:-:S03]  /*3ad40*/  PRMT R2, R101, 0x7772, RZ ;  /* 0x0000777265027816 */ /* 0x001fc600000000ff */
[----:B------:R-:W4:Y:S01]  /*3ad50*/  LDL.LU.64 R50, [R1+0x8a0] ;  /* 0x0008a00001327983 */ /* 0x000f220000300a00 */
[----:B------:R-:W-:-:S03]  /*3ad60*/  PRMT R101, R101, 0x7773, RZ ;  /* 0x0000777365657816 */ /* 0x000fc600000000ff */
[----:B------:R0:W-:Y:S01]  /*3ad70*/  @P5 STG.E.U8 desc[UR6][R248.64], R2 ;  /* 0x00000002f8005986 */ /* 0x0001e2000c101106 */
[----:B------:R-:W-:-:S03]  /*3ad80*/  LOP3.LUT P5, RZ, R10, 0x200000, RZ, 0xc0, !PT ;  /* 0x002000000aff7812 */ /* 0x000fc600078ac0ff */
[----:B------:R-:W-:Y:S04]  /*3ad90*/  @P2 STG.E.U8 desc[UR6][R246.64], R101 ;  /* 0x00000065f6002986 */ /* 0x000fe8000c101106 */
[----:B------:R-:W4:Y:S01]  /*3ada0*/  LDL.LU.64 R48, [R1+0x898] ;  /* 0x0008980001307983 */ /* 0x000f220000300a00 */
[----:B0-----:R-:W-:-:S03]  /*3adb0*/  PRMT R2, R102, 0x7770, RZ ;  /* 0x0000777066027816 */ /* 0x001fc600000000ff */
[----:B------:R-:W4:Y:S04]  /*3adc0*/  LDL.LU.64 R168, [R1+0x890] ;  /* 0x0008900001a87983 */ /* 0x000f280000300a00 */
[----:B------:R0:W-:Y:S02]  /*3add0*/  @P1 STG.E.U8 desc[UR6][R244.64], R2 ;  /* 0x00000002f4001986 */ /* 0x0001e4000c101106 */
[----:B0-----:R-:W-:-:S05]  /*3ade0*/  PRMT R2, R102, 0x7771, RZ ;  /* 0x0000777166027816 */ /* 0x001fca00000000ff */
[----:B------:R0:W-:Y:S02]  /*3adf0*/  @P0 STG.E.U8 desc[UR6][R242.64], R2 ;  /* 0x00000002f2000986 */ /* 0x0001e4000c101106 */
[C---:B0-----:R-:W-:Y:S02]  /*3ae00*/  PRMT R2, R102.reuse, 0x7772, RZ ;  /* 0x0000777266027816 */ /* 0x041fe400000000ff */
[----:B------:R-:W-:-:S03]  /*3ae10*/  PRMT R102, R102, 0x7773, RZ ;  /* 0x0000777366667816 */ /* 0x000fc600000000ff */
[----:B------:R0:W-:Y:S04]  /*3ae20*/  @P5 STG.E.U8 desc[UR6][R240.64], R2 ;  /* 0x00000002f0005986 */ /* 0x0001e8000c101106 */
        /* <DEDUP_REMOVED lines=38> */
[----:B------:R-:W-:Y:S02]  /*3b090*/  LOP3.LUT R13, R13, 0xfffff7ff, RZ, 0xc0, !PT ;  /* 0xfffff7ff0d0d7812 */ /* 0x000fe400078ec0ff */
[----:B0-----:R-:W-:Y:S02]  /*3b0a0*/  PRMT R2, R105, 0x7770, RZ ;  /* 0x0000777069027816 */ /* 0x001fe400000000ff */
[----:B------:R-:W-:-:S07]  /*3b0b0*/  LOP3.LUT P2, RZ, R10, 0x200, RZ, 0xc0, !PT ;  /* 0x000002000aff7812 */ /* 0x000fce000784c0ff */
[----:B------:R-:W-:Y:S02]  /*3b0c0*/  @P4 LOP3.LUT R13, R13, 0x800, RZ, 0xfc, !PT ;  /* 0x000008000d0d4812 */ /* 0x000fe400078efcff */
[----:B------:R-:W-:Y:S01]  /*3b0d0*/  LOP3.LUT P4, RZ, R11, 0x40000000, RZ, 0xc0, !PT ;  /* 0x400000000bff7812 */ /* 0x000fe2000788c0ff */
[----:B------:R0:W-:Y:S01]  /*3b0e0*/  @P3 STG.E.U8 desc[UR6][R220.64], R2 ;  /* 0x00000002dc003986 */ /* 0x0001e2000c101106 */
[----:B------:R-:W-:Y:S02]  /*3b0f0*/  LOP3.LUT R13, R13, 0xffffefff, RZ, 0xc0, !PT ;  /* 0xffffefff0d0d7812 */ /* 0x000fe400078ec0ff */
[C---:B------:R-:W-:Y:S02]  /*3b100*/  LOP3.LUT P1, RZ, R10.reuse, 0x100, RZ, 0xc0, !PT ;  /* 0x000001000aff7812 */ /* 0x040fe4000782c0ff */
[----:B------:R-:W-:Y:S02]  /*3b110*/  LOP3.LUT P0, RZ, R10, 0x80, RZ, 0xc0, !PT ;  /* 0x000000800aff7812 */ /* 0x000fe4000780c0ff */
[----:B0-----:R-:W-:-:S05]  /*3b120*/  PRMT R2, R105, 0x7771, RZ ;  /* 0x0000777169027816 */ /* 0x001fca00000000ff */
[----:B------:R-:W-:Y:S02]  /*3b130*/  @P4 LOP3.LUT R13, R13, 0x1000, RZ, 0xfc, !PT ;  /* 0x000010000d0d4812 */ /* 0x000fe400078efcff */
[----:B------:R-:W-:Y:S01]  /*3b140*/  LOP3.LUT P4, RZ, R11, 0x80000000, RZ, 0xc0, !PT ;  /* 0x800000000bff7812 */ /* 0x000fe2000788c0ff */
[----:B------:R0:W-:Y:S01]  /*3b150*/  @P6 STG.E.U8 desc[UR6][R218.64], R2 ;  /* 0x00000002da006986 */ /* 0x0001e2000c101106 */
[----:B------:R-:W-:Y:S02]  /*3b160*/  LOP3.LUT P5, RZ, R10, 0x40, RZ, 0xc0, !PT ;  /* 0x000000400aff7812 */ /* 0x000fe400078ac0ff */
[----:B------:R-:W-:Y:S02]  /*3b170*/  LOP3.LUT R13, R13, 0xffffdfff, RZ, 0xc0, !PT ;  /* 0xffffdfff0d0d7812 */ /* 0x000fe400078ec0ff */
[C---:B0-----:R-:W-:Y:S02]  /*3b180*/  PRMT R2, R105.reuse, 0x7772, RZ ;  /* 0x0000777269027816 */ /* 0x041fe400000000ff */
[----:B------:R-:W-:-:S03]  /*3b190*/  PRMT R105, R105, 0x7773, RZ ;  /* 0x0000777369697816 */ /* 0x000fc600000000ff */
[----:B------:R0:W-:Y:S01]  /*3b1a0*/  @P2 STG.E.U8 desc[UR6][R216.64], R2 ;  /* 0x00000002d8002986 */ /* 0x0001e2000c101106 */
[----:B------:R-:W-:-:S03]  /*3b1b0*/  LOP3.LUT P2, RZ, R10, 0x20, RZ, 0xc0, !PT ;  /* 0x000000200aff7812 */ /* 0x000fc6000784c0ff */
[----:B------:R-:W-:Y:S01]  /*3b1c0*/  @P1 STG.E.U8 desc[UR6][R214.64], R105 ;  /* 0x00000069d6001986 */ /* 0x000fe2000c101106 */
[----:B------:R-:W-:Y:S02]  /*3b1d0*/  @P4 LOP3.LUT R13, R13, 0x2000, RZ, 0xfc, !PT ;  /* 0x000020000d0d4812 */ /* 0x000fe400078efcff */
[----:B0-----:R-:W-:Y:S02]  /*3b1e0*/  PRMT R2, R106, 0x7770, RZ ;  /* 0x000077706a027816 */ /* 0x001fe400000000ff */
[----:B------:R-:W-:-:S03]  /*3b1f0*/  LOP3.LUT P4, RZ, R10, 0x1, RZ, 0xc0, !PT ;  /* 0x000000010aff7812 */ /* 0x000fc6000788c0ff */
[----:B------:R0:W-:Y:S01]  /*3b200*/  @P0 STG.E.U8 desc[UR6][R212.64], R2 ;  /* 0x00000002d4000986 */ /* 0x0001e2000c101106 */
[C---:B------:R-:W-:Y:S02]  /*3b210*/  LOP3.LUT P1, RZ, R10.reuse, 0x10, RZ, 0xc0, !PT ;  /* 0x000000100aff7812 */ /* 0x040fe4000782c0ff */
[----:B------:R-:W-:Y:S02]  /*3b220*/  LOP3.LUT P0, RZ, R10, 0x8, RZ, 0xc0, !PT ;  /* 0x000000080aff7812 */ /* 0x000fe4000780c0ff */
[----:B0-----:R-:W-:-:S05]  /*3b230*/  PRMT R2, R106, 0x7771, RZ ;  /* 0x000077716a027816 */ /* 0x001fca00000000ff */
[----:B------:R0:W-:Y:S01]  /*3b240*/  @P5 STG.E.U8 desc[UR6][R210.64], R2 ;  /* 0x00000002d2005986 */ /* 0x0001e2000c101106 */
[----:B------:R-:W-:Y:S02]  /*3b250*/  LOP3.LUT P5, RZ, R10, 0x4, RZ, 0xc0, !PT ;  /* 0x000000040aff7812 */ /* 0x000fe400078ac0ff */
[----:B------:R-:W-:Y:S02]  /*3b260*/  LOP3.LUT R13, R13, 0xffffbfff, RZ, 0xc0, !PT ;  /* 0xffffbfff0d0d7812 */ /* 0x000fe400078ec0ff */
[C---:B0-----:R-:W-:Y:S02]  /*3b270*/  PRMT R2, R106.reuse, 0x7772, RZ ;  /* 0x000077726a027816 */ /* 0x041fe400000000ff */
[----:B------:R-:W-:-:S03]  /*3b280*/  PRMT R106, R106, 0x7773, RZ ;  /* 0x000077736a6a7816 */ /* 0x000fc600000000ff */
[----:B------:R0:W-:Y:S01]  /*3b290*/  @P2 STG.E.U8 desc[UR6][R208.64], R2 ;  /* 0x00000002d0002986 */ /* 0x0001e2000c101106 */
[----:B------:R-:W-:Y:S02]  /*3b2a0*/  @P4 LOP3.LUT R13, R13, 0x4000, RZ, 0xfc, !PT ;  /* 0x000040000d0d4812 */ /* 0x000fe400078efcff */
[----:B------:R-:W-:Y:S01]  /*3b2b0*/  LOP3.LUT P4, RZ, R10, 0x2, RZ, 0xc0, !PT ;  /* 0x000000020aff7812 */ /* 0x000fe2000788c0ff */
[----:B------:R-:W-:Y:S01]  /*3b2c0*/  @P1 STG.E.U8 desc[UR6][R206.64], R106 ;  /* 0x0000006ace001986 */ /* 0x000fe2000c101106 */
[----:B0-----:R-:W-:-:S05]  /*3b2d0*/  PRMT R2, R107, 0x7770, RZ ;  /* 0x000077706b027816 */ /* 0x001fca00000000ff */
[----:B------:R0:W-:Y:S02]  /*3b2e0*/  @P0 STG.E.U8 desc[UR6][R204.64], R2 ;  /* 0x00000002cc000986 */ /* 0x0001e4000c101106 */
        /* <DEDUP_REMOVED lines=33> */
[----:B------:R-:W-:Y:S01]  /*3b500*/  @P3 STG.E.U8 desc[UR6][R28.64], R109 ;  /* 0x0000006d1c003986 */ /* 0x000fe2000c101106 */
[----:B0-----:R-:W-:-:S05]  /*3b510*/  PRMT R2, R110, 0x7770, RZ ;  /* 0x000077706e027816 */ /* 0x001fca00000000ff */
[----:B------:R0:W-:Y:S01]  /*3b520*/  @P6 STG.E.U8 desc[UR6][R26.64], R2 ;  /* 0x000000021a006986 */ /* 0x0001e2000c101106 */
[C---:B------:R-:W-:Y:S02]  /*3b530*/  LOP3.LUT P0, RZ, R11.reuse, 0x100000, RZ, 0xc0, !PT ;  /* 0x001000000bff7812 */ /* 0x040fe4000780c0ff */
        /* <DEDUP_REMOVED lines=12> */
[----:B0-----:R-:W2:Y:S01]  /*3b600*/  LDL.LU.64 R170, [R1+0x888] ;  /* 0x0008880001aa7983 */ /* 0x001ea20000300a00 */
[----:B------:R-:W-:Y:S02]  /*3b610*/  LOP3.LUT P4, RZ, R11, 0x40, RZ, 0xc0, !PT ;  /* 0x000000400bff7812 */ /* 0x000fe4000788c0ff */
[----:B------:R-:W-:Y:S01]  /*3b620*/  LOP3.LUT R10, R10, 0x7fffffff, RZ, 0xc0, !PT ;  /* 0x7fffffff0a0a7812 */ /* 0x000fe200078ec0ff */
[----:B------:R-:W2:Y:S01]  /*3b630*/  LDL.LU.64 R66, [R1+0x880] ;  /* 0x0008800001427983 */ /* 0x000ea20000300a00 */
[----:B------:R-:W-:-:S03]  /*3b640*/  LOP3.LUT R13, R13, 0xfffffffe, RZ, 0xc0, !PT ;  /* 0xfffffffe0d0d7812 */ /* 0x000fc600078ec0ff */
[----:B------:R-:W2:Y:S04]  /*3b650*/  LDL.LU.64 R64, [R1+0x878] ;  /* 0x0008780001407983 */ /* 0x000ea80000300a00 */
[----:B------:R-:W2:Y:S02]  /*3b660*/  LDL.LU.64 R62, [R1+0x870] ;  /* 0x00087000013e7983 */ /* 0x000ea40000300a00 */
[----:B------:R-:W-:Y:S02]  /*3b670*/  @P4 LOP3.LUT R10, R10, 0x80000000, RZ, 0xfc, !PT ;  /* 0x800000000a0a4812 */ /* 0x000fe400078efcff */
[C---:B------:R-:W-:Y:S01]  /*3b680*/  LOP3.LUT P4, RZ, R11.reuse, 0x80, RZ, 0xc0, !PT ;  /* 0x000000800bff7812 */ /* 0x040fe2000788c0ff */
[----:B------:R-:W2:Y:S01]  /*3b690*/  LDL.LU.64 R60, [R1+0x868] ;  /* 0x00086800013c7983 */ /* 0x000ea20000300a00 */
[----:B------:R-:W-:-:S02]  /*3b6a0*/  LOP3.LUT P1, RZ, R11, 0x20000, RZ, 0xc0, !PT ;  /* 0x000200000bff7812 */ /* 0x000fc4000782c0ff */
[C---:B------:R-:W-:Y:S01]  /*3b6b0*/  LOP3.LUT P0, RZ, R11.reuse, 0x10000, RZ, 0xc0, !PT ;  /* 0x000100000bff7812 */ /* 0x040fe2000780c0ff */
[----:B------:R-:W2:Y:S01]  /*3b6c0*/  LDL.LU.64 R58, [R1+0x860] ;  /* 0x00086000013a7983 */ /* 0x000ea20000300a00 */
[----:B------:R-:W-:Y:S02]  /*3b6d0*/  LOP3.LUT P5, RZ, R11, 0x8000, RZ, 0xc0, !PT ;  /* 0x000080000bff7812 */ /* 0x000fe400078ac0ff */
[----:B------:R-:W-:Y:S01]  /*3b6e0*/  PRMT R2, R111, 0x7772, RZ ;  /* 0x000077726f027816 */ /* 0x000fe200000000ff */
[----:B------:R-:W2:Y:S04]  /*3b6f0*/  LDL.LU.64 R56, [R1+0x858] ;  /* 0x0008580001387983 */ /* 0x000ea80000300a00 */
[----:B------:R-:W-:Y:S02]  /*3b700*/  @P4 LOP3.LUT R13, R13, 0x1, RZ, 0xfc, !PT ;  /* 0x000000010d0d4812 */ /* 0x000fe400078efcff */
[----:B------:R-:W-:-:S02]  /*3b710*/  LOP3.LUT P4, RZ, R11, 0x100, RZ, 0xc0, !PT ;  /* 0x000001000bff7812 */ /* 0x000fc4000788c0ff */
        /* <DEDUP_REMOVED lines=16> */
[----:B---3--:R0:W-:Y:S01]  /*3b820*/  @P1 STG.E.U8 desc[UR6][R54.64], R2 ;  /* 0x0000000236001986 */ /* 0x0081e2000c101106 */
[----:B------:R-:W-:-:S09]  /*3b830*/  PRMT R111, R111, 0x7773, RZ ;  /* 0x000077736f6f7816 */ /* 0x000fd200000000ff */
[----:B------:R-:W-:Y:S02]  /*3b840*/  @P4 LOP3.LUT R13, R13, 0x40, RZ, 0xfc, !PT ;  /* 0x000000400d0d4812 */ /* 0x000fe400078efcff */
[----:B------:R-:W-:Y:S02]  /*3b850*/  LOP3.LUT P4, RZ, R11, 0x4000, RZ, 0xc0, !PT ;  /* 0x000040000bff7812 */ /* 0x000fe4000788c0ff */
[C---:B0-----:R-:W-:Y:S01]  /*3b860*/  PRMT R2, R112.reuse, 0x7770, RZ ;  /* 0x0000777070027816 */ /* 0x041fe200000000ff */
[----:B----4-:R0:W-:Y:S04]  /*3b870*/  @P0 STG.E.U8 desc[UR6][R52.64], R111 ;  /* 0x0000006f34000986 */ /* 0x0101e8000c101106 */
[----:B------:R1:W-:Y:S04]  /*3b880*/  @P5 STG.E.U8 desc[UR6][R50.64], R2 ;  /* 0x0000000232005986 */ /* 0x0003e8000c101106 */
[----:B------:R-:W3:Y:S04]  /*3b890*/  LDL.LU.64 R54, [R1+0x850] ;  /* 0x0008500001367983 */ /* 0x000ee80000300a00 */
[----:B0-----:R-:W4:Y:S01]  /*3b8a0*/  LDL.LU.64 R52, [R1+0x848] ;  /* 0x0008480001347983 */ /* 0x001f220000300a00 */
[----:B-1----:R-:W-:-:S03]  /*3b8b0*/  PRMT R2, R112, 0x7771, RZ ;  /* 0x0000777170027816 */ /* 0x002fc600000000ff */
        /* <DEDUP_REMOVED lines=24> */
[----:B0-----:R-:W-:Y:S01]  /*3ba40*/  PRMT R2, R114, 0x7770, RZ ;  /* 0x0000777072027816 */ /* 0x001fe200000000ff */
[----:B------:R-:W0:Y:S01]  /*3ba50*/  LDS.128 R12, [R252] ;  /* 0x00000000fc0c7984 */ /* 0x000e220000000c00 */
[----:B------:R-:W-:-:S09]  /*3ba60*/  LOP3.LUT P3, RZ, R11, 0x20, RZ, 0xc0, !PT ;  /* 0x000000200bff7812 */ /* 0x000fd2000786c0ff */
[----:B------:R1:W-:Y:S01]  /*3ba70*/  @P4 STG.E.U8 desc[UR6][R58.64], R2 ;  /* 0x000000023a004986 */ /* 0x0003e2000c101106 */
[----:B------:R-:W-:Y:S02]  /*3ba80*/  LOP3.LUT P4, RZ, R10, 0x80000000, RZ, 0xc0, !PT ;  /* 0x800000000aff7812 */ /* 0x000fe4000788c0ff */
[C---:B------:R-:W-:Y:S02]  /*3ba90*/  LOP3.LUT P6, RZ, R11.reuse, 0x10, RZ, 0xc0, !PT ;  /* 0x000000100bff7812 */ /* 0x040fe400078cc0ff */
[----:B------:R-:W-:Y:S02]  /*3baa0*/  LOP3.LUT P2, RZ, R11, 0x8, RZ, 0xc0, !PT ;  /* 0x000000080bff7812 */ /* 0x000fe4000784c0ff */
[----:B-1----:R-:W-:-:S07]  /*3bab0*/  PRMT R2, R114, 0x7771, RZ ;  /* 0x0000777172027816 */ /* 0x002fce00000000ff */
[----:B------:R1:W-:Y:S01]  /*3bac0*/  @P4 STG.E.U8 desc[UR6][R56.64], R2 ;  /* 0x0000000238004986 */ /* 0x0003e2000c101106 */
[C---:B------:R-:W-:Y:S02]  /*3bad0*/  LOP3.LUT P1, RZ, R11.reuse, 0x4, RZ, 0xc0, !PT ;  /* 0x000000040bff7812 */ /* 0x040fe4000782c0ff */
[C---:B-1----:R-:W-:Y:S02]  /*3bae0*/  PRMT R2, R114.reuse, 0x7772, RZ ;  /* 0x0000777272027816 */ /* 0x042fe400000000ff */
[----:B------:R-:W-:Y:S02]  /*3baf0*/  PRMT R114, R114, 0x7773, RZ ;  /* 0x0000777372727816 */ /* 0x000fe400000000ff */
[C---:B------:R-:W-:Y:S02]  /*3bb00*/  LOP3.LUT P0, RZ, R11.reuse, 0x2, RZ, 0xc0, !PT ;  /* 0x000000020bff7812 */ /* 0x040fe4000780c0ff */
[----:B------:R-:W-:Y:S01]  /*3bb10*/  LOP3.LUT P5, RZ, R11, 0x1, RZ, 0xc0, !PT ;  /* 0x000000010bff7812 */ /* 0x000fe200078ac0ff */
[----:B---3--:R1:W-:Y:S04]  /*3bb20*/  @P3 STG.E.U8 desc[UR6][R54.64], R2 ;  /* 0x0000000236003986 */ /* 0x0083e8000c101106 */
[----:B----4-:R-:W-:Y:S01]  /*3bb30*/  @P6 STG.E.U8 desc[UR6][R52.64], R114 ;  /* 0x0000007234006986 */ /* 0x010fe2000c101106 */
[----:B-1----:R-:W-:-:S05]  /*3bb40*/  PRMT R2, R115, 0x7770, RZ ;  /* 0x0000777073027816 */ /* 0x002fca00000000ff */
[----:B------:R1:W-:Y:S02]  /*3bb50*/  @P2 STG.E.U8 desc[UR6][R50.64], R2 ;  /* 0x0000000232002986 */ /* 0x0003e4000c101106 */
[----:B-1----:R-:W-:-:S05]  /*3bb60*/  PRMT R2, R115, 0x7771, RZ ;  /* 0x0000777173027816 */ /* 0x002fca00000000ff */
[----:B------:R1:W-:Y:S02]  /*3bb70*/  @P1 STG.E.U8 desc[UR6][R48.64], R2 ;  /* 0x0000000230001986 */ /* 0x0003e4000c101106 */
[C---:B-1----:R-:W-:Y:S02]  /*3bb80*/  PRMT R2, R115.reuse, 0x7772, RZ ;  /* 0x0000777273027816 */ /* 0x042fe400000000ff */
[----:B------:R-:W-:-:S03]  /*3bb90*/  PRMT R115, R115, 0x7773, RZ ;  /* 0x0000777373737816 */ /* 0x000fc600000000ff */
[----:B------:R-:W-:Y:S04]  /*3bba0*/  @P0 STG.E.U8 desc[UR6][R168.64], R2 ;  /* 0x00000002a8000986 */ /* 0x000fe8000c101106 */
[----:B--2---:R1:W-:Y:S04]  /*3bbb0*/  @P5 STG.E.U8 desc[UR6][R170.64], R115 ;  /* 0x00000073aa005986 */ /* 0x0043e8000c101106 */
[----:B-1----:R-:W2:Y:S04]  /*3bbc0*/  LDL.LU.64 R170, [R1+0x820] ;  /* 0x0008200001aa7983 */ /* 0x002ea80000300a00 */
        /* <DEDUP_REMOVED lines=22> */
[----:B-1----:R-:W2:Y:S04]  /*3bd30*/  LDL.LU.64 R170, [R1+0x7f0] ;  /* 0x0007f00001aa7983 */ /* 0x002ea80000300a00 */
        /* <DEDUP_REMOVED lines=22> */
[C---:B-1----:R-:W-:Y:S01]  /*3bea0*/  PRMT R2, R116.reuse, 0x7772, RZ ;  /* 0x0000777274027816 */ /* 0x042fe200000000ff */
[----:B------:R-:W3:Y:S01]  /*3beb0*/  LDL.LU.64 R54, [R1+0x7b8] ;  /* 0x0007b80001367983 */ /* 0x000ee20000300a00 */
[----:B------:R-:W-:-:S03]  /*3bec0*/  PRMT R116, R116, 0x7773, RZ ;  /* 0x0000777374747816 */ /* 0x000fc600000000ff */
[----:B----4-:R1:W-:Y:S04]  /*3bed0*/  @P0 STG.E.U8 desc[UR6][R52.64], R2 ;  /* 0x0000000234000986 */ /* 0x0103e8000c101106 */
[----:B------:R4:W-:Y:S01]  /*3bee0*/  @P5 STG.E.U8 desc[UR6][R50.64], R116 ;  /* 0x0000007432005986 */ /* 0x0009e2000c101106 */
[----:B-1----:R-:W-:-:S03]  /*3bef0*/  PRMT R2, R117, 0x7770, RZ ;  /* 0x0000777075027816 */ /* 0x002fc600000000ff */
[----:B------:R-:W3:Y:S04]  /*3bf00*/  LDL.LU.64 R52, [R1+0x7b0] ;  /* 0x0007b00001347983 */ /* 0x000ee80000300a00 */
[----:B------:R1:W-:Y:S01]  /*3bf10*/  @P4 STG.E.U8 desc[UR6][R48.64], R2 ;  /* 0x0000000230004986 */ /* 0x0003e2000c101106 */
[----:B------:R-:W-:-:S03]  /*3bf20*/  LOP3.LUT P4, RZ, R10, 0x40000000, RZ, 0xc0, !PT ;  /* 0x400000000aff7812 */ /* 0x000fc6000788c0ff */
[----:B----4-:R-:W4:Y:S01]  /*3bf30*/  LDL.LU.64 R50, [R1+0x7a8] ;  /* 0x0007a80001327983 */ /* 0x010f220000300a00 */
[----:B-1----:R-:W-:-:S03]  /*3bf40*/  PRMT R2, R117, 0x7771, RZ ;  /* 0x0000777175027816 */ /* 0x002fc600000000ff */
[----:B------:R-:W4:Y:S06]  /*3bf50*/  LDL.LU.64 R48, [R1+0x7a0] ;  /* 0x0007a00001307983 */ /* 0x000f2c0000300a00 */
[----:B------:R1:W-:Y:S01]  /*3bf60*/  @P4 STG.E.U8 desc[UR6][R168.64], R2 ;  /* 0x00000002a8004986 */ /* 0x0003e2000c101106 */
[----:B------:R-:W-:-:S03]  /*3bf70*/  LOP3.LUT P4, RZ, R10, 0x20000000, RZ, 0xc0, !PT ;  /* 0x200000000aff7812 */ /* 0x000fc6000788c0ff */
[----:B-1----:R-:W4:Y:S01]  /*3bf80*/  LDL.LU.64 R168, [R1+0x798] ;  /* 0x0007980001a87983 */ /* 0x002f220000300a00 */
[----:B------:R-:W-:-:S09]  /*3bf90*/  PRMT R2, R117, 0x7772, RZ ;  /* 0x0000777275027816 */ /* 0x000fd200000000ff */
[----:B--2---:R1:W-:Y:S04]  /*3bfa0*/  @P4 STG.E.U8 desc[UR6][R170.64], R2 ;  /* 0x00000002aa004986 */ /* 0x0043e8000c101106 */
[----:B-1----:R-:W2:Y:S01]  /*3bfb0*/  LDL.LU.64 R170, [R1+0x790] ;  /* 0x0007900001aa7983 */ /* 0x002ea20000300a00 */
[----:B------:R-:W-:Y:S02]  /*3bfc0*/  LOP3.LUT P4, RZ, R10, 0x10000000, RZ, 0xc0, !PT ;  /* 0x100000000aff7812 */ /* 0x000fe4000788c0ff */
[----:B------:R-:W-:Y:S02]  /*3bfd0*/  PRMT R117, R117, 0x7773, RZ ;  /* 0x0000777375757816 */ /* 0x000fe400000000ff */
[----:B------:R-:W-:-:S09]  /*3bfe0*/  PRMT R2, R118, 0x7770, RZ ;  /* 0x0000777076027816 */ /* 0x000fd200000000ff */
[----:B------:R-:W-:Y:S01]  /*3bff0*/  @P4 STG.E.U8 desc[UR6][R66.64], R117 ;  /* 0x0000007542004986 */ /* 0x000fe2000c101106 */
[----:B------:R-:W-:-:S13]  /*3c000*/  LOP3.LUT P4, RZ, R10, 0x8000000, RZ, 0xc0, !PT ;  /* 0x080000000aff7812 */ /* 0x000fda000788c0ff */
[----:B------:R1:W-:Y:S01]  /*3c010*/  @P4 STG.E.U8 desc[UR6][R64.64], R2 ;  /* 0x0000000240004986 */ /* 0x0003e2000c101106 */
[----:B------:R-:W-:Y:S02]  /*3c020*/  LOP3.LUT P4, RZ, R10, 0x4000000, RZ, 0xc0, !PT ;  /* 0x040000000aff7812 */ /* 0x000fe4000788c0ff */
[----:B-1----:R-:W-:-:S11]  /*3c030*/  PRMT R2, R118, 0x7771, RZ ;  /* 0x0000777176027816 */ /* 0x002fd600000000ff */
[----:B------:R1:W-:Y:S01]  /*3c040*/  @P4 STG.E.U8 desc[UR6][R62.64], R2 ;  /* 0x000000023e004986 */ /* 0x0003e2000c101106 */
[----:B------:R-:W-:Y:S02]  /*3c050*/  LOP3.LUT P4, RZ, R10, 0x2000000, RZ, 0xc0, !PT ;  /* 0x020000000aff7812 */ /* 0x000fe4000788c0ff */
[----:B-1----:R-:W-:-:S11]  /*3c060*/  PRMT R2, R118, 0x7772, RZ ;  /* 0x0000777276027816 */ /* 0x002fd600000000ff */
[----:B------:R1:W-:Y:S01]  /*3c070*/  @P4 STG.E.U8 desc[UR6][R60.64], R2 ;  /* 0x000000023c004986 */ /* 0x0003e2000c101106 */
[----:B------:R-:W-:Y:S02]  /*3c080*/  LOP3.LUT P4, RZ, R10, 0x1000000, RZ, 0xc0, !PT ;  /* 0x010000000aff7812 */ /* 0x000fe4000788c0ff */
[----:B------:R-:W-:Y:S02]  /*3c090*/  PRMT R118, R118, 0x7773, RZ ;  /* 0x0000777376767816 */ /* 0x000fe400000000ff */
[----:B------:R-:W-:-:S09]  /*3c0a0*/  LOP3.LUT P3, RZ, R0, 0x8000, RZ, 0xc0, !PT ;  /* 0x0000800000ff7812 */ /* 0x000fd2000786c0ff */
[----:B------:R-:W-:Y:S01]  /*3c0b0*/  @P4 STG.E.U8 desc[UR6][R58.64], R118 ;  /* 0x000000763a004986 */ /* 0x000fe2000c101106 */
[----:B------:R-:W-:Y:S02]  /*3c0c0*/  LOP3.LUT P4, RZ, R10, 0x800000, RZ, 0xc0, !PT ;  /* 0x008000000aff7812 */ /* 0x000fe4000788c0ff */
[----:B-1----:R-:W-:Y:S02]  /*3c0d0*/  PRMT R2, R119, 0x7770, RZ ;  /* 0x0000777077027816 */ /* 0x002fe400000000ff */
[C---:B------:R-:W-:Y:S02]  /*3c0e0*/  LOP3.LUT P6, RZ, R0.reuse, 0x4000, RZ, 0xc0, !PT ;  /* 0x0000400000ff7812 */ /* 0x040fe400078cc0ff */
[C---:B------:R-:W-:Y:S02]  /*3c0f0*/  LOP3.LUT P2, RZ, R0.reuse, 0x1000, RZ, 0xc0, !PT ;  /* 0x0000100000ff7812 */ /* 0x040fe4000784c0ff */
[----:B------:R-:W-:-:S05]  /*3c100*/  LOP3.LUT P1, RZ, R0, 0x400, RZ, 0xc0, !PT ;  /* 0x0000040000ff7812 */ /* 0x000fca000782c0ff */
[----:B------:R1:W-:Y:S01]  /*3c110*/  @P4 STG.E.U8 desc[UR6][R56.64], R2 ;  /* 0x0000000238004986 */ /* 0x0003e2000c101106 */
[----:B------:R-:W-:Y:S02]  /*3c120*/  LOP3.LUT P0, RZ, R0, 0x100, RZ, 0xc0, !PT ;  /* 0x0000010000ff7812 */ /* 0x000fe4000780c0ff */
[----:B-1----:R-:W-:-:S05]  /*3c130*/  PRMT R2, R119, 0x7771, RZ ;  /* 0x0000777177027816 */ /* 0x002fca00000000ff */
[----:B---3--:R1:W-:Y:S01]  /*3c140*/  @P3 STG.E.U8 desc[UR6][R54.64], R2 ;  /* 0x0000000236003986 */ /* 0x0083e2000c101106 */
[----:B------:R-:W-:Y:S02]  /*3c150*/  LOP3.LUT P5, RZ, R0, 0x40, RZ, 0xc0, !PT ;  /* 0x0000004000ff7812 */ /* 0x000fe400078ac0ff */
[C---:B-1----:R-:W-:Y:S02]  /*3c160*/  PRMT R2, R119.reuse, 0x7772, RZ ;  /* 0x0000777277027816 */ /* 0x042fe400000000ff */
[----:B------:R-:W-:-:S03]  /*3c170*/  PRMT R119, R119, 0x7773, RZ ;  /* 0x0000777377777816 */ /* 0x000fc600000000ff */
[----:B------:R1:W-:Y:S04]  /*3c180*/  @P6 STG.E.U8 desc[UR6][R52.64], R2 ;  /* 0x0000000234006986 */ /* 0x0003e8000c101106 */
[----:B----4-:R-:W-:Y:S01]  /*3c190*/  @P2 STG.E.U8 desc[UR6][R50.64], R119 ;  /* 0x0000007732002986 */ /* 0x010fe2000c101106 */
[----:B-1----:R-:W-:-:S05]  /*3c1a0*/  PRMT R2, R120, 0x7770, RZ ;  /* 0x0000777078027816 */ /* 0x002fca00000000ff */
[----:B------:R1:W-:Y:S02]  /*3c1b0*/  @P1 STG.E.U8 desc[UR6][R48.64], R2 ;  /* 0x0000000230001986 */ /* 0x0003e4000c101106 */
[----:B-1----:R-:W-:-:S05]  /*3c1c0*/  PRMT R2, R120, 0x7771, RZ ;  /* 0x0000777178027816 */ /* 0x002fca00000000ff */
[----:B------:R1:W-:Y:S02]  /*3c1d0*/  @P0 STG.E.U8 desc[UR6][R168.64], R2 ;  /* 0x00000002a8000986 */ /* 0x0003e4000c101106 */
[----:B-1----:R-:W-:-:S05]  /*3c1e0*/  PRMT R2, R120, 0x7772, RZ ;  /* 0x0000777278027816 */ /* 0x002fca00000000ff */
        /* <DEDUP_REMOVED lines=48> */
[----:B------:R-:W3:Y:S04]  /*3c4f0*/  LDL.LU.64 R54, [R1+0x720] ;  /* 0x0007200001367983 */ /* 0x000ee80000300a00 */
[----:B----4-:R1:W-:Y:S02]  /*3c500*/  @P0 STG.E.U8 desc[UR6][R52.64], R2 ;  /* 0x0000000234000986 */ /* 0x0103e4000c101106 */
[----:B-1----:R-:W-:-:S02]  /*3c510*/  PRMT R2, R121, 0x7772, RZ ;  /* 0x0000777279027816 */ /* 0x002fc400000000ff */
[----:B------:R-:W4:Y:S01]  /*3c520*/  LDL.LU.64 R52, [R1+0x718] ;  /* 0x0007180001347983 */ /* 0x000f220000300a00 */
[----:B------:R-:W-:-:S03]  /*3c530*/  PRMT R121, R121, 0x7773, RZ ;  /* 0x0000777379797816 */ /* 0x000fc600000000ff */
[----:B------:R1:W-:Y:S04]  /*3c540*/  @P5 STG.E.U8 desc[UR6][R50.64], R2 ;  /* 0x0000000232005986 */ /* 0x0003e8000c101106 */
[----:B------:R0:W-:Y:S01]  /*3c550*/  @P4 STG.E.U8 desc[UR6][R48.64], R121 ;  /* 0x0000007930004986 */ /* 0x0001e2000c101106 */
[----:B------:R-:W-:Y:S02]  /*3c560*/  LOP3.LUT P4, RZ, R10, 0x400000, RZ, 0xc0, !PT ;  /* 0x004000000aff7812 */ /* 0x000fe4000788c0ff */
[----:B-1----:R-:W-:Y:S01]  /*3c570*/  PRMT R2, R122, 0x7770, RZ ;  /* 0x000077707a027816 */ /* 0x002fe200000000ff */
[----:B------:R-:W4:Y:S04]  /*3c580*/  LDL.LU.64 R50, [R1+0x710] ;  /* 0x0007100001327983 */ /* 0x000f280000300a00 */
[----:B0-----:R-:W4:Y:S06]  /*3c590*/  LDL.LU.64 R48, [R1+0x708] ;  /* 0x0007080001307983 */ /* 0x001f2c0000300a00 */
        /* <DEDUP_REMOVED lines=27> */
[----:B------:R-:W-:Y:S04]  /*3c750*/  @P4 STG.E.U8 desc[UR6][R56.64], R123 ;  /* 0x0000007b38004986 */ /* 0x000fe8000c101106 */
[----:B---3--:R0:W-:Y:S01]  /*3c760*/  @P3 STG.E.U8 desc[UR6][R54.64], R2 ;  /* 0x0000000236003986 */ /* 0x0081e2000c101106 */
[C---:B------:R-:W-:Y:S02]  /*3c770*/  LOP3.LUT P1, RZ, R5.reuse, 0x40, RZ, 0xc0, !PT ;  /* 0x0000004005ff7812 */ /* 0x040fe4000782c0ff */
[----:B------:R-:W-:Y:S02]  /*3c780*/  LOP3.LUT P0, RZ, R5, 0x20, RZ, 0xc0, !PT ;  /* 0x0000002005ff7812 */ /* 0x000fe4000780c0ff */
[----:B0-----:R-:W-:-:S05]  /*3c790*/  PRMT R2, R124, 0x7771, RZ ;  /* 0x000077717c027816 */ /* 0x001fca00000000ff */
[----:B----4-:R0:W-:Y:S01]  /*3c7a0*/  @P6 STG.E.U8 desc[UR6][R52.64], R2 ;  /* 0x0000000234006986 */ /* 0x0101e2000c101106 */
        /* <DEDUP_REMOVED lines=39> */
[----:B------:R-:W-:Y:S02]  /*3ca20*/  LOP3.LUT P1, RZ, R5, 0x1, RZ, 0xc0, !PT ;  /* 0x0000000105ff7812 */ /* 0x000fe4000782c0ff */
[----:B------:R-:W-:Y:S01]  /*3ca30*/  LOP3.LUT P0, RZ, R6, 0x40000000, RZ, 0xc0, !PT ;  /* 0x4000000006ff7812 */ /* 0x000fe2000780c0ff */
[----:B------:R-:W2:Y:S04]  /*3ca40*/  LDL.LU.64 R60, [R1+0x458] ;  /* 0x00045800013c7983 */ /* 0x000ea80000300a00 */
[----:B------:R-:W-:Y:S01]  /*3ca50*/  @P4 LOP3.LUT R10, R10, 0x1000, RZ, 0xfc, !PT ;  /* 0x000010000a0a4812 */ /* 0x000fe200078efcff */
[----:B------:R-:W2:Y:S01]  /*3ca60*/  LDL.LU.64 R58, [R1+0x450] ;  /* 0x00045000013a7983 */ /* 0x000ea20000300a00 */
[----:B------:R-:W-:-:S02]  /*3ca70*/  LOP3.LUT P4, RZ, R6, 0x400000, RZ, 0xc0, !PT ;  /* 0x0040000006ff7812 */ /* 0x000fc4000788c0ff */
[----:B------:R-:W-:Y:S01]  /*3ca80*/  LOP3.LUT R10, R10, 0xffffdfff, RZ, 0xc0, !PT ;  /* 0xffffdfff0a0a7812 */ /* 0x000fe200078ec0ff */
[----:B------:R-:W2:Y:S01]  /*3ca90*/  LDL.LU.64 R56, [R1+0x448] ;  /* 0x0004480001387983 */ /* 0x000ea20000300a00 */
[----:B------:R-:W-:-:S09]  /*3caa0*/  LOP3.LUT P5, RZ, R6, 0x10000000, RZ, 0xc0, !PT ;  /* 0x1000000006ff7812 */ /* 0x000fd200078ac0ff */
[----:B------:R-:W-:Y:S02]  /*3cab0*/  @P4 LOP3.LUT R10, R10, 0x2000, RZ, 0xfc, !PT ;  /* 0x000020000a0a4812 */ /* 0x000fe400078efcff */
[----:B------:R-:W-:Y:S02]  /*3cac0*/  LOP3.LUT P4, RZ, R6, 0x1000000, RZ, 0xc0, !PT ;  /* 0x0100000006ff7812 */ /* 0x000fe4000788c0ff */
[----:B------:R-:W-:Y:S02]  /*3cad0*/  LOP3.LUT R10, R10, 0xffffbfff, RZ, 0xc0, !PT ;  /* 0xffffbfff0a0a7812 */ /* 0x000fe400078ec0ff */
[----:B------:R-:W-:Y:S02]  /*3cae0*/  PRMT R125, R125, 0x7773, RZ ;  /* 0x000077737d7d7816 */ /* 0x000fe400000000ff */
[----:B------:R-:W-:-:S03]  /*3caf0*/  PRMT R2, R126, 0x7770, RZ ;  /* 0x000077707e027816 */ /* 0x000fc600000000ff */
[----:B---3--:R0:W-:Y:S04]  /*3cb00*/  @P1 STG.E.U8 desc[UR6][R54.64], R125 ;  /* 0x0000007d36001986 */ /* 0x0081e8000c101106 */
[----:B------:R-:W-:Y:S01]  /*3cb10*/  @P4 LOP3.LUT R10, R10, 0x4000, RZ, 0xfc, !PT ;  /* 0x000040000a0a4812 */ /* 0x000fe200078efcff */
[----:B----4-:R1:W-:Y:S01]  /*3cb20*/  @P0 STG.E.U8 desc[UR6][R52.64], R2 ;  /* 0x0000000234000986 */ /* 0x0103e2000c101106 */
[----:B------:R-:W-:-:S03]  /*3cb30*/  LOP3.LUT P4, RZ, R6, 0x4000000, RZ, 0xc0, !PT ;  /* 0x0400000006ff7812 */ /* 0x000fc6000788c0ff */
[----:B0-----:R-:W3:Y:S01]  /*3cb40*/  LDL.LU.64 R54, [R1+0x440] ;  /* 0x0004400001367983 */ /* 0x001ee20000300a00 */
        /* <DEDUP_REMOVED lines=38> */
[----:B---3--:R-:W-:Y:S01]  /*3cdb0*/  @P3 STG.E.U8 desc[UR6][R54.64], R128 ;  /* 0x0000008036003986 */ /* 0x008fe2000c101106 */
        /* <DEDUP_REMOVED lines=38> */
[----:B------:R-:W2:Y:S04]  /*3d020*/  LDL.LU.64 R62, [R1+0x6c0] ;  /* 0x0006c000013e7983 */ /* 0x000ea80000300a00 */
[----:B------:R-:W2:Y:S01]  /*3d030*/  LDL.LU.64 R60, [R1+0x5c0] ;  /* 0x0005c000013c7983 */ /* 0x000ea20000300a00 */
[----:B------:R-:W-:-:S02]  /*3d040*/  @P4 LOP3.LUT R10, R10, 0x8, RZ, 0xfc, !PT ;  /* 0x000000080a0a4812 */ /* 0x000fc400078efcff */
[C---:B------:R-:W-:Y:S01]  /*3d050*/  LOP3.LUT P4, RZ, R7.reuse, 0x40000, RZ, 0xc0, !PT ;  /* 0x0004000007ff7812 */ /* 0x040fe2000788c0ff */
[----:B------:R-:W2:Y:S01]  /*3d060*/  LDL.LU.64 R58, [R1+0x6b8] ;  /* 0x0006b800013a7983 */ /* 0x000ea20000300a00 */
[C---:B------:R-:W-:Y:S02]  /*3d070*/  LOP3.LUT P1, RZ, R7.reuse, 0x20000000, RZ, 0xc0, !PT ;  /* 0x2000000007ff7812 */ /* 0x040fe4000782c0ff */
[----:B------:R-:W-:Y:S01]  /*3d080*/  LOP3.LUT P0, RZ, R7, 0x4000000, RZ, 0xc0, !PT ;  /* 0x0400000007ff7812 */ /* 0x000fe2000780c0ff */
[----:B------:R-:W2:Y:S01]  /*3d090*/  LDL.LU.64 R56, [R1+0x488] ;  /* 0x0004880001387983 */ /* 0x000ea20000300a00 */
[----:B------:R-:W-:Y:S02]  /*3d0a0*/  LOP3.LUT R10, R10, 0xffffffef, RZ, 0xc0, !PT ;  /* 0xffffffef0a0a7812 */ /* 0x000fe400078ec0ff */
[C---:B------:R-:W-:Y:S02]  /*3d0b0*/  PRMT R2, R130.reuse, 0x7772, RZ ;  /* 0x0000777282027816 */ /* 0x040fe400000000ff */
[----:B------:R-:W-:-:S03]  /*3d0c0*/  PRMT R130, R130, 0x7773, RZ ;  /* 0x0000777382827816 */ /* 0x000fc600000000ff */
[----:B------:R-:W-:Y:S02]  /*3d0d0*/  @P4 LOP3.LUT R10, R10, 0x10, RZ, 0xfc, !PT ;  /* 0x000000100a0a4812 */ /* 0x000fe400078efcff */
[C---:B------:R-:W-:Y:S01]  /*3d0e0*/  LOP3.LUT P4, RZ, R7.reuse, 0x100000, RZ, 0xc0, !PT ;  /* 0x0010000007ff7812 */ /* 0x040fe2000788c0ff */
[----:B---3--:R0:W-:Y:S01]  /*3d0f0*/  @P1 STG.E.U8 desc[UR6][R54.64], R2 ;  /* 0x0000000236001986 */ /* 0x0081e2000c101106 */
[----:B------:R-:W-:-:S03]  /*3d100*/  LOP3.LUT P5, RZ, R7, 0x2000000, RZ, 0xc0, !PT ;  /* 0x0200000007ff7812 */ /* 0x000fc600078ac0ff */
[----:B----4-:R1:W-:Y:S01]  /*3d110*/  @P0 STG.E.U8 desc[UR6][R52.64], R130 ;  /* 0x0000008234000986 */ /* 0x0103e2000c101106 */
[----:B------:R-:W-:-:S03]  /*3d120*/  LOP3.LUT R10, R10, 0xffffffdf, RZ, 0xc0, !PT ;  /* 0xffffffdf0a0a7812 */ /* 0x000fc600078ec0ff */
[----:B0-----:R-:W3:Y:S04]  /*3d130*/  LDL.LU.64 R54, [R1+0x6b0] ;  /* 0x0006b00001367983 */ /* 0x001ee80000300a00 */
[----:B-1----:R-:W4:Y:S01]  /*3d140*/  LDL.LU.64 R52, [R1+0x5b8] ;  /* 0x0005b80001347983 */ /* 0x002f220000300a00 */
[----:B------:R-:W-:Y:S02]  /*3d150*/  @P4 LOP3.LUT R10, R10, 0x20, RZ, 0xfc, !PT ;  /* 0x000000200a0a4812 */ /* 0x000fe400078efcff */
[----:B------:R-:W-:Y:S02]  /*3d160*/  LOP3.LUT P4, RZ, R7, 0x400000, RZ, 0xc0, !PT ;  /* 0x0040000007ff7812 */ /* 0x000fe4000788c0ff */
[----:B------:R-:W-:Y:S02]  /*3d170*/  PRMT R2, R131, 0x7770, RZ ;  /* 0x0000777083027816 */ /* 0x000fe400000000ff */
[----:B------:R-:W-:-:S03]  /*3d180*/  LOP3.LUT R10, R10, 0xffffffbf, RZ, 0xc0, !PT ;  /* 0xffffffbf0a0a7812 */ /* 0x000fc600078ec0ff */
[----:B------:R0:W-:Y:S06]  /*3d190*/  @P5 STG.E.U8 desc[UR6][R50.64], R2 ;  /* 0x0000000232005986 */ /* 0x0001ec000c101106 */
[----:B------:R-:W-:Y:S01]  /*3d1a0*/  @P4 LOP3.LUT R10, R10, 0x40, RZ, 0xfc, !PT ;  /* 0x000000400a0a4812 */ /* 0x000fe200078efcff */
[----:B0-----:R-:W4:Y:S01]  /*3d1b0*/  LDL.LU.64 R50, [R1+0x6a8] ;  /* 0x0006a80001327983 */ /* 0x001f220000300a00 */
[----:B------:R-:W-:Y:S02]  /*3d1c0*/  LOP3.LUT P4, RZ, R7, 0x800000, RZ, 0xc0, !PT ;  /* 0x0080000007ff7812 */ /* 0x000fe4000788c0ff */
[----:B------:R-:W-:-:S11]  /*3d1d0*/  PRMT R2, R131, 0x7771, RZ ;  /* 0x0000777183027816 */ /* 0x000fd600000000ff */
[----:B------:R0:W-:Y:S01]  /*3d1e0*/  @P4 STG.E.U8 desc[UR6][R48.64], R2 ;  /* 0x0000000230004986 */ /* 0x0001e2000c101106 */
[----:B------:R-:W-:-:S03]  /*3d1f0*/  LOP3.LUT P4, RZ, R10, 0x40, RZ, 0xc0, !PT ;  /* 0x000000400aff7812 */ /* 0x000fc6000788c0ff */
[----:B0-----:R-:W4:Y:S01]  /*3d200*/  LDL.LU.64 R48, [R1+0x490] ;  /* 0x0004900001307983 */ /* 0x001f220000300a00 */
[----:B------:R-:W-:-:S09]  /*3d210*/  PRMT R2, R131, 0x7772, RZ ;  /* 0x0000777283027816 */ /* 0x000fd200000000ff */
[----:B------:R0:W-:Y:S01]  /*3d220*/  @P4 STG.E.U8 desc[UR6][R168.64], R2 ;  /* 0x00000002a8004986 */ /* 0x0001e2000c101106 */
[----:B------:R-:W-:Y:S02]  /*3d230*/  LOP3.LUT P4, RZ, R10, 0x20, RZ, 0xc0, !PT ;  /* 0x000000200aff7812 */ /* 0x000fe4000788c0ff */
[----:B------:R-:W-:Y:S01]  /*3d240*/  PRMT R131, R131, 0x7773, RZ ;  /* 0x0000777383837816 */ /* 0x000fe200000000ff */
[----:B0-----:R-:W4:Y:S01]  /*3d250*/  LDL.LU.64 R168, [R1+0x6a0] ;  /* 0x0006a00001a87983 */ /* 0x001f220000300a00 */
[----:B------:R-:W-:-:S09]  /*3d260*/  PRMT R2, R132, 0x7770, RZ ;  /* 0x0000777084027816 */ /* 0x000fd200000000ff */
[----:B--2---:R0:W-:Y:S04]  /*3d270*/  @P4 STG.E.U8 desc[UR6][R170.64], R131 ;  /* 0x00000083aa004986 */ /* 0x0041e8000c101106 */
[----:B0-----:R-:W2:Y:S01]  /*3d280*/  LDL.LU.64 R170, [R1+0x5b0] ;  /* 0x0005b00001aa7983 */ /* 0x001ea20000300a00 */
        /* <DEDUP_REMOVED lines=18> */
[----:B------:R0:W-:Y:S01]  /*3d3b0*/  @P4 STG.E.U8 desc[UR6][R56.64], R2 ;  /* 0x0000000238004986 */ /* 0x0001e2000c101106 */
[----:B------:R-:W-:Y:S02]  /*3d3c0*/  LOP3.LUT P2, RZ, R7, 0x8, RZ, 0xc0, !PT ;  /* 0x0000000807ff7812 */ /* 0x000fe4000784c0ff */
[C---:B0-----:R-:W-:Y:S02]  /*3d3d0*/  PRMT R2, R133.reuse, 0x7772, RZ ;  /* 0x0000777285027816 */ /* 0x041fe400000000ff */
[----:B------:R-:W-:-:S03]  /*3d3e0*/  PRMT R133, R133, 0x7773, RZ ;  /* 0x0000777385857816 */ /* 0x000fc600000000ff */
[----:B---3--:R-:W-:Y:S04]  /*3d3f0*/  @P3 STG.E.U8 desc[UR6][R54.64], R2 ;  /* 0x0000000236003986 */ /* 0x008fe8000c101106 */
[----:B----4-:R0:W-:Y:S04]  /*3d400*/  @P6 STG.E.U8 desc[UR6][R52.64], R133 ;  /* 0x0000008534006986 */ /* 0x0101e8000c101106 */
[----:B0-----:R-:W3:Y:S01]  /*3d410*/  LDL.LU.64 R52, [R1+0x698] ;  /* 0x0006980001347983 */ /* 0x001ee20000300a00 */
[----:B------:R-:W-:-:S05]  /*3d420*/  PRMT R2, R134, 0x7770, RZ ;  /* 0x0000777086027816 */ /* 0x000fca00000000ff */
[----:B------:R0:W-:Y:S01]  /*3d430*/  @P2 STG.E.U8 desc[UR6][R50.64], R2 ;  /* 0x0000000232002986 */ /* 0x0001e2000c101106 */
[----:B------:R-:W-:-:S03]  /*3d440*/  LOP3.LUT P1, RZ, R7, 0x2, RZ, 0xc0, !PT ;  /* 0x0000000207ff7812 */ /* 0x000fc6000782c0ff */
[----:B0-----:R-:W4:Y:S01]  /*3d450*/  LDL.LU.64 R50, [R1+0x4a0] ;  /* 0x0004a00001327983 */ /* 0x001f220000300a00 */
[C---:B------:R-:W-:Y:S02]  /*3d460*/  PRMT R2, R134.reuse, 0x7771, RZ ;  /* 0x0000777186027816 */ /* 0x040fe400000000ff */
[----:B------:R-:W-:Y:S01]  /*3d470*/  LOP3.LUT P0, RZ, R7, 0x1, RZ, 0xc0, !PT ;  /* 0x0000000107ff7812 */ /* 0x000fe2000780c0ff */
[----:B------:R-:W4:Y:S06]  /*3d480*/  LDL.LU.64 R58, [R1+0x690] ;  /* 0x00069000013a7983 */ /* 0x000f2c0000300a00 */
[----:B------:R0:W-:Y:S04]  /*3d490*/  @P1 STG.E.U8 desc[UR6][R48.64], R2 ;  /* 0x0000000230001986 */ /* 0x0001e8000c101106 */
[----:B0-----:R-:W4:Y:S01]  /*3d4a0*/  LDL.LU.64 R48, [R1+0x5a8] ;  /* 0x0005a80001307983 */ /* 0x001f220000300a00 */
[----:B------:R-:W-:-:S02]  /*3d4b0*/  PRMT R2, R134, 0x7772, RZ ;  /* 0x0000777286027816 */ /* 0x000fc400000000ff */
[----:B------:R-:W-:-:S03]  /*3d4c0*/  LOP3.LUT P5, RZ, R8, 0x40000000, RZ, 0xc0, !PT ;  /* 0x4000000008ff7812 */ /* 0x000fc600078ac0ff */
[----:B------:R0:W-:Y:S01]  /*3d4d0*/  @P0 STG.E.U8 desc[UR6][R168.64], R2 ;  /* 0x00000002a8000986 */ /* 0x0001e2000c101106 */
[----:B------:R-:W-:-:S03]  /*3d4e0*/  PRMT R134, R134, 0x7773, RZ ;  /* 0x0000777386867816 */ /* 0x000fc600000000ff */
[----:B0-----:R-:W4:Y:S06]  /*3d4f0*/  LDL.LU.64 R168, [R1+0x688] ;  /* 0x0006880001a87983 */ /* 0x001f2c0000300a00 */
[----:B--2---:R0:W-:Y:S04]  /*3d500*/  @P5 STG.E.U8 desc[UR6][R170.64], R134 ;  /* 0x00000086aa005986 */ /* 0x0041e8000c101106 */
[----:B0-----:R-:W2:Y:S01]  /*3d510*/  LDL.LU.64 R170, [R1+0x4a8] ;  /* 0x0004a80001aa7983 */ /* 0x001ea20000300a00 */
[----:B------:R-:W-:-:S02]  /*3d520*/  LOP3.LUT P3, RZ, R8, 0x800, RZ, 0xc0, !PT ;  /* 0x0000080008ff7812 */ /* 0x000fc4000786c0ff */
[----:B------:R-:W-:Y:S01]  /*3d530*/  LOP3.LUT R9, R9, 0xfdffffff, RZ, 0xc0, !PT ;  /* 0xfdffffff09097812 */ /* 0x000fe200078ec0ff */
[----:B------:R-:W2:Y:S01]  /*3d540*/  LDL.LU.64 R56, [R1+0x680] ;  /* 0x0006800001387983 */ /* 0x000ea20000300a00 */
[----:B------:R-:W-:-:S03]  /*3d550*/  LOP3.LUT P1, RZ, R8, 0x10000000, RZ, 0xc0, !PT ;  /* 0x1000000008ff7812 */ /* 0x000fc6000782c0ff */
[----:B------:R-:W2:Y:S06]  /*3d560*/  LDL.LU.64 R54, [R1+0x5a0] ;  /* 0x0005a00001367983 */ /* 0x000eac0000300a00 */
        /* <DEDUP_REMOVED lines=12> */
[----:B------:R-:W-:Y:S02]  /*3d630*/  PRMT R2, R135, 0x7770, RZ ;  /* 0x0000777087027816 */ /* 0x000fe400000000ff */
[----:B------:R-:W-:-:S07]  /*3d640*/  LOP3.LUT P0, RZ, R8, 0x4000000, RZ, 0xc0, !PT ;  /* 0x0400000008ff7812 */ /* 0x000fce000780c0ff */
[----:B------:R-:W-:Y:S02]  /*3d650*/  @P3 LOP3.LUT R9, R9, 0x20000000, RZ, 0xfc, !PT ;  /* 0x2000000009093812 */ /* 0x000fe400078efcff */
[C---:B------:R-:W-:Y:S02]  /*3d660*/  LOP3.LUT P3, RZ, R8.reuse, 0x100000, RZ, 0xc0, !PT ;  /* 0x0010000008ff7812 */ /* 0x040fe4000786c0ff */
[----:B------:R-:W-:Y:S02]  /*3d670*/  LOP3.LUT P5, RZ, R8, 0x80, RZ, 0xc0, !PT ;  /* 0x0000008008ff7812 */ /* 0x000fe400078ac0ff */
[----:B------:R-:W-:-:S09]  /*3d680*/  LOP3.LUT R9, R9, 0xbfffffff, RZ, 0xc0, !PT ;  /* 0xbfffffff09097812 */ /* 0x000fd200078ec0ff */
[----:B------:R-:W-:-:S04]  /*3d690*/  @P3 LOP3.LUT R9, R9, 0x40000000, RZ, 0xfc, !PT ;  /* 0x4000000009093812 */ /* 0x000fc800078efcff */
[----:B------:R-:W-:-:S04]  /*3d6a0*/  LOP3.LUT R9, R9, 0xff7fffff, RZ, 0xc0, !PT ;  /* 0xff7fffff09097812 */ /* 0x000fc800078ec0ff */
[----:B------:R-:W-:Y:S01]  /*3d6b0*/  @P5 LOP3.LUT R9, R9, 0x800000, RZ, 0xfc, !PT ;  /* 0x0080000009095812 */ /* 0x000fe200078efcff */
[----:B---3--:R0:W-:Y:S04]  /*3d6c0*/  @P1 STG.E.U8 desc[UR6][R52.64], R2 ;  /* 0x0000000234001986 */ /* 0x0081e8000c101106 */
[----:B0-----:R-:W3:Y:S01]  /*3d6d0*/  LDL.LU.64 R52, [R1+0x678] ;  /* 0x0006780001347983 */ /* 0x001ee20000300a00 */
[----:B------:R-:W-:-:S05]  /*3d6e0*/  PRMT R2, R135, 0x7771, RZ ;  /* 0x0000777187027816 */ /* 0x000fca00000000ff */
[----:B----4-:R0:W-:Y:S01]  /*3d6f0*/  @P0 STG.E.U8 desc[UR6][R50.64], R2 ;  /* 0x0000000232000986 */ /* 0x0101e2000c101106 */
[C---:B------:R-:W-:Y:S02]  /*3d700*/  LOP3.LUT P5, RZ, R8.reuse, 0x100, RZ, 0xc0, !PT ;  /* 0x0000010008ff7812 */ /* 0x040fe400078ac0ff */
[C---:B------:R-:W-:Y:S02]  /*3d710*/  LOP3.LUT P2, RZ, R8.reuse, 0x1000000, RZ, 0xc0, !PT ;  /* 0x0100000008ff7812 */ /* 0x040fe4000784c0ff */
[----:B------:R-:W-:Y:S01]  /*3d720*/  LOP3.LUT P3, RZ, R8, 0x400000, RZ, 0xc0, !PT ;  /* 0x0040000008ff7812 */ /* 0x000fe2000786c0ff */
[----:B0-----:R-:W4:Y:S04]  /*3d730*/  LDL.LU.64 R50, [R1+0x4b8] ;  /* 0x0004b80001327983 */ /* 0x001f280000300a00 */
[----:B------:R-:W4:Y:S01]  /*3d740*/  LDL.LU.64 R60, [R1+0x670] ;  /* 0x00067000013c7983 */ /* 0x000f220000300a00 */
[----:B------:R-:W-:-:S02]  /*3d750*/  LOP3.LUT R9, R9, 0xfeffffff, RZ, 0xc0, !PT ;  /* 0xfeffffff09097812 */ /* 0x000fc400078ec0ff */
[C---:B------:R-:W-:Y:S02]  /*3d760*/  PRMT R2, R135.reuse, 0x7772, RZ ;  /* 0x0000777287027816 */ /* 0x040fe400000000ff */
[----:B------:R-:W-:Y:S02]  /*3d770*/  PRMT R135, R135, 0x7773, RZ ;  /* 0x0000777387877816 */ /* 0x000fe400000000ff */
[----:B------:R-:W-:Y:S01]  /*3d780*/  @P5 LOP3.LUT R9, R9, 0x1000000, RZ, 0xfc, !PT ;  /* 0x0100000009095812 */ /* 0x000fe200078efcff */
[----:B------:R-:W-:Y:S04]  /*3d790*/  @P2 STG.E.U8 desc[UR6][R58.64], R2 ;  /* 0x000000023a002986 */ /* 0x000fe8000c101106 */
[----:B------:R0:W-:Y:S01]  /*3d7a0*/  @P3 STG.E.U8 desc[UR6][R48.64], R135 ;  /* 0x0000008730003986 */ /* 0x0001e2000c101106 */
[----:B------:R-:W-:-:S03]  /*3d7b0*/  LOP3.LUT P3, RZ, R9, 0x40000000, RZ, 0xc0, !PT ;  /* 0x4000000009ff7812 */ /* 0x000fc6000786c0ff */
[----:B0-----:R-:W4:Y:S01]  /*3d7c0*/  LDL.LU.64 R48, [R1+0x598] ;  /* 0x0005980001307983 */ /* 0x001f220000300a00 */
[----:B------:R-:W-:-:S09]  /*3d7d0*/  PRMT R2, R136, 0x7770, RZ ;  /* 0x0000777088027816 */ /* 0x000fd200000000ff */
[----:B------:R0:W-:Y:S01]  /*3d7e0*/  @P3 STG.E.U8 desc[UR6][R168.64], R2 ;  /* 0x00000002a8003986 */ /* 0x0001e2000c101106 */
[----:B------:R-:W-:-:S03]  /*3d7f0*/  LOP3.LUT P3, RZ, R9, 0x20000000, RZ, 0xc0, !PT ;  /* 0x2000000009ff7812 */ /* 0x000fc6000786c0ff */
[----:B0-----:R-:W4:Y:S01]  /*3d800*/  LDL.LU.64 R168, [R1+0x668] ;  /* 0x0006680001a87983 */ /* 0x001f220000300a00 */
[----:B------:R-:W-:-:S03]  /*3d810*/  PRMT R2, R136, 0x7771, RZ ;  /* 0x0000777188027816 */ /* 0x000fc600000000ff */
[----:B------:R-:W4:Y:S06]  /*3d820*/  LDL.LU.64 R58, [R1+0x4c0] ;  /* 0x0004c000013a7983 */ /* 0x000f2c0000300a00 */
[----:B--2---:R0:W-:Y:S04]  /*3d830*/  @P3 STG.E.U8 desc[UR6][R170.64], R2 ;  /* 0x00000002aa003986 */ /* 0x0041e8000c101106 */
[----:B0-----:R-:W2:Y:S01]  /*3d840*/  LDL.LU.64 R170, [R1+0x660] ;  /* 0x0006600001aa7983 */ /* 0x001ea20000300a00 */
[----:B------:R-:W-:-:S02]  /*3d850*/  LOP3.LUT P3, RZ, R9, 0x10000000, RZ, 0xc0, !PT ;  /* 0x1000000009ff7812 */ /* 0x000fc4000786c0ff */
[C---:B------:R-:W-:Y:S02]  /*3d860*/  PRMT R2, R136.reuse, 0x7772, RZ ;  /* 0x0000777288027816 */ /* 0x040fe400000000ff */
[----:B------:R-:W-:-:S09]  /*3d870*/  PRMT R136, R136, 0x7773, RZ ;  /* 0x0000777388887816 */ /* 0x000fd200000000ff */
[----:B------:R0:W-:Y:S01]  /*3d880*/  @P3 STG.E.U8 desc[UR6][R56.64], R2 ;  /* 0x0000000238003986 */ /* 0x0001e2000c101106 */
[----:B------:R-:W-:-:S03]  /*3d890*/  LOP3.LUT P3, RZ, R9, 0x8000000, RZ, 0xc0, !PT ;  /* 0x0800000009ff7812 */ /* 0x000fc6000786c0ff */
[----:B0-----:R-:W2:Y:S10]  /*3d8a0*/  LDL.LU.64 R56, [R1+0x590] ;  /* 0x0005900001387983 */ /* 0x001eb40000300a00 */
[----:B------:R0:W-:Y:S01]  /*3d8b0*/  @P3 STG.E.U8 desc[UR6][R54.64], R136 ;  /* 0x0000008836003986 */ /* 0x0001e2000c101106 */
[----:B------:R-:W-:-:S02]  /*3d8c0*/  LOP3.LUT P3, RZ, R9, 0x4000000, RZ, 0xc0, !PT ;  /* 0x0400000009ff7812 */ /* 0x000fc4000786c0ff */
[----:B------:R-:W-:Y:S01]  /*3d8d0*/  PRMT R2, R137, 0x7770, RZ ;  /* 0x0000777089027816 */ /* 0x000fe200000000ff */
[----:B0-----:R-:W2:Y:S01]  /*3d8e0*/  LDL.LU.64 R54, [R1+0x658] ;  /* 0x0006580001367983 */ /* 0x001ea20000300a00 */
[C---:B------:R-:W-:Y:S02]  /*3d8f0*/  LOP3.LUT P5, RZ, R8.reuse, 0x400, RZ, 0xc0, !PT ;  /* 0x0000040008ff7812 */ /* 0x040fe400078ac0ff */
[C---:B------:R-:W-:Y:S02]  /*3d900*/  LOP3.LUT P1, RZ, R8.reuse, 0x40, RZ, 0xc0, !PT ;  /* 0x0000004008ff7812 */ /* 0x040fe4000782c0ff */
[----:B------:R-:W-:-:S05]  /*3d910*/  LOP3.LUT P0, RZ, R8, 0x10, RZ, 0xc0, !PT ;  /* 0x0000001008ff7812 */ /* 0x000fca000780c0ff */
[----:B---3--:R0:W-:Y:S01]  /*3d920*/  @P3 STG.E.U8 desc[UR6][R52.64], R2 ;  /* 0x0000000234003986 */ /* 0x0081e2000c101106 */
[----:B------:R-:W-:-:S03]  /*3d930*/  LOP3.LUT P3, RZ, R9, 0x2000000, RZ, 0xc0, !PT ;  /* 0x0200000009ff7812 */ /* 0x000fc6000786c0ff */
[----:B0-----:R-:W3:Y:S01]  /*3d940*/  LDL.LU.64 R52, [R1+0x4d0] ;  /* 0x0004d00001347983 */ /* 0x001ee20000300a00 */
[----:B------:R-:W-:-:S09]  /*3d950*/  PRMT R2, R137, 0x7771, RZ ;  /* 0x0000777189027816 */ /* 0x000fd200000000ff */
[----:B----4-:R0:W-:Y:S02]  /*3d960*/  @P3 STG.E.U8 desc[UR6][R50.64], R2 ;  /* 0x0000000232003986 */ /* 0x0101e4000c101106 */
[----:B0-----:R-:W-:Y:S02]  /*3d970*/  PRMT R2, R137, 0x7772, RZ ;  /* 0x0000777289027816 */ /* 0x001fe400000000ff */
[----:B------:R-:W4:Y:S04]  /*3d980*/  LDL.LU.64 R50, [R1+0x650] ;  /* 0x0006500001327983 */ /* 0x000f280000300a00 */
[----:B------:R0:W-:Y:S01]  /*3d990*/  @P5 STG.E.U8 desc[UR6][R60.64], R2 ;  /* 0x000000023c005986 */ /* 0x0001e2000c101106 */
[----:B------:R-:W-:Y:S02]  /*3d9a0*/  LOP3.LUT P5, RZ, R9, 0x1000000, RZ, 0xc0, !PT ;  /* 0x0100000009ff7812 */ /* 0x000fe400078ac0ff */
[----:B------:R-:W-:-:S11]  /*3d9b0*/  PRMT R137, R137, 0x7773, RZ ;  /* 0x0000777389897816 */ /* 0x000fd600000000ff */
[----:B------:R1:W-:Y:S01]  /*3d9c0*/  @P5 STG.E.U8 desc[UR6][R48.64], R137 ;  /* 0x0000008930005986 */ /* 0x0003e2000c101106 */
[----:B------:R-:W-:Y:S02]  /*3d9d0*/  LOP3.LUT P5, RZ, R9, 0x800000, RZ, 0xc0, !PT ;  /* 0x0080000009ff7812 */ /* 0x000fe400078ac0ff */
[C---:B0-----:R-:W-:Y:S01]  /*3d9e0*/  PRMT R2, R138.reuse, 0x7770, RZ ;  /* 0x000077708a027816 */ /* 0x041fe200000000ff */
[----:B-1----:R-:W4:Y:S10]  /*3d9f0*/  LDL.LU.64 R48, [R1+0x588] ;  /* 0x0005880001307983 */ /* 0x002f340000300a00 */
[----:B------:R0:W-:Y:S04]  /*3da00*/  @P5 STG.E.U8 desc[UR6][R168.64], R2 ;  /* 0x00000002a8005986 */ /* 0x0001e8000c101106 */
[----:B0-----:R-:W4:Y:S01]  /*3da10*/  LDL.LU.64 R168, [R1+0x648] ;  /* 0x0006480001a87983 */ /* 0x001f220000300a00 */
[----:B------:R-:W-:-:S05]  /*3da20*/  PRMT R2, R138, 0x7771, RZ ;  /* 0x000077718a027816 */ /* 0x000fca00000000ff */
[----:B------:R0:W-:Y:S02]  /*3da30*/  @P1 STG.E.U8 desc[UR6][R58.64], R2 ;  /* 0x000000023a001986 */ /* 0x0001e4000c101106 */
[----:B0-----:R-:W-:-:S05]  /*3da40*/  PRMT R2, R138, 0x7772, RZ ;  /* 0x000077728a027816 */ /* 0x001fca00000000ff */
[----:B--2---:R0:W-:Y:S04]  /*3da50*/  @P0 STG.E.U8 desc[UR6][R170.64], R2 ;  /* 0x00000002aa000986 */ /* 0x0041e8000c101106 */
[----:B0-----:R-:W2:Y:S01]  /*3da60*/  LDL.LU.64 R170, [R1+0x4d8] ;  /* 0x0004d80001aa7983 */ /* 0x001ea20000300a00 */
[C---:B------:R-:W-:Y:S02]  /*3da70*/  LOP3.LUT P4, RZ, R8.reuse, 0x8, RZ, 0xc0, !PT ;  /* 0x0000000808ff7812 */ /* 0x040fe4000788c0ff */
[----:B------:R-:W-:Y:S02]  /*3da80*/  LOP3.LUT P6, RZ, R8, 0x4, RZ, 0xc0, !PT ;  /* 0x0000000408ff7812 */ /* 0x000fe400078cc0ff */
[----:B------:R-:W-:Y:S02]  /*3da90*/  PRMT R138, R138, 0x7773, RZ ;  /* 0x000077738a8a7816 */ /* 0x000fe400000000ff */
[----:B------:R-:W-:-:S02]  /*3daa0*/  PRMT R2, R139, 0x7770, RZ ;  /* 0x000077708b027816 */ /* 0x000fc400000000ff */
[----:B------:R-:W-:-:S05]  /*3dab0*/  LOP3.LUT P2, RZ, R8, 0x1, RZ, 0xc0, !PT ;  /* 0x0000000108ff7812 */ /* 0x000fca000784c0ff */
[----:B------:R-:W-:Y:S01]  /*3dac0*/  @P4 STG.E.U8 desc[UR6][R56.64], R138 ;  /* 0x0000008a38004986 */ /* 0x000fe2000c101106 */
[----:B------:R-:W-:Y:S02]  /*3dad0*/  ISETP.LT.AND P4, PT, R4, UR18, !P2 ;  /* 0x0000001204007c0c */ /* 0x000fe4000d781270 */
[----:B------:R-:W-:Y:S01]  /*3dae0*/  LOP3.LUT P5, RZ, R9, 0x400000, RZ, 0xc0, !PT ;  /* 0x0040000009ff7812 */ /* 0x000fe200078ac0ff */
[----:B------:R0:W-:Y:S04]  /*3daf0*/  @P6 STG.E.U8 desc[UR6][R54.64], R2 ;  /* 0x0000000236006986 */ /* 0x0001e8000c101106 */
[----:B0-----:R-:W2:Y:S01]  /*3db00*/  LDL.LU.64 R54, [R1+0x640] ;  /* 0x0006400001367983 */ /* 0x001ea20000300a00 */
[----:B------:R-:W-:Y:S02]  /*3db10*/  PRMT R2, R139, 0x7771, RZ ;  /* 0x000077718b027816 */ /* 0x000fe400000000ff */
[----:B------:R-:W-:-:S03]  /*3db20*/  LOP3.LUT P3, RZ, R8, 0x2, RZ, 0xc0, !PT ;  /* 0x0000000208ff7812 */ /* 0x000fc6000786c0ff */
[----:B---3--:R0:W-:Y:S01]  /*3db30*/  @P4 STG.E.U8 desc[UR6][R52.64], R2 ;  /* 0x0000000234004986 */ /* 0x0081e2000c101106 */
[----:B------:R-:W-:Y:S01]  /*3db40*/  ISETP.LT.AND P4, PT, R3, UR4, !P5 ;  /* 0x0000000403007c0c */ /* 0x000fe2000ef81270 */
[----:B------:R-:W-:Y:S02]  /*3db50*/  ULDC UR4, c[0x0][0x228] ;  /* 0x00008a0000047ab9 */ /* 0x000fe40000000800 */
[----:B0-----:R-:W3:Y:S01]  /*3db60*/  LDL.LU.64 R52, [R1+0x580] ;  /* 0x0005800001347983 */ /* 0x001ee20000300a00 */
[----:B------:R-:W-:Y:S02]  /*3db70*/  PRMT R2, R139, 0x7772, RZ ;  /* 0x000077728b027816 */ /* 0x000fe400000000ff */
[----:B------:R-:W-:Y:S01]  /*3db80*/  ISETP.LT.AND P5, PT, R4, UR4, !P5 ;  /* 0x0000000404007c0c */ /* 0x000fe2000efa1270 */
[----:B------:R-:W-:-:S06]  /*3db90*/  ULDC UR4, c[0x0][0x228] ;  /* 0x00008a0000047ab9 */ /* 0x000fcc0000000800 */
[----:B----4-:R0:W-:Y:S01]  /*3dba0*/  @P4 STG.E.U8 desc[UR6][R50.64], R2 ;  /* 0x0000000232004986 */ /* 0x0101e2000c101106 */
[----:B------:R-:W-:-:S03]  /*3dbb0*/  PRMT R139, R139, 0x7773, RZ ;  /* 0x000077738b8b7816 */ /* 0x000fc600000000ff */
[----:B0-----:R-:W4:Y:S01]  /*3dbc0*/  LDL.LU.64 R50, [R1+0x638] ;  /* 0x0006380001327983 */ /* 0x001f220000300a00 */
[----:B------:R-:W-:-:S03]  /*3dbd0*/  PRMT R2, R140, 0x7770, RZ ;  /* 0x000077708c027816 */ /* 0x000fc600000000ff */
[----:B------:R0:W-:Y:S01]  /*3dbe0*/  @P5 STG.E.U8 desc[UR6][R48.64], R139 ;  /* 0x0000008b30005986 */ /* 0x0001e2000c101106 */
[----:B------:R-:W-:Y:S01]  /*3dbf0*/  ISETP.LT.AND P5, PT, R3, UR4, !P3 ;  /* 0x0000000403007c0c */ /* 0x000fe2000dfa1270 */
[----:B------:R-:W-:Y:S02]  /*3dc00*/  ULDC UR4, c[0x0][0x228] ;  /* 0x00008a0000047ab9 */ /* 0x000fe40000000800 */
[----:B0-----:R-:W4:Y:S10]  /*3dc10*/  LDL.LU.64 R48, [R1+0x4e8] ;  /* 0x0004e80001307983 */ /* 0x001f340000300a00 */
[----:B------:R0:W-:Y:S01]  /*3dc20*/  @P5 STG.E.U8 desc[UR6][R168.64], R2 ;  /* 0x00000002a8005986 */ /* 0x0001e2000c101106 */
[----:B------:R-:W-:Y:S01]  /*3dc30*/  ISETP.LT.AND P5, PT, R4, UR4, !P3 ;  /* 0x0000000404007c0c */ /* 0x000fe2000dfa1270 */
[----:B------:R-:W-:-:S02]  /*3dc40*/  ULDC UR4, c[0x0][0x228] ;  /* 0x00008a0000047ab9 */ /* 0x000fc40000000800 */
[----:B0-----:R-:W4:Y:S01]  /*3dc50*/  LDL.LU.64 R168, [R1+0x630] ;  /* 0x0006300001a87983 */ /* 0x001f220000300a00 */
[----:B------:R-:W-:-:S09]  /*3dc60*/  PRMT R2, R140, 0x7771, RZ ;  /* 0x000077718c027816 */ /* 0x000fd200000000ff */
[----:B--2---:R0:W-:Y:S04]  /*3dc70*/  @P5 STG.E.U8 desc[UR6][R170.64], R2 ;  /* 0x00000002aa005986 */ /* 0x0041e8000c101106 */
[----:B0-----:R-:W2:Y:S01]  /*3dc80*/  LDL.LU.64 R170, [R1+0x578] ;  /* 0x0005780001aa7983 */ /* 0x001ea20000300a00 */
[----:B------:R-:W-:-:S04]  /*3dc90*/  LOP3.LUT P1, RZ, R8, 0x20, RZ, 0xc0, !PT ;  /* 0x0000002008ff7812 */ /* 0x000fc8000782c0ff */
[----:B------:R-:W-:Y:S01]  /*3dca0*/  ISETP.LT.AND P5, PT, R3, UR4, !P1 ;  /* 0x0000000403007c0c */ /* 0x000fe2000cfa1270 */
[----:B------:R-:W-:Y:S01]  /*3dcb0*/  ULDC UR4, c[0x0][0x228] ;  /* 0x00008a0000047ab9 */ /* 0x000fe20000000800 */
[C---:B------:R-:W-:Y:S02]  /*3dcc0*/  PRMT R2, R140.reuse, 0x7772, RZ ;  /* 0x000077728c027816 */ /* 0x040fe400000000ff */
[----:B------:R-:W-:Y:S02]  /*3dcd0*/  PRMT R140, R140, 0x7773, RZ ;  /* 0x000077738c8c7816 */ /* 0x000fe400000000ff */
[----:B------:R-:W-:-:S07]  /*3dce0*/  LOP3.LUT P2, RZ, R8, 0x200, RZ, 0xc0, !PT ;  /* 0x0000020008ff7812 */ /* 0x000fce000784c0ff */
[----:B------:R0:W-:Y:S01]  /*3dcf0*/  @P5 STG.E.U8 desc[UR6][R54.64], R2 ;  /* 0x0000000236005986 */ /* 0x0001e2000c101106 */
[----:B------:R-:W-:Y:S01]  /*3dd00*/  ISETP.LT.AND P5, PT, R4, UR4, !P1 ;  /* 0x0000000404007c0c */ /* 0x000fe2000cfa1270 */
[----:B------:R-:W-:Y:S02]  /*3dd10*/  ULDC UR4, c[0x0][0x228] ;  /* 0x00008a0000047ab9 */ /* 0x000fe40000000800 */
[----:B0-----:R-:W2:Y:S01]  /*3dd20*/  LDL.LU.64 R54, [R1+0x628] ;  /* 0x0006280001367983 */ /* 0x001ea20000300a00 */
[----:B------:R-:W-:Y:S02]  /*3dd30*/  PRMT R2, R141, 0x7770, RZ ;  /* 0x000077708d027816 */ /* 0x000fe400000000ff */
[----:B------:R-:W-:-:S07]  /*3dd40*/  LOP3.LUT P6, RZ, R8, 0x1000, RZ, 0xc0, !PT ;  /* 0x0000100008ff7812 */ /* 0x000fce00078cc0ff */
[----:B---3--:R0:W-:Y:S01]  /*3dd50*/  @P5 STG.E.U8 desc[UR6][R52.64], R140 ;  /* 0x0000008c34005986 */ /* 0x0081e2000c101106 */
[----:B------:R-:W-:Y:S01]  /*3dd60*/  ISETP.LT.AND P5, PT, R3, UR4, !P2 ;  /* 0x0000000403007c0c */ /* 0x000fe2000d7a1270 */
[----:B------:R-:W-:Y:S02]  /*3dd70*/  ULDC UR4, c[0x0][0x228] ;  /* 0x00008a0000047ab9 */ /* 0x000fe40000000800 */
[----:B0-----:R-:W3:Y:S10]  /*3dd80*/  LDL.LU.64 R52, [R1+0x4f0] ;  /* 0x0004f00001347983 */ /* 0x001ef40000300a00 */
[----:B----4-:R0:W-:Y:S01]  /*3dd90*/  @P5 STG.E.U8 desc[UR6][R50.64], R2 ;  /* 0x0000000232005986 */ /* 0x0101e2000c101106 */
[----:B------:R-:W-:Y:S01]  /*3dda0*/  ISETP.LT.AND P5, PT, R4, UR4, !P2 ;  /* 0x0000000404007c0c */ /* 0x000fe2000d7a1270 */
[----:B------:R-:W-:-:S02]  /*3ddb0*/  ULDC UR4, c[0x0][0x228] ;  /* 0x00008a0000047ab9 */ /* 0x000fc40000000800 */
[----:B0-----:R-:W4:Y:S01]  /*3ddc0*/  LDL.LU.64 R50, [R1+0x620] ;  /* 0x0006200001327983 */ /* 0x001f220000300a00 */
[----:B------:R-:W-:-:S09]  /*3ddd0*/  PRMT R2, R141, 0x7771, RZ ;  /* 0x000077718d027816 */ /* 0x000fd200000000ff */
[----:B------:R0:W-:Y:S01]  /*3dde0*/  @P5 STG.E.U8 desc[UR6][R48.64], R2 ;  /* 0x0000000230005986 */ /* 0x0001e2000c101106 */
[----:B------:R-:W-:Y:S01]  /*3ddf0*/  ISETP.LT.AND P5, PT, R3, UR4, !P6 ;  /* 0x0000000403007c0c */ /* 0x000fe2000f7a1270 */
[----:B------:R-:W-:Y:S02]  /*3de00*/  ULDC UR4, c[0x0][0x228] ;  /* 0x00008a0000047ab9 */ /* 0x000fe40000000800 */
[----:B0-----:R-:W4:Y:S01]  /*3de10*/  LDL.LU.64 R48, [R1+0x570] ;  /* 0x0005700001307983 */ /* 0x001f220000300a00 */
[----:B------:R-:W-:-:S09]  /*3de20*/  PRMT R2, R141, 0x7772, RZ ;  /* 0x000077728d027816 */ /* 0x000fd200000000ff */
[----:B------:R0:W-:Y:S01]  /*3de30*/  @P5 STG.E.U8 desc[UR6][R168.64], R2 ;  /* 0x00000002a8005986 */ /* 0x0001e2000c101106 */
[----:B------:R-:W-:Y:S01]  /*3de40*/  ISETP.LT.AND P5, PT, R4, UR4, !P6 ;  /* 0x0000000404007c0c */ /* 0x000fe2000f7a1270 */
[----:B------:R-:W-:Y:S01]  /*3de50*/  ULDC UR4, c[0x0][0x228] ;  /* 0x00008a0000047ab9 */ /* 0x000fe20000000800 */
[----:B------:R-:W-:Y:S01]  /*3de60*/  PRMT R141, R141, 0x7773, RZ ;  /* 0x000077738d8d7816 */ /* 0x000fe200000000ff */
[----:B0-----:R-:W4:Y:S10]  /*3de70*/  LDL.LU.64 R168, [R1+0x618] ;  /* 0x0006180001a87983 */ /* 0x001f340000300a00 */
[----:B--2---:R0:W-:Y:S04]  /*3de80*/  @P5 STG.E.U8 desc[UR6][R170.64], R141 ;  /* 0x0000008daa005986 */ /* 0x0041e8000c101106 */
[----:B0-----:R-:W2:Y:S01]  /*3de90*/  LDL.LU.64 R170, [R1+0x500] ;  /* 0x0005000001aa7983 */ /* 0x001ea20000300a00 */
[----:B------:R-:W-:-:S04]  /*3dea0*/  LOP3.LUT P3, RZ, R8, 0x8000, RZ, 0xc0, !PT ;  /* 0x0000800008ff7812 */ /* 0x000fc8000786c0ff */
[----:B------:R-:W-:Y:S01]  /*3deb0*/  ISETP.LT.AND P5, PT, R3, UR4, !P3 ;  /* 0x0000000403007c0c */ /* 0x000fe2000dfa1270 */
[----:B------:R-:W-:Y:S01]  /*3dec0*/  ULDC UR4, c[0x0][0x228] ;  /* 0x00008a0000047ab9 */ /* 0x000fe20000000800 */
[----:B------:R-:W-:Y:S02]  /*3ded0*/  PRMT R2, R142, 0x7770, RZ ;  /* 0x000077708e027816 */ /* 0x000fe400000000ff */
[----:B------:R-:W-:-:S09]  /*3dee0*/  LOP3.LUT P1, RZ, R8, 0x10000, RZ, 0xc0, !PT ;  /* 0x0001000008ff7812 */ /* 0x000fd2000782c0ff */
        /* <DEDUP_REMOVED lines=9> */
[----:B0-----:R-:W3:Y:S01]  /*3df80*/  LDL.LU.64 R52, [R1+0x568] ;  /* 0x0005680001347983 */ /* 0x001ee20000300a00 */
[----:B------:R-:W-:-:S09]  /*3df90*/  PRMT R2, R142, 0x7772, RZ ;  /* 0x000077728e027816 */ /* 0x000fd200000000ff */
[----:B----4-:R0:W-:Y:S01]  /*3dfa0*/  @P5 STG.E.U8 desc[UR6][R50.64], R2 ;  /* 0x0000000232005986 */ /* 0x0101e2000c101106 */
[----:B------:R-:W-:Y:S01]  /*3dfb0*/  ISETP.LT.AND P5, PT, R4, UR4, !P1 ;  /* 0x0000000404007c0c */ /* 0x000fe2000cfa1270 */
[----:B------:R-:W-:Y:S01]  /*3dfc0*/  ULDC UR4, c[0x0][0x228] ;  /* 0x00008a0000047ab9 */ /* 0x000fe20000000800 */
[----:B------:R-:W-:Y:S01]  /*3dfd0*/  PRMT R142, R142, 0x7773, RZ ;  /* 0x000077738e8e7816 */ /* 0x000fe200000000ff */
[----:B0-----:R-:W4:Y:S01]  /*3dfe0*/  LDL.LU.64 R50, [R1+0x608] ;  /* 0x0006080001327983 */ /* 0x001f220000300a00 */
[----:B------:R-:W-:-:S09]  /*3dff0*/  PRMT R2, R143, 0x7770, RZ ;  /* 0x000077708f027816 */ /* 0x000fd200000000ff */
        /* <DEDUP_REMOVED lines=120> */
[----:B------:R-:W-:Y:S02]  /*3e780*/  LOP3.LUT P2, RZ, R7, 0x2000, RZ, 0xc0, !PT ;  /* 0x0000200007ff7812 */ /* 0x000fe4000784c0ff */
[----:B------:R-:W-:-:S05]  /*3e790*/  PRMT R8, R149, 0x7770, RZ ;  /* 0x0000777095087816 */ /* 0x000fca00000000ff */
        /* <DEDUP_REMOVED lines=9> */
[----:B0-----:R-:W4:Y:S10]  /*3e830*/  LDL.LU.64 R50, [R1+0x4b0] ;  /* 0x0004b00001327983 */ /* 0x001f340000300a00 */
[----:B------:R0:W-:Y:S01]  /*3e840*/  @P5 STG.E.U8 desc[UR6][R48.64], R148 ;  /* 0x0000009430005986 */ /* 0x0001e2000c101106 */
[----:B------:R-:W-:Y:S01]  /*3e850*/  ISETP.LT.AND P5, PT, R3, UR4, !P2 ;  /* 0x0000000403007c0c */ /* 0x000fe2000d7a1270 */
[----:B------:R-:W-:-:S02]  /*3e860*/  ULDC UR4, c[0x0][0x228] ;  /* 0x00008a0000047ab9 */ /* 0x000fc40000000800 */
[----:B0-----:R-:W4:Y:S10]  /*3e870*/  LDL.LU.64 R48, [R1+0x498] ;  /* 0x0004980001307983 */ /* 0x001f340000300a00 */
        /* <DEDUP_REMOVED lines=17> */
[C---:B------:R-:W-:Y:S02]  /*3e990*/  PRMT R8, R150.reuse, 0x7770, RZ ;  /* 0x0000777096087816 */ /* 0x040fe400000000ff */
[C---:B------:R-:W-:Y:S02]  /*3e9a0*/  PRMT R2, R150.reuse, 0x7771, RZ ;  /* 0x0000777196027816 */ /* 0x040fe400000000ff */
[----:B------:R-:W-:Y:S02]  /*3e9b0*/  LOP3.LUT P1, RZ, R7, 0x80000, RZ, 0xc0, !PT ;  /* 0x0008000007ff7812 */ /* 0x000fe4000782c0ff */
[----:B------:R-:W-:-:S02]  /*3e9c0*/  PRMT R10, R150, 0x7772, RZ ;  /* 0x00007772960a7816 */ /* 0x000fc400000000ff */
[----:B------:R-:W-:Y:S01]  /*3e9d0*/  PRMT R150, R150, 0x7773, RZ ;  /* 0x0000777396967816 */ /* 0x000fe200000000ff */
[----:B---3--:R0:W-:Y:S01]  /*3e9e0*/  @P5 STG.E.U8 desc[UR6][R52.64], R149 ;  /* 0x0000009534005986 */ /* 0x0081e2000c101106 */
[----:B------:R-:W-:Y:S01]  /*3e9f0*/  ISETP.LT.AND P5, PT, R3, UR4, !P3 ;  /* 0x0000000403007c0c */ /* 0x000fe2000dfa1270 */
[----:B------:R-:W-:Y:S02]  /*3ea00*/  ULDC UR4, c[0x0][0x228] ;  /* 0x00008a0000047ab9 */ /* 0x000fe40000000800 */
[----:B0-----:R-:W3:Y:S10]  /*3ea10*/  LDL.LU.64 R52, [R1+0x3b8] ;  /* 0x0003b80001347983 */ /* 0x001ef40000300a00 */
[----:B----4-:R0:W-:Y:S01]  /*3ea20*/  @P5 STG.E.U8 desc[UR6][R50.64], R8 ;  /* 0x0000000832005986 */ /* 0x0101e2000c101106 */
[----:B------:R-:W-:Y:S01]  /*3ea30*/  ISETP.LT.AND P5, PT, R4, UR4, !P3 ;  /* 0x0000000404007c0c */ /* 0x000fe2000dfa1270 */
[----:B------:R-:W-:-:S02]  /*3ea40*/  ULDC UR4, c[0x0][0x228] ;  /* 0x00008a0000047ab9 */ /* 0x000fc40000000800 */
[----:B0-----:R-:W4:Y:S10]  /*3ea50*/  LDL.LU.64 R50, [R1+0x3b0] ;  /* 0x0003b00001327983 */ /* 0x001f340000300a00 */
[----:B------:R0:W-:Y:S01]  /*3ea60*/  @P5 STG.E.U8 desc[UR6][R48.64], R2 ;  /* 0x0000000230005986 */ /* 0x0001e2000c101106 */
[----:B------:R-:W-:Y:S01]  /*3ea70*/  ISETP.LT.AND P5, PT, R3, UR4, !P1 ;  /* 0x0000000403007c0c */ /* 0x000fe2000cfa1270 */
[----:B------:R-:W-:-:S02]  /*3ea80*/  ULDC UR4, c[0x0][0x228] ;  /* 0x00008a0000047ab9 */ /* 0x000fc40000000800 */
[----:B0-----:R-:W4:Y:S10]  /*3ea90*/  LDL.LU.64 R48, [R1+0x3a8] ;  /* 0x0003a80001307983 */ /* 0x001f340000300a00 */
[----:B------:R0:W-:Y:S01]  /*3eaa0*/  @P5 STG.E.U8 desc[UR6][R168.64], R10 ;  /* 0x0000000aa8005986 */ /* 0x0001e2000c101106 */
[----:B------:R-:W-:Y:S01]  /*3eab0*/  ISETP.LT.AND P5, PT, R4, UR4, !P1 ;  /* 0x0000000404007c0c */ /* 0x000fe2000cfa1270 */
[----:B------:R-:W-:-:S02]  /*3eac0*/  ULDC UR4, c[0x0][0x228] ;  /* 0x00008a0000047ab9 */ /* 0x000fc40000000800 */
        /* <DEDUP_REMOVED lines=13> */
[C---:B------:R-:W-:Y:S02]  /*3eba0*/  LOP3.LUT P3, RZ, R7.reuse, 0x8000000, RZ, 0xc0, !PT ;  /* 0x0800000007ff7812 */ /* 0x040fe4000786c0ff */
[C---:B------:R-:W-:Y:S02]  /*3ebb0*/  LOP3.LUT P1, RZ, R7.reuse, 0x10000000, RZ, 0xc0, !PT ;  /* 0x1000000007ff7812 */ /* 0x040fe4000782c0ff */
[----:B------:R-:W-:Y:S02]  /*3ebc0*/  LOP3.LUT P2, RZ, R7, 0x80000000, RZ, 0xc0, !PT ;  /* 0x8000000007ff7812 */ /* 0x000fe4000784c0ff */
[----:B------:R-:W-:-:S02]  /*3ebd0*/  PRMT R7, R151, 0x7772, RZ ;  /* 0x0000777297077816 */ /* 0x000fc400000000ff */
[----:B------:R-:W-:Y:S02]  /*3ebe0*/  PRMT R151, R151, 0x7773, RZ ;  /* 0x0000777397977816 */ /* 0x000fe400000000ff */
        /* <DEDUP_REMOVED lines=16> */
[C---:B------:R-:W-:Y:S01]  /*3ecf0*/  PRMT R2, R152.reuse, 0x7771, RZ ;  /* 0x0000777198027816 */ /* 0x040fe200000000ff */
[----:B0-----:R-:W4:Y:S10]  /*3ed00*/  LDL.LU.64 R168, [R1+0x370] ;  /* 0x0003700001a87983 */ /* 0x001f340000300a00 */
[----:B--2---:R0:W-:Y:S04]  /*3ed10*/  @P5 STG.E.U8 desc[UR6][R170.64], R2 ;  /* 0x00000002aa005986 */ /* 0x0041e8000c101106 */
[----:B0-----:R-:W2:Y:S01]  /*3ed20*/  LDL.LU.64 R170, [R1+0x368] ;  /* 0x0003680001aa7983 */ /* 0x001ea20000300a00 */
[----:B------:R-:W-:Y:S01]  /*3ed30*/  ISETP.LT.AND P5, PT, R3, UR4, !P1 ;  /* 0x0000000403007c0c */ /* 0x000fe2000cfa1270 */
[----:B------:R-:W-:Y:S01]  /*3ed40*/  ULDC UR4, c[0x0][0x228] ;  /* 0x00008a0000047ab9 */ /* 0x000fe20000000800 */
[----:B------:R-:W-:-:S02]  /*3ed50*/  PRMT R7, R152, 0x7772, RZ ;  /* 0x0000777298077816 */ /* 0x000fc400000000ff */
[----:B------:R-:W-:Y:S02]  /*3ed60*/  PRMT R152, R152, 0x7773, RZ ;  /* 0x0000777398987816 */ /* 0x000fe400000000ff */
[----:B------:R-:W-:-:S07]  /*3ed70*/  PRMT R8, R153, 0x7770, RZ ;  /* 0x0000777099087816 */ /* 0x000fce00000000ff */
[----:B------:R0:W-:Y:S01]  /*3ed80*/  @P5 STG.E.U8 desc[UR6][R54.64], R7 ;  /* 0x0000000736005986 */ /* 0x0001e2000c101106 */
[----:B------:R-:W-:Y:S01]  /*3ed90*/  ISETP.LT.AND P5, PT, R4, UR4, !P1 ;  /* 0x0000000404007c0c */ /* 0x000fe2000cfa1270 */
[----:B------:R-:W-:Y:S02]  /*3eda0*/  ULDC UR4, c[0x0][0x228] ;  /* 0x00008a0000047ab9 */ /* 0x000fe40000000800 */
[----:B0-----:R-:W2:Y:S01]  /*3edb0*/  LDL.LU.64 R54, [R1+0x360] ;  /* 0x0003600001367983 */ /* 0x001ea20000300a00 */
[C---:B------:R-:W-:Y:S02]  /*3edc0*/  PRMT R2, R153.reuse, 0x7771, RZ ;  /* 0x0000777199027816 */ /* 0x040fe400000000ff */
[----:B------:R-:W-:Y:S02]  /*3edd0*/  LOP3.LUT P6, RZ, R6, 0x2, RZ, 0xc0, !PT ;  /* 0x0000000206ff7812 */ /* 0x000fe400078cc0ff */
[C---:B------:R-:W-:Y:S02]  /*3ede0*/  PRMT R7, R153.reuse, 0x7772, RZ ;  /* 0x0000777299077816 */ /* 0x040fe400000000ff */
[----:B------:R-:W-:-:S03]  /*3edf0*/  PRMT R153, R153, 0x7773, RZ ;  /* 0x0000777399997816 */ /* 0x000fc600000000ff */
        /* <DEDUP_REMOVED lines=29> */
[----:B------:R-:W-:Y:S02]  /*3efd0*/  PRMT R154, R154, 0x7773, RZ ;  /* 0x000077739a9a7816 */ /* 0x000fe400000000ff */
[----:B------:R-:W-:Y:S02]  /*3efe0*/  LOP3.LUT P2, RZ, R6, 0x80, RZ, 0xc0, !PT ;  /* 0x0000008006ff7812 */ /* 0x000fe4000784c0ff */
        /* <DEDUP_REMOVED lines=100> */
[C---:B------:R-:W-:Y:S02]  /*3f630*/  PRMT R2, R159.reuse, 0x7771, RZ ;  /* 0x000077719f027816 */ /* 0x040fe400000000ff */
[C---:B------:R-:W-:Y:S02]  /*3f640*/  PRMT R7, R159.reuse, 0x7772, RZ ;  /* 0x000077729f077816 */ /* 0x040fe400000000ff */
        /* <DEDUP_REMOVED lines=19> */
[----:B------:R-:W-:Y:S01]  /*3f780*/  ISETP.LT.AND P5, PT, R3, UR4, !P3 ;  /* 0x0000000403007c0c */ /* 0x000fe2000dfa1270 */
[----:B------:R-:W-:Y:S01]  /*3f790*/  ULDC UR4, c[0x0][0x228] ;  /* 0x00008a0000047ab9 */ /* 0x000fe20000000800 */
[----:B------:R-:W-:-:S02]  /*3f7a0*/  PRMT R6, R160, 0x7770, RZ ;  /* 0x00007770a0067816 */ /* 0x000fc400000000ff */
[C---:B------:R-:W-:Y:S02]  /*3f7b0*/  PRMT R2, R160.reuse, 0x7771, RZ ;  /* 0x00007771a0027816 */ /* 0x040fe400000000ff */
[----:B------:R-:W-:-:S07]  /*3f7c0*/  PRMT R7, R160, 0x7772, RZ ;  /* 0x00007772a0077816 */ /* 0x000fce00000000ff */
        /* <DEDUP_REMOVED lines=128> */
[C---:B------:R-:W-:Y:S02]  /*3ffd0*/  LOP3.LUT P1, RZ, R5.reuse, 0x4000000, RZ, 0xc0, !PT ;  /* 0x0400000005ff7812 */ /* 0x040fe4000782c0ff */
[C---:B------:R-:W-:Y:S02]  /*3ffe0*/  LOP3.LUT P2, RZ, R5.reuse, 0x20000000, RZ, 0xc0, !PT ;  /* 0x2000000005ff7812 */ /* 0x040fe4000784c0ff */
[----:B------:R-:W-:Y:S02]  /*3fff0*/  LOP3.LUT P6, RZ, R5, 0x40000000, RZ, 0xc0, !PT ;  /* 0x4000000005ff7812 */ /* 0x000fe400078cc0ff */
[C---:B------:R-:W-:Y:S02]  /*40000*/  PRMT R5, R166.reuse, 0x7770, RZ ;  /* 0x00007770a6057816 */ /* 0x040fe400000000ff */
[----:B------:R-:W-:-:S03]  /*40010*/  PRMT R2, R166, 0x7771, RZ ;  /* 0x00007771a6027816 */ /* 0x000fc600000000ff */
[----:B------:R0:W-:Y:S01]  /*40020*/  @P5 STG.E.U8 desc[UR6][R54.64], R5 ;  /* 0x0000000536005986 */ /* 0x0001e2000c101106 */
[----:B------:R-:W-:Y:S01]  /*40030*/  ISETP.LT.AND P5, PT, R4, UR4, !P3 ;  /* 0x0000000404007c0c */ /* 0x000fe2000dfa1270 */
[----:B------:R-:W-:Y:S02]  /*40040*/  ULDC UR4, c[0x0][0x228] ;  /* 0x00008a0000047ab9 */ /* 0x000fe40000000800 */
[----:B0-----:R-:W2:Y:S01]  /*40050*/  LDL.LU.64 R54, [R1+0x1b0] ;  /* 0x0001b00001367983 */ /* 0x001ea20000300a00 */
[C---:B------:R-:W-:Y:S02]  /*40060*/  PRMT R6, R166.reuse, 0x7772, RZ ;  /* 0x00007772a6067816 */ /* 0x040fe400000000ff */
[----:B------:R-:W-:Y:S02]  /*40070*/  PRMT R166, R166, 0x7773, RZ ;  /* 0x00007773a6a67816 */ /* 0x000fe400000000ff */
        /* <DEDUP_REMOVED lines=20> */
[----:B------:R-:W-:Y:S01]  /*401c0*/  ISETP.LT.AND P5, PT, R3, UR4, !P6 ;  /* 0x0000000403007c0c */ /* 0x000fe2000f7a1270 */
[----:B------:R-:W-:Y:S01]  /*401d0*/  ULDC UR4, c[0x0][0x228] ;  /* 0x00008a0000047ab9 */ /* 0x000fe20000000800 */
[----:B------:R-:W-:-:S02]  /*401e0*/  PRMT R6, R167, 0x7772, RZ ;  /* 0x00007772a7067816 */ /* 0x000fc400000000ff */
        /* <DEDUP_REMOVED lines=43> */
[C---:B------:R-:W-:Y:S02]  /*404a0*/  LOP3.LUT P1, RZ, R0.reuse, 0x800, RZ, 0xc0, !PT ;  /* 0x0000080000ff7812 */ /* 0x040fe4000782c0ff */
[C---:B------:R-:W-:Y:S02]  /*404b0*/  LOP3.LUT P2, RZ, R0.reuse, 0x2000, RZ, 0xc0, !PT ;  /* 0x0000200000ff7812 */ /* 0x040fe4000784c0ff */
[----:B------:R-:W-:Y:S01]  /*404c0*/  LOP3.LUT P4, RZ, R0, 0x100000, RZ, 0xc0, !PT ;  /* 0x0010000000ff7812 */ /* 0x000fe2000788c0ff */
        /* <DEDUP_REMOVED lines=15> */
[----:B------:R-:W-:-:S02]  /*405c0*/  LOP3.LUT P6, RZ, R0, 0x10000, RZ, 0xc0, !PT ;  /* 0x0001000000ff7812 */ /* 0x000fc400078cc0ff */
[----:B------:R-:W-:Y:S01]  /*405d0*/  LOP3.LUT P3, RZ, R0, 0x80000, RZ, 0xc0, !PT ;  /* 0x0008000000ff7812 */ /* 0x000fe2000786c0ff */
[----:B0-----:R-:W4:Y:S01]  /*405e0*/  LDL.LU.64 R168, [R1+0x130] ;  /* 0x0001300001a87983 */ /* 0x001f220000300a00 */
[----:B------:R-:W-:-:S07]  /*405f0*/  PRMT R0, R174, 0x7771, RZ ;  /* 0x00007771ae007816 */ /* 0x000fce00000000ff */
[----:B--2---:R0:W-:Y:S04]  /*40600*/  @P5 STG.E.U8 desc[UR6][R170.64], R0 ;  /* 0x00000000aa005986 */ /* 0x0041e8000c101106 */
[----:B0-----:R-:W2:Y:S01]  /*40610*/  LDL.LU.64 R170, [R1+0x128] ;  /* 0x0001280001aa7983 */ /* 0x001ea20000300a00 */
[----:B------:R-:W-:Y:S01]  /*40620*/  ISETP.LT.AND P5, PT, R3, UR4, !P1 ;  /* 0x0000000403007c0c */ /* 0x000fe2000cfa1270 */
[----:B------:R-:W-:Y:S01]  /*40630*/  ULDC UR4, c[0x0][0x228] ;  /* 0x00008a0000047ab9 */ /* 0x000fe20000000800 */
[C---:B------:R-:W-:Y:S02]  /*40640*/  PRMT R2, R174.reuse, 0x7772, RZ ;  /* 0x00007772ae027816 */ /* 0x040fe400000000ff */
[----:B------:R-:W-:Y:S02]  /*40650*/  PRMT R174, R174, 0x7773, RZ ;  /* 0x00007773aeae7816 */ /* 0x000fe400000000ff */
[----:B------:R-:W-:-:S07]  /*40660*/  PRMT R5, R175, 0x7770, RZ ;  /* 0x00007770af057816 */ /* 0x000fce00000000ff */
[----:B------:R0:W-:Y:S01]  /*40670*/  @P5 STG.E.U8 desc[UR6][R54.64], R2 ;  /* 0x0000000236005986 */ /* 0x0001e2000c101106 */
[----:B------:R-:W-:Y:S01]  /*40680*/  ISETP.LT.AND P5, PT, R4, UR4, !P1 ;  /* 0x0000000404007c0c */ /* 0x000fe2000cfa1270 */
[----:B------:R-:W-:Y:S02]  /*40690*/  ULDC UR4, c[0x0][0x228] ;  /* 0x00008a0000047ab9 */ /* 0x000fe40000000800 */
[----:B0-----:R-:W2:Y:S01]  /*406a0*/  LDL.LU.64 R54, [R1+0x120] ;  /* 0x0001200001367983 */ /* 0x001ea20000300a00 */
[C---:B------:R-:W-:Y:S02]  /*406b0*/  PRMT R0, R175.reuse, 0x7771, RZ ;  /* 0x00007771af007816 */ /* 0x040fe400000000ff */
[C---:B------:R-:W-:Y:S02]  /*406c0*/  PRMT R2, R175.reuse, 0x7772, RZ ;  /* 0x00007772af027816 */ /* 0x040fe400000000ff */
        /* <DEDUP_REMOVED lines=21> */
[C---:B------:R-:W-:Y:S01]  /*40820*/  PRMT R0, R12.reuse, 0x7770, RZ ;  /* 0x000077700c007816 */ /* 0x040fe200000000ff */
[----:B------:R-:W2:Y:S01]  /*40830*/  LDL.LU.64 R60, [R1+0xf0] ;  /* 0x0000f000013c7983 */ /* 0x000ea20000300a00 */
[----:B------:R-:W-:-:S02]  /*40840*/  PRMT R2, R12, 0x7771, RZ ;  /* 0x000077710c027816 */ /* 0x000fc400000000ff */
[----:B------:R-:W-:Y:S01]  /*40850*/  PRMT R5, R12, 0x7772, RZ ;  /* 0x000077720c057816 */ /* 0x000fe200000000ff */
[----:B------:R-:W2:Y:S06]  /*40860*/  LDL.LU.64 R58, [R1+0xe8] ;  /* 0x0000e800013a7983 */ /* 0x000eac0000300a00 */
[----:B------:R0:W-:Y:S01]  /*40870*/  @P5 STG.E.U8 desc[UR6][R54.64], R0 ;  /* 0x0000000036005986 */ /* 0x0001e2000c101106 */
[----:B------:R-:W-:Y:S01]  /*40880*/  ISETP.LT.AND P5, PT, R4, UR4, !P3 ;  /* 0x0000000404007c0c */ /* 0x000fe2000dfa1270 */
[----:B------:R-:W-:Y:S01]  /*40890*/  ULDC UR4, c[0x0][0x228] ;  /* 0x00008a0000047ab9 */ /* 0x000fe20000000800 */
[----:B------:R-:W-:Y:S01]  /*408a0*/  PRMT R12, R12, 0x7773, RZ ;  /* 0x000077730c0c7816 */ /* 0x000fe200000000ff */
[----:B------:R-:W2:Y:S01]  /*408b0*/  LDL.LU.64 R56, [R1+0xe0] ;  /* 0x0000e00001387983 */ /* 0x000ea20000300a00 */
[----:B------:R-:W-:-:S02]  /*408c0*/  LOP3.LUT P0, RZ, R9, 0x200000, RZ, 0xc0, !PT ;  /* 0x0020000009ff7812 */ /* 0x000fc4000780c0ff */
[----:B0-----:R-:W-:Y:S01]  /*408d0*/  PRMT R0, R13, 0x7770, RZ ;  /* 0x000077700d007816 */ /* 0x001fe200000000ff */
[----:B------:R-:W2:Y:S06]  /*408e0*/  LDL.LU.64 R54, [R1+0xd8] ;  /* 0x0000d80001367983 */ /* 0x000eac0000300a00 */
[----:B---3--:R0:W-:Y:S01]  /*408f0*/  @P5 STG.E.U8 desc[UR6][R52.64], R2 ;  /* 0x0000000234005986 */ /* 0x0081e2000c101106 */
[----:B------:R-:W-:Y:S01]  /*40900*/  ISETP.LT.AND P5, PT, R3, UR4, !P4 ;  /* 0x0000000403007c0c */ /* 0x000fe2000e7a1270 */
[----:B------:R-:W-:Y:S01]  /*40910*/  ULDC UR4, c[0x0][0x228] ;  /* 0x00008a0000047ab9 */ /* 0x000fe20000000800 */
[----:B0-----:R-:W-:Y:S01]  /*40920*/  PRMT R2, R13, 0x7771, RZ ;  /* 0x000077710d027816 */ /* 0x001fe200000000ff */
[----:B------:R-:W3:Y:S10]  /*40930*/  LDL.LU.64 R52, [R1+0xd0] ;  /* 0x0000d00001347983 */ /* 0x000ef40000300a00 */
[----:B----4-:R0:W-:Y:S01]  /*40940*/  @P5 STG.E.U8 desc[UR6][R50.64], R5 ;  /* 0x0000000532005986 */ /* 0x0101e2000c101106 */
[----:B------:R-:W-:Y:S01]  /*40950*/  ISETP.LT.AND P5, PT, R4, UR4, !P4 ;  /* 0x0000000404007c0c */ /* 0x000fe2000e7a1270 */
[----:B------:R-:W-:-:S02]  /*40960*/  ULDC UR4, c[0x0][0x228] ;  /* 0x00008a0000047ab9 */ /* 0x000fc40000000800 */
[----:B0-----:R-:W4:Y:S10]  /*40970*/  LDL.LU.64 R50, [R1+0xc8] ;  /* 0x0000c80001327983 */ /* 0x001f340000300a00 */
[----:B------:R0:W-:Y:S01]  /*40980*/  @P5 STG.E.U8 desc[UR6][R48.64], R12 ;  /* 0x0000000c30005986 */ /* 0x0001e2000c101106 */
[----:B------:R-:W-:Y:S01]  /*40990*/  ISETP.LT.AND P5, PT, R3, UR4, !P0 ;  /* 0x0000000403007c0c */ /* 0x000fe2000c7a1270 */
[----:B------:R-:W-:-:S02]  /*409a0*/  ULDC UR4, c[0x0][0x228] ;  /* 0x00008a0000047ab9 */ /* 0x000fc40000000800 */
[----:B------:R-:W-:Y:S01]  /*409b0*/  ISETP.LT.AND P0, PT, R4, UR4, !P0 ;  /* 0x0000000404007c0c */ /* 0x000fe2000c701270 */
[----:B------:R-:W-:Y:S01]  /*409c0*/  ULDC UR4, c[0x0][0x228] ;  /* 0x00008a0000047ab9 */ /* 0x000fe20000000800 */
[----:B0-----:R-:W4:Y:S08]  /*409d0*/  LDL.LU.64 R48, [R1+0xc0] ;  /* 0x0000c00001307983 */ /* 0x001f300000300a00 */
[----:B------:R0:W-:Y:S04]  /*409e0*/  @P5 STG.E.U8 desc[UR6][R168.64], R0 ;  /* 0x00000000a8005986 */ /* 0x0001e8000c101106 */
[----:B0-----:R-:W4:Y:S04]  /*409f0*/  LDL.LU.64 R168, [R1+0xb8] ;  /* 0x0000b80001a87983 */ /* 0x001f280000300a00 */
[----:B--2---:R0:W-:Y:S04]  /*40a00*/  @P0 STG.E.U8 desc[UR6][R170.64], R2 ;  /* 0x00000002aa000986 */ /* 0x0041e8000c101106 */
[----:B0-----:R-:W2:Y:S01]  /*40a10*/  LDL.LU.64 R170, [R1+0xb0] ;  /* 0x0000b00001aa7983 */ /* 0x001ea20000300a00 */
[----:B------:R-:W-:-:S04]  /*40a20*/  LOP3.LUT P1, RZ, R9, 0x100000, RZ, 0xc0, !PT ;  /* 0x0010000009ff7812 */ /* 0x000fc8000782c0ff */
[----:B------:R-:W-:Y:S01]  /*40a30*/  ISETP.LT.AND P5, PT, R3, UR4, !P1 ;  /* 0x0000000403007c0c */ /* 0x000fe2000cfa1270 */
[----:B------:R-:W-:Y:S01]  /*40a40*/  ULDC UR4, c[0x0][0x228] ;  /* 0x00008a0000047ab9 */ /* 0x000fe20000000800 */
[----:B------:R-:W-:Y:S02]  /*40a50*/  LOP3.LUT P2, RZ, R9, 0x80000, RZ, 0xc0, !PT ;  /* 0x0008000009ff7812 */ /* 0x000fe4000784c0ff */
[----:B------:R-:W-:Y:S01]  /*40a60*/  ISETP.LT.AND P1, PT, R4, UR5, !P1 ;  /* 0x0000000504007c0c */ /* 0x000fe2000cf21270 */
[----:B------:R-:W-:Y:S01]  /*40a70*/  ULDC UR5, c[0x0][0x228] ;  /* 0x00008a0000057ab9 */ /* 0x000fe20000000800 */
[----:B------:R-:W-:Y:S01]  /*40a80*/  ISETP.LT.AND P0, PT, R3, UR4, !P2 ;  /* 0x0000000403007c0c */ /* 0x000fe2000d701270 */
[----:B------:R-:W-:Y:S01]  /*40a90*/  ULDC UR4, c[0x0][0x228] ;  /* 0x00008a0000047ab9 */ /* 0x000fe20000000800 */
[----:B------:R-:W-:Y:S02]  /*40aa0*/  PRMT R5, R13, 0x7772, RZ ;  /* 0x000077720d057816 */ /* 0x000fe400000000ff */
[----:B------:R-:W-:-:S02]  /*40ab0*/  LOP3.LUT P3, RZ, R9, 0x20000, RZ, 0xc0, !PT ;  /* 0x0002000009ff7812 */ /* 0x000fc4000786c0ff */
[----:B------:R-:W-:Y:S01]  /*40ac0*/  PRMT R13, R13, 0x7773, RZ ;  /* 0x000077730d0d7816 */ /* 0x000fe200000000ff */
[----:B------:R-:W-:Y:S01]  /*40ad0*/  @P5 STG.E.U8 desc[UR6][R60.64], R5 ;  /* 0x000000053c005986 */ /* 0x000fe2000c101106 */
[----:B------:R-:W-:Y:S01]  /*40ae0*/  ISETP.LT.AND P5, PT, R3, UR4, !P3 ;  /* 0x0000000403007c0c */ /* 0x000fe2000dfa1270 */
[----:B------:R-:W-:Y:S01]  /*40af0*/  ULDC UR4, c[0x0][0x228] ;  /* 0x00008a0000047ab9 */ /* 0x000fe20000000800 */
[C---:B------:R-:W-:Y:S02]  /*40b00*/  LOP3.LUT P4, RZ, R9.reuse, 0x10000, RZ, 0xc0, !PT ;  /* 0x0001000009ff7812 */ /* 0x040fe4000788c0ff */
[----:B------:R-:W-:Y:S01]  /*40b10*/  PRMT R0, R14, 0x7770, RZ ;  /* 0x000077700e007816 */ /* 0x000fe200000000ff */
[----:B------:R-:W-:Y:S01]  /*40b20*/  @P1 STG.E.U8 desc[UR6][R58.64], R13 ;  /* 0x0000000d3a001986 */ /* 0x000fe2000c101106 */
[----:B------:R-:W-:Y:S02]  /*40b30*/  LOP3.LUT P6, RZ, R9, 0x40000, RZ, 0xc0, !PT ;  /* 0x0004000009ff7812 */ /* 0x000fe400078cc0ff */
[C---:B------:R-:W-:Y:S01]  /*40b40*/  ISETP.LT.AND P2, PT, R4.reuse, UR4, !P2 ;  /* 0x0000000404007c0c */ /* 0x040fe2000d741270 */
[----:B------:R-:W-:Y:S01]  /*40b50*/  ULDC UR4, c[0x0][0x228] ;  /* 0x00008a0000047ab9 */ /* 0x000fe20000000800 */
[----:B------:R-:W-:Y:S01]  /*40b60*/  ISETP.LT.AND P1, PT, R3, UR5, !P4 ;  /* 0x0000000503007c0c */ /* 0x000fe2000e721270 */
[----:B------:R0:W-:Y:S01]  /*40b70*/  @P0 STG.E.U8 desc[UR6][R56.64], R0 ;  /* 0x0000000038000986 */ /* 0x0001e2000c101106 */
[----:B------:R-:W-:Y:S01]  /*40b80*/  ULDC UR5, c[0x0][0x228] ;  /* 0x00008a0000057ab9 */ /* 0x000fe20000000800 */
[----:B------:R-:W-:-:S02]  /*40b90*/  ISETP.LT.AND P3, PT, R4, UR4, !P3 ;  /* 0x0000000404007c0c */ /* 0x000fc4000df61270 */
[----:B------:R-:W-:Y:S01]  /*40ba0*/  ISETP.LT.AND P0, PT, R3, UR8, !P6 ;  /* 0x0000000803007c0c */ /* 0x000fe2000f701270 */
[----:B------:R-:W-:Y:S01]  /*40bb0*/  ULDC UR8, c[0x0][0x228] ;  /* 0x00008a0000087ab9 */ /* 0x000fe20000000800 */
[C---:B------:R-:W-:Y:S02]  /*40bc0*/  ISETP.LT.AND P4, PT, R4.reuse, UR5, !P4 ;  /* 0x0000000504007c0c */ /* 0x040fe4000e781270 */
[----:B------:R-:W-:Y:S02]  /*40bd0*/  ISETP.LT.AND P6, PT, R4, UR8, !P6 ;  /* 0x0000000804007c0c */ /* 0x000fe4000f7c1270 */
[C---:B------:R-:W-:Y:S02]  /*40be0*/  PRMT R2, R14.reuse, 0x7772, RZ ;  /* 0x000077720e027816 */ /* 0x040fe400000000ff */
[C---:B0-----:R-:W-:Y:S02]  /*40bf0*/  PRMT R0, R14.reuse, 0x7771, RZ ;  /* 0x000077710e007816 */ /* 0x041fe400000000ff */
[----:B------:R-:W-:-:S02]  /*40c00*/  PRMT R14, R14, 0x7773, RZ ;  /* 0x000077730e0e7816 */ /* 0x000fc400000000ff */
[C---:B------:R-:W-:Y:S01]  /*40c10*/  PRMT R3, R15.reuse, 0x7770, RZ ;  /* 0x000077700f037816 */ /* 0x040fe200000000ff */
[----:B------:R0:W-:Y:S01]  /*40c20*/  @P2 STG.E.U8 desc[UR6][R54.64], R0 ;  /* 0x0000000036002986 */ /* 0x0001e2000c101106 */
[C---:B------:R-:W-:Y:S02]  /*40c30*/  PRMT R4, R15.reuse, 0x7771, RZ ;  /* 0x000077710f047816 */ /* 0x040fe400000000ff */
[C---:B------:R-:W-:Y:S02]  /*40c40*/  PRMT R5, R15.reuse, 0x7772, RZ ;  /* 0x000077720f057816 */ /* 0x040fe400000000ff */
[----:B------:R-:W-:Y:S01]  /*40c50*/  PRMT R15, R15, 0x7773, RZ ;  /* 0x000077730f0f7816 */ /* 0x000fe200000000ff */
[----:B---3--:R0:W-:Y:S04]  /*40c60*/  @P5 STG.E.U8 desc[UR6][R52.64], R2 ;  /* 0x0000000234005986 */ /* 0x0081e8000c101106 */
[----:B----4-:R0:W-:Y:S04]  /*40c70*/  @P3 STG.E.U8 desc[UR6][R50.64], R14 ;  /* 0x0000000e32003986 */ /* 0x0101e8000c101106 */
[----:B------:R0:W-:Y:S04]  /*40c80*/  @P1 STG.E.U8 desc[UR6][R48.64], R3 ;  /* 0x0000000330001986 */ /* 0x0001e8000c101106 */
[----:B------:R0:W-:Y:S04]  /*40c90*/  @P4 STG.E.U8 desc[UR6][R168.64], R4 ;  /* 0x00000004a8004986 */ /* 0x0001e8000c101106 */
[----:B--2---:R0:W-:Y:S01]  /*40ca0*/  @P0 STG.E.U8 desc[UR6][R170.64], R5 ;  /* 0x00000005aa000986 */ /* 0x0041e2000c101106 */
[----:B------:R-:W-:Y:S05]  /*40cb0*/  @!P6 EXIT ;  /* 0x000000000000e94d */ /* 0x000fea0003800000 */
[----:B0-----:R-:W2:Y:S04]  /*40cc0*/  LDL.LU.64 R170, [R1+0xa8] ;  /* 0x0000a80001aa7983 */ /* 0x001ea80000300a00 */
[----:B--2---:R-:W-:Y:S01]  /*40cd0*/  STG.E.U8 desc[UR6][R170.64], R15 ;  /* 0x0000000faa007986 */ /* 0x004fe2000c101106 */
[----:B------:R-:W-:Y:S05]  /*40ce0*/  EXIT ;  /* 0x000000000000794d */ /* 0x000fea0003800000 */
.L_x_3:
[----:B------:R-:W-:-:S00]  /*40cf0*/  BRA `(.L_x_3) ;  /* 0xfffffffc00fc7947 */ /* 0x000fc0000383ffff */
[----:B------:R-:W-:-:S00]  /*40d00*/  NOP ;  /* 0x0000000000007918 */ /* 0x000fc00000000000 */
[----:B------:R-:W-:-:S00]  /*40d10*/  NOP ;  /* 0x0000000000007918 */ /* 0x000fc00000000000 */
[----:B------:R-:W-:-:S00]  /*40d20*/  NOP ;  /* 0x0000000000007918 */ /* 0x000fc00000000000 */
[----:B------:R-:W-:-:S00]  /*40d30*/  NOP ;  /* 0x0000000000007918 */ /* 0x000fc00000000000 */
[----:B------:R-:W-:-:S00]  /*40d40*/  NOP ;  /* 0x0000000000007918 */ /* 0x000fc00000000000 */
[----:B------:R-:W-:-:S00]  /*40d50*/  NOP ;  /* 0x0000000000007918 */ /* 0x000fc00000000000 */
[----:B------:R-:W-:-:S00]  /*40d60*/  NOP ;  /* 0x0000000000007918 */ /* 0x000fc00000000000 */
[----:B------:R-:W-:-:S00]  /*40d70*/  NOP ;  /* 0x0000000000007918 */ /* 0x000fc00000000000 */
.L_x_4:


//--------------------- .nv.shared.matmul_kernel  --------------------------
	.section	.nv.shared.matmul_kernel,"aw",@nobits
	.sectionflags	@""
	.align	16
	.zero		1024


//--------------------- .nv.shared.reserved.0     --------------------------
	.section	.nv.shared.reserved.0,"aw",@nobits
	.weak		__nv_reservedSMEM_offset_0_alias
	.size		__nv_reservedSMEM_offset_0_alias, 0, 0
	.other		__nv_reservedSMEM_offset_0_alias,@"STO_CUDA_RESERVED_SHARED STV_DEFAULT"
__nv_reservedSMEM_offset_0_alias:
	.zero		0


//--------------------- .nv.constant0.matmul_kernel --------------------------
	.section	.nv.constant0.matmul_kernel,"a",@progbits
	.sectionflags	@""
	.align	4
.nv.constant0.matmul_kernel:
	.zero		608


//--------------------- SYMBOLS --------------------------

	.type		.nv.reservedSmem.offset0,@object
	.size		.nv.reservedSmem.offset0,0x4
